//
// Generated by NVIDIA NVVM Compiler
//
// Compiler Build ID: CL-36424714
// Cuda compilation tools, release 13.0, V13.0.88
// Based on NVVM 20.0.0
//

.version 9.0
.target sm_100
.address_size 64

	// .globl	_Z22filterDetectionsKernelPKfP15DetectionResultPiiiiiifPfi
// _ZZN3cub18CUB_300001_SM_10006detail10merge_sort30DeviceMergeSortBlockSortKernelINS2_10policy_hubIN6thrust24THRUST_300001_SM_1000_NS10device_ptrI15DetectionResultEEE9Policy600ES9_PNS0_8NullTypeES9_SD_j22DetectionResultCompareS8_SC_EEvbT0_T1_T2_T3_T4_PT6_PT7_T5_NS1_7vsmem_tEE19static_temp_storage has been demoted
// _ZZN3cub18CUB_300001_SM_10006detail10merge_sort26DeviceMergeSortMergeKernelINS2_10policy_hubIN6thrust24THRUST_300001_SM_1000_NS10device_ptrI15DetectionResultEEE9Policy600ES9_PNS0_8NullTypeES9_SD_j22DetectionResultCompareS8_SC_EEvbT2_T3_T4_PT6_PT7_T5_PSH_SH_NS1_7vsmem_tEE19static_temp_storage has been demoted
// _ZZN3cub18CUB_300001_SM_10006detail10merge_sort30DeviceMergeSortBlockSortKernelINS2_10policy_hubIN6thrust24THRUST_300001_SM_1000_NS10device_ptrI15DetectionResultEEE9Policy600ES9_PNS0_8NullTypeES9_SD_m22DetectionResultCompareS8_SC_EEvbT0_T1_T2_T3_T4_PT6_PT7_T5_NS1_7vsmem_tEE19static_temp_storage has been demoted
// _ZZN3cub18CUB_300001_SM_10006detail10merge_sort26DeviceMergeSortMergeKernelINS2_10policy_hubIN6thrust24THRUST_300001_SM_1000_NS10device_ptrI15DetectionResultEEE9Policy600ES9_PNS0_8NullTypeES9_SD_m22DetectionResultCompareS8_SC_EEvbT2_T3_T4_PT6_PT7_T5_PSH_SH_NS1_7vsmem_tEE19static_temp_storage has been demoted
.global .align 1 .b8 _ZN34_INTERNAL_a9958d78_4_k_cu_d02b43124cuda3std3__45__cpo5beginE[1];
.global .align 1 .b8 _ZN34_INTERNAL_a9958d78_4_k_cu_d02b43124cuda3std3__45__cpo3endE[1];
.global .align 1 .b8 _ZN34_INTERNAL_a9958d78_4_k_cu_d02b43124cuda3std3__45__cpo6cbeginE[1];
.global .align 1 .b8 _ZN34_INTERNAL_a9958d78_4_k_cu_d02b43124cuda3std3__45__cpo4cendE[1];
.global .align 1 .b8 _ZN34_INTERNAL_a9958d78_4_k_cu_d02b43124cuda3std3__45__cpo6rbeginE[1];
.global .align 1 .b8 _ZN34_INTERNAL_a9958d78_4_k_cu_d02b43124cuda3std3__45__cpo4rendE[1];
.global .align 1 .b8 _ZN34_INTERNAL_a9958d78_4_k_cu_d02b43124cuda3std3__45__cpo7crbeginE[1];
.global .align 1 .b8 _ZN34_INTERNAL_a9958d78_4_k_cu_d02b43124cuda3std3__45__cpo5crendE[1];
.global .align 1 .b8 _ZN34_INTERNAL_a9958d78_4_k_cu_d02b43124cuda3std3__436_GLOBAL__N__a9958d78_4_k_cu_d02b43126ignoreE[1];
.global .align 1 .b8 _ZN34_INTERNAL_a9958d78_4_k_cu_d02b43124cuda3std3__419piecewise_constructE[1];
.global .align 1 .b8 _ZN34_INTERNAL_a9958d78_4_k_cu_d02b43124cuda3std3__48in_placeE[1];
.global .align 1 .b8 _ZN34_INTERNAL_a9958d78_4_k_cu_d02b43124cuda3std3__420unreachable_sentinelE[1];
.global .align 1 .b8 _ZN34_INTERNAL_a9958d78_4_k_cu_d02b43124cuda3std3__47nulloptE[1];
.global .align 1 .b8 _ZN34_INTERNAL_a9958d78_4_k_cu_d02b43124cuda3std3__48unexpectE[1];
.global .align 1 .b8 _ZN34_INTERNAL_a9958d78_4_k_cu_d02b43124cuda3std6ranges3__45__cpo4swapE[1];
.global .align 1 .b8 _ZN34_INTERNAL_a9958d78_4_k_cu_d02b43124cuda3std6ranges3__45__cpo9iter_moveE[1];
.global .align 1 .b8 _ZN34_INTERNAL_a9958d78_4_k_cu_d02b43124cuda3std6ranges3__45__cpo5beginE[1];
.global .align 1 .b8 _ZN34_INTERNAL_a9958d78_4_k_cu_d02b43124cuda3std6ranges3__45__cpo3endE[1];
.global .align 1 .b8 _ZN34_INTERNAL_a9958d78_4_k_cu_d02b43124cuda3std6ranges3__45__cpo6cbeginE[1];
.global .align 1 .b8 _ZN34_INTERNAL_a9958d78_4_k_cu_d02b43124cuda3std6ranges3__45__cpo4cendE[1];
.global .align 1 .b8 _ZN34_INTERNAL_a9958d78_4_k_cu_d02b43124cuda3std6ranges3__45__cpo7advanceE[1];
.global .align 1 .b8 _ZN34_INTERNAL_a9958d78_4_k_cu_d02b43124cuda3std6ranges3__45__cpo9iter_swapE[1];
.global .align 1 .b8 _ZN34_INTERNAL_a9958d78_4_k_cu_d02b43124cuda3std6ranges3__45__cpo4nextE[1];
.global .align 1 .b8 _ZN34_INTERNAL_a9958d78_4_k_cu_d02b43124cuda3std6ranges3__45__cpo4prevE[1];
.global .align 1 .b8 _ZN34_INTERNAL_a9958d78_4_k_cu_d02b43124cuda3std6ranges3__45__cpo4dataE[1];
.global .align 1 .b8 _ZN34_INTERNAL_a9958d78_4_k_cu_d02b43124cuda3std6ranges3__45__cpo5cdataE[1];
.global .align 1 .b8 _ZN34_INTERNAL_a9958d78_4_k_cu_d02b43124cuda3std6ranges3__45__cpo4sizeE[1];
.global .align 1 .b8 _ZN34_INTERNAL_a9958d78_4_k_cu_d02b43124cuda3std6ranges3__45__cpo5ssizeE[1];
.global .align 1 .b8 _ZN34_INTERNAL_a9958d78_4_k_cu_d02b43124cuda3std6ranges3__45__cpo8distanceE[1];
.global .align 1 .b8 _ZN34_INTERNAL_a9958d78_4_k_cu_d02b43126thrust24THRUST_300001_SM_1000_NS8cuda_cub3parE[1];
.global .align 1 .b8 _ZN34_INTERNAL_a9958d78_4_k_cu_d02b43126thrust24THRUST_300001_SM_1000_NS8cuda_cub10par_nosyncE[1];
.global .align 1 .b8 _ZN34_INTERNAL_a9958d78_4_k_cu_d02b43126thrust24THRUST_300001_SM_1000_NS6system6detail10sequential3seqE[1];
.global .align 1 .b8 _ZN34_INTERNAL_a9958d78_4_k_cu_d02b43126thrust24THRUST_300001_SM_1000_NS6system3cpp3parE[1];
.global .align 1 .b8 _ZN34_INTERNAL_a9958d78_4_k_cu_d02b43126thrust24THRUST_300001_SM_1000_NS12placeholders2_1E[1];
.global .align 1 .b8 _ZN34_INTERNAL_a9958d78_4_k_cu_d02b43126thrust24THRUST_300001_SM_1000_NS12placeholders2_2E[1];
.global .align 1 .b8 _ZN34_INTERNAL_a9958d78_4_k_cu_d02b43126thrust24THRUST_300001_SM_1000_NS12placeholders2_3E[1];
.global .align 1 .b8 _ZN34_INTERNAL_a9958d78_4_k_cu_d02b43126thrust24THRUST_300001_SM_1000_NS12placeholders2_4E[1];
.global .align 1 .b8 _ZN34_INTERNAL_a9958d78_4_k_cu_d02b43126thrust24THRUST_300001_SM_1000_NS12placeholders2_5E[1];
.global .align 1 .b8 _ZN34_INTERNAL_a9958d78_4_k_cu_d02b43126thrust24THRUST_300001_SM_1000_NS12placeholders2_6E[1];
.global .align 1 .b8 _ZN34_INTERNAL_a9958d78_4_k_cu_d02b43126thrust24THRUST_300001_SM_1000_NS12placeholders2_7E[1];
.global .align 1 .b8 _ZN34_INTERNAL_a9958d78_4_k_cu_d02b43126thrust24THRUST_300001_SM_1000_NS12placeholders2_8E[1];
.global .align 1 .b8 _ZN34_INTERNAL_a9958d78_4_k_cu_d02b43126thrust24THRUST_300001_SM_1000_NS12placeholders2_9E[1];
.global .align 1 .b8 _ZN34_INTERNAL_a9958d78_4_k_cu_d02b43126thrust24THRUST_300001_SM_1000_NS12placeholders3_10E[1];
.global .align 1 .b8 _ZN34_INTERNAL_a9958d78_4_k_cu_d02b43126thrust24THRUST_300001_SM_1000_NS3seqE[1];
.global .align 1 .b8 _ZN34_INTERNAL_a9958d78_4_k_cu_d02b43126thrust24THRUST_300001_SM_1000_NS6deviceE[1];

.visible .entry _Z22filterDetectionsKernelPKfP15DetectionResultPiiiiiifPfi(
	.param .u64 .ptr .align 1 _Z22filterDetectionsKernelPKfP15DetectionResultPiiiiiifPfi_param_0,
	.param .u64 .ptr .align 1 _Z22filterDetectionsKernelPKfP15DetectionResultPiiiiiifPfi_param_1,
	.param .u64 .ptr .align 1 _Z22filterDetectionsKernelPKfP15DetectionResultPiiiiiifPfi_param_2,
	.param .u32 _Z22filterDetectionsKernelPKfP15DetectionResultPiiiiiifPfi_param_3,
	.param .u32 _Z22filterDetectionsKernelPKfP15DetectionResultPiiiiiifPfi_param_4,
	.param .u32 _Z22filterDetectionsKernelPKfP15DetectionResultPiiiiiifPfi_param_5,
	.param .u32 _Z22filterDetectionsKernelPKfP15DetectionResultPiiiiiifPfi_param_6,
	.param .u32 _Z22filterDetectionsKernelPKfP15DetectionResultPiiiiiifPfi_param_7,
	.param .f32 _Z22filterDetectionsKernelPKfP15DetectionResultPiiiiiifPfi_param_8,
	.param .u64 .ptr .align 1 _Z22filterDetectionsKernelPKfP15DetectionResultPiiiiiifPfi_param_9,
	.param .u32 _Z22filterDetectionsKernelPKfP15DetectionResultPiiiiiifPfi_param_10
)
{
	.reg .pred 	%p<55>;
	.reg .b32 	%r<156>;
	.reg .b32 	%f<141>;
	.reg .b64 	%rd<74>;

	ld.param.u64 	%rd9, [_Z22filterDetectionsKernelPKfP15DetectionResultPiiiiiifPfi_param_0];
	ld.param.u64 	%rd12, [_Z22filterDetectionsKernelPKfP15DetectionResultPiiiiiifPfi_param_1];
	ld.param.u32 	%r55, [_Z22filterDetectionsKernelPKfP15DetectionResultPiiiiiifPfi_param_3];
	ld.param.u32 	%r50, [_Z22filterDetectionsKernelPKfP15DetectionResultPiiiiiifPfi_param_4];
	ld.param.u32 	%r51, [_Z22filterDetectionsKernelPKfP15DetectionResultPiiiiiifPfi_param_5];
	ld.param.u32 	%r52, [_Z22filterDetectionsKernelPKfP15DetectionResultPiiiiiifPfi_param_6];
	ld.param.u32 	%r53, [_Z22filterDetectionsKernelPKfP15DetectionResultPiiiiiifPfi_param_7];
	ld.param.f32 	%f36, [_Z22filterDetectionsKernelPKfP15DetectionResultPiiiiiifPfi_param_8];
	ld.param.u64 	%rd11, [_Z22filterDetectionsKernelPKfP15DetectionResultPiiiiiifPfi_param_9];
	cvta.to.global.u64 	%rd1, %rd12;
	mov.u32 	%r56, %ctaid.x;
	mov.u32 	%r57, %ntid.x;
	mov.u32 	%r58, %tid.x;
	mad.lo.s32 	%r1, %r56, %r57, %r58;
	mul.lo.s32 	%r59, %r51, %r55;
	setp.ge.s32 	%p1, %r1, %r59;
	@%p1 bra 	$L__BB0_31;
	cvta.to.global.u64 	%rd13, %rd9;
	cvta.to.global.u64 	%rd14, %rd11;
	div.s32 	%r61, %r1, %r51;
	mul.lo.s32 	%r62, %r61, %r51;
	sub.s32 	%r63, %r1, %r62;
	mul.lo.s32 	%r64, %r61, 5;
	mul.wide.s32 	%rd15, %r64, 4;
	add.s64 	%rd16, %rd14, %rd15;
	ld.global.f32 	%f1, [%rd16];
	ld.global.f32 	%f2, [%rd16+4];
	ld.global.f32 	%f3, [%rd16+8];
	ld.global.f32 	%f4, [%rd16+12];
	ld.global.f32 	%f5, [%rd16+16];
	mul.lo.s32 	%r65, %r51, %r50;
	mad.lo.s32 	%r66, %r65, %r61, %r63;
	mul.wide.s32 	%rd17, %r66, 4;
	add.s64 	%rd2, %rd13, %rd17;
	ld.global.f32 	%f6, [%rd2];
	mul.wide.s32 	%rd3, %r51, 4;
	add.s64 	%rd18, %rd2, %rd3;
	ld.global.f32 	%f7, [%rd18];
	add.s64 	%rd19, %rd18, %rd3;
	ld.global.f32 	%f8, [%rd19];
	add.s64 	%rd20, %rd19, %rd3;
	ld.global.f32 	%f9, [%rd20];
	setp.lt.s32 	%p2, %r52, 1;
	mov.b32 	%r151, 0;
	mov.f32 	%f140, 0f00000000;
	@%p2 bra 	$L__BB0_14;
	and.b32  	%r2, %r52, 15;
	setp.lt.u32 	%p3, %r52, 16;
	mov.f32 	%f140, 0f00000000;
	mov.b32 	%r142, 0;
	mov.u32 	%r151, %r142;
	@%p3 bra 	$L__BB0_5;
	and.b32  	%r142, %r52, 2147483632;
	shl.b32 	%r135, %r51, 2;
	shl.b32 	%r5, %r51, 4;
	mov.f32 	%f140, 0f00000000;
	mov.b32 	%r136, 0;
	mov.u32 	%r151, %r136;
$L__BB0_4:
	.pragma "nounroll";
	mul.wide.s32 	%rd21, %r135, 4;
	add.s64 	%rd22, %rd2, %rd21;
	ld.global.f32 	%f41, [%rd22];
	setp.gt.f32 	%p4, %f41, %f140;
	selp.f32 	%f42, %f41, %f140, %p4;
	selp.b32 	%r70, %r136, %r151, %p4;
	add.s32 	%r71, %r136, 1;
	add.s64 	%rd23, %rd22, %rd3;
	ld.global.f32 	%f43, [%rd23];
	setp.gt.f32 	%p5, %f43, %f42;
	selp.f32 	%f44, %f43, %f42, %p5;
	selp.b32 	%r72, %r71, %r70, %p5;
	add.s64 	%rd24, %rd23, %rd3;
	ld.global.f32 	%f45, [%rd24];
	setp.gt.f32 	%p6, %f45, %f44;
	selp.f32 	%f46, %f45, %f44, %p6;
	add.s32 	%r73, %r136, 2;
	selp.b32 	%r74, %r73, %r72, %p6;
	add.s64 	%rd25, %rd24, %rd3;
	ld.global.f32 	%f47, [%rd25];
	setp.gt.f32 	%p7, %f47, %f46;
	selp.f32 	%f48, %f47, %f46, %p7;
	add.s32 	%r75, %r136, 3;
	selp.b32 	%r76, %r75, %r74, %p7;
	add.s64 	%rd26, %rd25, %rd3;
	ld.global.f32 	%f49, [%rd26];
	setp.gt.f32 	%p8, %f49, %f48;
	selp.f32 	%f50, %f49, %f48, %p8;
	add.s32 	%r77, %r136, 4;
	selp.b32 	%r78, %r77, %r76, %p8;
	add.s64 	%rd27, %rd26, %rd3;
	ld.global.f32 	%f51, [%rd27];
	setp.gt.f32 	%p9, %f51, %f50;
	selp.f32 	%f52, %f51, %f50, %p9;
	add.s32 	%r79, %r136, 5;
	selp.b32 	%r80, %r79, %r78, %p9;
	add.s64 	%rd28, %rd27, %rd3;
	ld.global.f32 	%f53, [%rd28];
	setp.gt.f32 	%p10, %f53, %f52;
	selp.f32 	%f54, %f53, %f52, %p10;
	add.s32 	%r81, %r136, 6;
	selp.b32 	%r82, %r81, %r80, %p10;
	add.s64 	%rd29, %rd28, %rd3;
	ld.global.f32 	%f55, [%rd29];
	setp.gt.f32 	%p11, %f55, %f54;
	selp.f32 	%f56, %f55, %f54, %p11;
	add.s32 	%r83, %r136, 7;
	selp.b32 	%r84, %r83, %r82, %p11;
	add.s64 	%rd30, %rd29, %rd3;
	ld.global.f32 	%f57, [%rd30];
	setp.gt.f32 	%p12, %f57, %f56;
	selp.f32 	%f58, %f57, %f56, %p12;
	add.s32 	%r85, %r136, 8;
	selp.b32 	%r86, %r85, %r84, %p12;
	add.s64 	%rd31, %rd30, %rd3;
	ld.global.f32 	%f59, [%rd31];
	setp.gt.f32 	%p13, %f59, %f58;
	selp.f32 	%f60, %f59, %f58, %p13;
	add.s32 	%r87, %r136, 9;
	selp.b32 	%r88, %r87, %r86, %p13;
	add.s64 	%rd32, %rd31, %rd3;
	ld.global.f32 	%f61, [%rd32];
	setp.gt.f32 	%p14, %f61, %f60;
	selp.f32 	%f62, %f61, %f60, %p14;
	add.s32 	%r89, %r136, 10;
	selp.b32 	%r90, %r89, %r88, %p14;
	add.s64 	%rd33, %rd32, %rd3;
	ld.global.f32 	%f63, [%rd33];
	setp.gt.f32 	%p15, %f63, %f62;
	selp.f32 	%f64, %f63, %f62, %p15;
	add.s32 	%r91, %r136, 11;
	selp.b32 	%r92, %r91, %r90, %p15;
	add.s64 	%rd34, %rd33, %rd3;
	ld.global.f32 	%f65, [%rd34];
	setp.gt.f32 	%p16, %f65, %f64;
	selp.f32 	%f66, %f65, %f64, %p16;
	add.s32 	%r93, %r136, 12;
	selp.b32 	%r94, %r93, %r92, %p16;
	add.s64 	%rd35, %rd34, %rd3;
	ld.global.f32 	%f67, [%rd35];
	setp.gt.f32 	%p17, %f67, %f66;
	selp.f32 	%f68, %f67, %f66, %p17;
	add.s32 	%r95, %r136, 13;
	selp.b32 	%r96, %r95, %r94, %p17;
	add.s64 	%rd36, %rd35, %rd3;
	ld.global.f32 	%f69, [%rd36];
	setp.gt.f32 	%p18, %f69, %f68;
	selp.f32 	%f70, %f69, %f68, %p18;
	add.s32 	%r97, %r136, 14;
	selp.b32 	%r98, %r97, %r96, %p18;
	add.s64 	%rd37, %rd36, %rd3;
	ld.global.f32 	%f71, [%rd37];
	setp.gt.f32 	%p19, %f71, %f70;
	selp.f32 	%f140, %f71, %f70, %p19;
	add.s32 	%r99, %r136, 15;
	selp.b32 	%r151, %r99, %r98, %p19;
	add.s32 	%r135, %r135, %r5;
	add.s32 	%r136, %r136, 16;
	setp.ne.s32 	%p20, %r136, %r142;
	@%p20 bra 	$L__BB0_4;
$L__BB0_5:
	setp.eq.s32 	%p21, %r2, 0;
	@%p21 bra 	$L__BB0_14;
	and.b32  	%r15, %r52, 7;
	setp.lt.u32 	%p22, %r2, 8;
	@%p22 bra 	$L__BB0_8;
	add.s32 	%r101, %r142, 4;
	mul.lo.s32 	%r102, %r101, %r51;
	mul.wide.s32 	%rd38, %r102, 4;
	add.s64 	%rd39, %rd2, %rd38;
	ld.global.f32 	%f73, [%rd39];
	setp.gt.f32 	%p23, %f73, %f140;
	selp.f32 	%f74, %f73, %f140, %p23;
	selp.b32 	%r103, %r142, %r151, %p23;
	add.s32 	%r104, %r142, 1;
	add.s32 	%r105, %r142, 5;
	add.s64 	%rd40, %rd39, %rd3;
	ld.global.f32 	%f75, [%rd40];
	setp.gt.f32 	%p24, %f75, %f74;
	selp.f32 	%f76, %f75, %f74, %p24;
	selp.b32 	%r106, %r104, %r103, %p24;
	add.s32 	%r107, %r142, 2;
	add.s32 	%r108, %r142, 6;
	add.s64 	%rd41, %rd40, %rd3;
	ld.global.f32 	%f77, [%rd41];
	setp.gt.f32 	%p25, %f77, %f76;
	selp.f32 	%f78, %f77, %f76, %p25;
	selp.b32 	%r109, %r107, %r106, %p25;
	add.s32 	%r110, %r142, 3;
	add.s32 	%r111, %r142, 7;
	add.s64 	%rd42, %rd41, %rd3;
	ld.global.f32 	%f79, [%rd42];
	setp.gt.f32 	%p26, %f79, %f78;
	selp.f32 	%f80, %f79, %f78, %p26;
	selp.b32 	%r112, %r110, %r109, %p26;
	add.s32 	%r142, %r142, 8;
	add.s64 	%rd43, %rd42, %rd3;
	ld.global.f32 	%f81, [%rd43];
	setp.gt.f32 	%p27, %f81, %f80;
	selp.f32 	%f82, %f81, %f80, %p27;
	selp.b32 	%r113, %r101, %r112, %p27;
	add.s64 	%rd44, %rd43, %rd3;
	ld.global.f32 	%f83, [%rd44];
	setp.gt.f32 	%p28, %f83, %f82;
	selp.f32 	%f84, %f83, %f82, %p28;
	selp.b32 	%r114, %r105, %r113, %p28;
	add.s64 	%rd45, %rd44, %rd3;
	ld.global.f32 	%f85, [%rd45];
	setp.gt.f32 	%p29, %f85, %f84;
	selp.f32 	%f86, %f85, %f84, %p29;
	selp.b32 	%r115, %r108, %r114, %p29;
	add.s64 	%rd46, %rd45, %rd3;
	ld.global.f32 	%f87, [%rd46];
	setp.gt.f32 	%p30, %f87, %f86;
	selp.f32 	%f140, %f87, %f86, %p30;
	selp.b32 	%r151, %r111, %r115, %p30;
$L__BB0_8:
	setp.eq.s32 	%p31, %r15, 0;
	@%p31 bra 	$L__BB0_14;
	and.b32  	%r21, %r52, 3;
	setp.lt.u32 	%p32, %r15, 4;
	@%p32 bra 	$L__BB0_11;
	add.s32 	%r22, %r142, 4;
	mul.lo.s32 	%r117, %r22, %r51;
	mul.wide.s32 	%rd47, %r117, 4;
	add.s64 	%rd48, %rd2, %rd47;
	ld.global.f32 	%f89, [%rd48];
	setp.gt.f32 	%p33, %f89, %f140;
	selp.f32 	%f90, %f89, %f140, %p33;
	selp.b32 	%r118, %r142, %r151, %p33;
	add.s32 	%r119, %r142, 1;
	add.s64 	%rd49, %rd48, %rd3;
	ld.global.f32 	%f91, [%rd49];
	setp.gt.f32 	%p34, %f91, %f90;
	selp.f32 	%f92, %f91, %f90, %p34;
	selp.b32 	%r120, %r119, %r118, %p34;
	add.s32 	%r121, %r142, 2;
	add.s64 	%rd50, %rd49, %rd3;
	ld.global.f32 	%f93, [%rd50];
	setp.gt.f32 	%p35, %f93, %f92;
	selp.f32 	%f94, %f93, %f92, %p35;
	selp.b32 	%r122, %r121, %r120, %p35;
	add.s32 	%r123, %r142, 3;
	add.s64 	%rd51, %rd50, %rd3;
	ld.global.f32 	%f95, [%rd51];
	setp.gt.f32 	%p36, %f95, %f94;
	selp.f32 	%f140, %f95, %f94, %p36;
	selp.b32 	%r151, %r123, %r122, %p36;
	mov.u32 	%r142, %r22;
$L__BB0_11:
	setp.eq.s32 	%p37, %r21, 0;
	@%p37 bra 	$L__BB0_14;
	add.s32 	%r124, %r142, 4;
	mul.lo.s32 	%r148, %r51, %r124;
	neg.s32 	%r147, %r21;
$L__BB0_13:
	.pragma "nounroll";
	mul.wide.s32 	%rd52, %r148, 4;
	add.s64 	%rd53, %rd2, %rd52;
	ld.global.f32 	%f96, [%rd53];
	setp.gt.f32 	%p38, %f96, %f140;
	selp.f32 	%f140, %f96, %f140, %p38;
	selp.b32 	%r151, %r142, %r151, %p38;
	add.s32 	%r142, %r142, 1;
	add.s32 	%r148, %r148, %r51;
	add.s32 	%r147, %r147, 1;
	setp.ne.s32 	%p39, %r147, 0;
	@%p39 bra 	$L__BB0_13;
$L__BB0_14:
	setp.lt.f32 	%p40, %f140, %f36;
	@%p40 bra 	$L__BB0_31;
	mul.f32 	%f97, %f8, 0f3F000000;
	sub.f32 	%f98, %f6, %f97;
	sub.f32 	%f99, %f98, %f3;
	div.rn.f32 	%f100, %f99, %f1;
	mul.f32 	%f101, %f9, 0f3F000000;
	sub.f32 	%f102, %f7, %f101;
	sub.f32 	%f103, %f102, %f2;
	div.rn.f32 	%f104, %f103, %f1;
	add.f32 	%f105, %f6, %f97;
	sub.f32 	%f106, %f105, %f3;
	div.rn.f32 	%f107, %f106, %f1;
	add.f32 	%f108, %f7, %f101;
	sub.f32 	%f109, %f108, %f2;
	div.rn.f32 	%f110, %f109, %f1;
	min.f32 	%f111, %f100, %f4;
	max.f32 	%f23, %f111, 0f00000000;
	min.f32 	%f112, %f104, %f5;
	max.f32 	%f24, %f112, 0f00000000;
	min.f32 	%f113, %f107, %f4;
	max.f32 	%f25, %f113, 0f00000000;
	min.f32 	%f114, %f110, %f5;
	max.f32 	%f26, %f114, 0f00000000;
	sub.f32 	%f115, %f25, %f23;
	sub.f32 	%f117, %f26, %f24;
	min.f32 	%f119, %f115, %f117;
	setp.lt.f32 	%p41, %f119, 0f3F800000;
	setp.gt.f32 	%p42, %f115, %f4;
	setp.gt.f32 	%p43, %f117, %f5;
	or.pred  	%p44, %p42, %p43;
	or.pred  	%p45, %p44, %p41;
	@%p45 bra 	$L__BB0_31;
	ld.param.u32 	%r134, [_Z22filterDetectionsKernelPKfP15DetectionResultPiiiiiifPfi_param_10];
	ld.param.u64 	%rd72, [_Z22filterDetectionsKernelPKfP15DetectionResultPiiiiiifPfi_param_2];
	cvta.to.global.u64 	%rd54, %rd72;
	atom.global.add.u32 	%r38, [%rd54], 1;
	setp.ge.s32 	%p46, %r38, %r134;
	@%p46 bra 	$L__BB0_31;
	mul.wide.s32 	%rd55, %r38, 228;
	add.s64 	%rd4, %rd1, %rd55;
	st.global.f32 	[%rd4], %f23;
	st.global.f32 	[%rd4+4], %f24;
	st.global.f32 	[%rd4+8], %f25;
	st.global.f32 	[%rd4+12], %f26;
	st.global.f32 	[%rd4+16], %f140;
	st.global.u32 	[%rd4+20], %r151;
	setp.lt.s32 	%p47, %r53, 1;
	@%p47 bra 	$L__BB0_31;
	add.s32 	%r39, %r52, 4;
	setp.eq.s32 	%p48, %r53, 1;
	mov.b32 	%r155, 0;
	@%p48 bra 	$L__BB0_27;
	and.b32  	%r127, %r53, 2147483646;
	neg.s32 	%r154, %r127;
	mul.lo.s32 	%r152, %r51, %r39;
	mul.lo.s32 	%r42, %r51, 6;
	add.s64 	%rd57, %rd55, %rd1;
	add.s64 	%rd73, %rd57, 44;
	mov.b32 	%r155, 0;
$L__BB0_20:
	mul.wide.s32 	%rd58, %r152, 4;
	add.s64 	%rd59, %rd2, %rd58;
	ld.global.f32 	%f120, [%rd59];
	add.s64 	%rd60, %rd59, %rd3;
	ld.global.f32 	%f121, [%rd60];
	add.s64 	%rd7, %rd60, %rd3;
	ld.global.f32 	%f27, [%rd7];
	sub.f32 	%f122, %f120, %f3;
	div.rn.f32 	%f28, %f122, %f1;
	sub.f32 	%f29, %f121, %f2;
	setp.geu.f32 	%p49, %f27, %f36;
	@%p49 bra 	$L__BB0_22;
	mov.b32 	%r128, 0;
	st.global.u32 	[%rd73+-20], %r128;
	st.global.u32 	[%rd73+-16], %r128;
	st.global.u32 	[%rd73+-12], %r128;
	bra.uni 	$L__BB0_23;
$L__BB0_22:
	st.global.f32 	[%rd73+-20], %f28;
	div.rn.f32 	%f123, %f29, %f1;
	st.global.f32 	[%rd73+-16], %f123;
	st.global.f32 	[%rd73+-12], %f27;
$L__BB0_23:
	add.s64 	%rd61, %rd7, %rd3;
	ld.global.f32 	%f124, [%rd61];
	add.s64 	%rd62, %rd61, %rd3;
	ld.global.f32 	%f125, [%rd62];
	add.s64 	%rd63, %rd62, %rd3;
	ld.global.f32 	%f30, [%rd63];
	sub.f32 	%f126, %f124, %f3;
	div.rn.f32 	%f31, %f126, %f1;
	sub.f32 	%f32, %f125, %f2;
	setp.lt.f32 	%p50, %f30, %f36;
	@%p50 bra 	$L__BB0_25;
	st.global.f32 	[%rd73+-8], %f31;
	div.rn.f32 	%f127, %f32, %f1;
	st.global.f32 	[%rd73+-4], %f127;
	st.global.f32 	[%rd73], %f30;
	bra.uni 	$L__BB0_26;
$L__BB0_25:
	mov.b32 	%r129, 0;
	st.global.u32 	[%rd73+-8], %r129;
	st.global.u32 	[%rd73+-4], %r129;
	st.global.u32 	[%rd73], %r129;
$L__BB0_26:
	add.s32 	%r154, %r154, 2;
	add.s32 	%r155, %r155, 6;
	add.s32 	%r152, %r152, %r42;
	add.s64 	%rd73, %rd73, 24;
	setp.ne.s32 	%p51, %r154, 0;
	@%p51 bra 	$L__BB0_20;
$L__BB0_27:
	and.b32  	%r130, %r53, 1;
	setp.eq.b32 	%p52, %r130, 1;
	not.pred 	%p53, %p52;
	@%p53 bra 	$L__BB0_31;
	add.s32 	%r131, %r39, %r155;
	mul.lo.s32 	%r132, %r131, %r51;
	mul.wide.s32 	%rd64, %r132, 4;
	add.s64 	%rd65, %rd2, %rd64;
	ld.global.f32 	%f128, [%rd65];
	add.s64 	%rd66, %rd65, %rd3;
	ld.global.f32 	%f129, [%rd66];
	add.s64 	%rd67, %rd66, %rd3;
	ld.global.f32 	%f33, [%rd67];
	sub.f32 	%f130, %f128, %f3;
	div.rn.f32 	%f34, %f130, %f1;
	sub.f32 	%f131, %f129, %f2;
	div.rn.f32 	%f35, %f131, %f1;
	setp.lt.f32 	%p54, %f33, %f36;
	@%p54 bra 	$L__BB0_30;
	mul.wide.u32 	%rd68, %r155, 4;
	add.s64 	%rd69, %rd4, %rd68;
	st.global.f32 	[%rd69+24], %f34;
	st.global.f32 	[%rd69+28], %f35;
	st.global.f32 	[%rd69+32], %f33;
	bra.uni 	$L__BB0_31;
$L__BB0_30:
	mul.wide.u32 	%rd70, %r155, 4;
	add.s64 	%rd71, %rd4, %rd70;
	mov.b32 	%r133, 0;
	st.global.u32 	[%rd71+24], %r133;
	st.global.u32 	[%rd71+28], %r133;
	st.global.u32 	[%rd71+32], %r133;
$L__BB0_31:
	ret;

}
	// .globl	_Z9nmsKernelPK15DetectionResultPiS2_if
.visible .entry _Z9nmsKernelPK15DetectionResultPiS2_if(
	.param .u64 .ptr .align 1 _Z9nmsKernelPK15DetectionResultPiS2_if_param_0,
	.param .u64 .ptr .align 1 _Z9nmsKernelPK15DetectionResultPiS2_if_param_1,
	.param .u64 .ptr .align 1 _Z9nmsKernelPK15DetectionResultPiS2_if_param_2,
	.param .u32 _Z9nmsKernelPK15DetectionResultPiS2_if_param_3,
	.param .f32 _Z9nmsKernelPK15DetectionResultPiS2_if_param_4
)
{
	.reg .pred 	%p<9>;
	.reg .b32 	%r<12>;
	.reg .b32 	%f<27>;
	.reg .b64 	%rd<15>;

	ld.param.u64 	%rd5, [_Z9nmsKernelPK15DetectionResultPiS2_if_param_0];
	ld.param.u64 	%rd6, [_Z9nmsKernelPK15DetectionResultPiS2_if_param_1];
	ld.param.u64 	%rd4, [_Z9nmsKernelPK15DetectionResultPiS2_if_param_2];
	ld.param.u32 	%r4, [_Z9nmsKernelPK15DetectionResultPiS2_if_param_3];
	ld.param.f32 	%f13, [_Z9nmsKernelPK15DetectionResultPiS2_if_param_4];
	cvta.to.global.u64 	%rd1, %rd5;
	cvta.to.global.u64 	%rd2, %rd6;
	mov.u32 	%r5, %ctaid.x;
	mov.u32 	%r6, %ntid.x;
	mov.u32 	%r7, %tid.x;
	mad.lo.s32 	%r1, %r5, %r6, %r7;
	setp.ge.s32 	%p1, %r1, %r4;
	@%p1 bra 	$L__BB1_8;
	setp.lt.s32 	%p2, %r1, 1;
	@%p2 bra 	$L__BB1_7;
	mul.wide.u32 	%rd7, %r1, 228;
	add.s64 	%rd3, %rd1, %rd7;
	mov.b32 	%r11, 0;
$L__BB1_3:
	mul.wide.u32 	%rd8, %r11, 4;
	add.s64 	%rd9, %rd2, %rd8;
	ld.global.u32 	%r9, [%rd9];
	setp.eq.s32 	%p3, %r9, -1;
	@%p3 bra 	$L__BB1_6;
	mul.wide.u32 	%rd10, %r11, 228;
	add.s64 	%rd11, %rd1, %rd10;
	ld.global.f32 	%f1, [%rd3];
	ld.global.f32 	%f2, [%rd11];
	max.f32 	%f3, %f1, %f2;
	ld.global.f32 	%f4, [%rd3+4];
	ld.global.f32 	%f5, [%rd11+4];
	max.f32 	%f14, %f4, %f5;
	ld.global.f32 	%f7, [%rd3+8];
	ld.global.f32 	%f8, [%rd11+8];
	min.f32 	%f9, %f7, %f8;
	ld.global.f32 	%f10, [%rd3+12];
	ld.global.f32 	%f11, [%rd11+12];
	min.f32 	%f15, %f10, %f11;
	setp.le.f32 	%p4, %f9, %f3;
	setp.le.f32 	%p5, %f15, %f14;
	or.pred  	%p6, %p4, %p5;
	@%p6 bra 	$L__BB1_6;
	sub.f32 	%f16, %f9, %f3;
	sub.f32 	%f17, %f15, %f14;
	mul.f32 	%f18, %f16, %f17;
	sub.f32 	%f19, %f7, %f1;
	sub.f32 	%f20, %f10, %f4;
	sub.f32 	%f21, %f8, %f2;
	sub.f32 	%f22, %f11, %f5;
	mul.f32 	%f23, %f21, %f22;
	fma.rn.f32 	%f24, %f19, %f20, %f23;
	sub.f32 	%f25, %f24, %f18;
	div.rn.f32 	%f26, %f18, %f25;
	setp.gt.f32 	%p7, %f26, %f13;
	@%p7 bra 	$L__BB1_8;
$L__BB1_6:
	add.s32 	%r11, %r11, 1;
	setp.ne.s32 	%p8, %r11, %r1;
	@%p8 bra 	$L__BB1_3;
$L__BB1_7:
	cvta.to.global.u64 	%rd12, %rd4;
	atom.global.add.u32 	%r10, [%rd12], 1;
	mul.wide.s32 	%rd13, %r10, 4;
	add.s64 	%rd14, %rd2, %rd13;
	st.global.u32 	[%rd14], %r1;
$L__BB1_8:
	ret;

}
	// .globl	_ZN3cub18CUB_300001_SM_10006detail11EmptyKernelIvEEvv
.visible .entry _ZN3cub18CUB_300001_SM_10006detail11EmptyKernelIvEEvv()
{


	ret;

}
	// .globl	_ZN3cub18CUB_300001_SM_10006detail10merge_sort30DeviceMergeSortBlockSortKernelINS2_10policy_hubIN6thrust24THRUST_300001_SM_1000_NS10device_ptrI15DetectionResultEEE9Policy600ES9_PNS0_8NullTypeES9_SD_j22DetectionResultCompareS8_SC_EEvbT0_T1_T2_T3_T4_PT6_PT7_T5_NS1_7vsmem_tE
.visible .entry _ZN3cub18CUB_300001_SM_10006detail10merge_sort30DeviceMergeSortBlockSortKernelINS2_10policy_hubIN6thrust24THRUST_300001_SM_1000_NS10device_ptrI15DetectionResultEEE9Policy600ES9_PNS0_8NullTypeES9_SD_j22DetectionResultCompareS8_SC_EEvbT0_T1_T2_T3_T4_PT6_PT7_T5_NS1_7vsmem_tE(
	.param .u8 _ZN3cub18CUB_300001_SM_10006detail10merge_sort30DeviceMergeSortBlockSortKernelINS2_10policy_hubIN6thrust24THRUST_300001_SM_1000_NS10device_ptrI15DetectionResultEEE9Policy600ES9_PNS0_8NullTypeES9_SD_j22DetectionResultCompareS8_SC_EEvbT0_T1_T2_T3_T4_PT6_PT7_T5_NS1_7vsmem_tE_param_0,
	.param .align 8 .b8 _ZN3cub18CUB_300001_SM_10006detail10merge_sort30DeviceMergeSortBlockSortKernelINS2_10policy_hubIN6thrust24THRUST_300001_SM_1000_NS10device_ptrI15DetectionResultEEE9Policy600ES9_PNS0_8NullTypeES9_SD_j22DetectionResultCompareS8_SC_EEvbT0_T1_T2_T3_T4_PT6_PT7_T5_NS1_7vsmem_tE_param_1[8],
	.param .u64 .ptr .align 1 _ZN3cub18CUB_300001_SM_10006detail10merge_sort30DeviceMergeSortBlockSortKernelINS2_10policy_hubIN6thrust24THRUST_300001_SM_1000_NS10device_ptrI15DetectionResultEEE9Policy600ES9_PNS0_8NullTypeES9_SD_j22DetectionResultCompareS8_SC_EEvbT0_T1_T2_T3_T4_PT6_PT7_T5_NS1_7vsmem_tE_param_2,
	.param .align 8 .b8 _ZN3cub18CUB_300001_SM_10006detail10merge_sort30DeviceMergeSortBlockSortKernelINS2_10policy_hubIN6thrust24THRUST_300001_SM_1000_NS10device_ptrI15DetectionResultEEE9Policy600ES9_PNS0_8NullTypeES9_SD_j22DetectionResultCompareS8_SC_EEvbT0_T1_T2_T3_T4_PT6_PT7_T5_NS1_7vsmem_tE_param_3[8],
	.param .u64 .ptr .align 1 _ZN3cub18CUB_300001_SM_10006detail10merge_sort30DeviceMergeSortBlockSortKernelINS2_10policy_hubIN6thrust24THRUST_300001_SM_1000_NS10device_ptrI15DetectionResultEEE9Policy600ES9_PNS0_8NullTypeES9_SD_j22DetectionResultCompareS8_SC_EEvbT0_T1_T2_T3_T4_PT6_PT7_T5_NS1_7vsmem_tE_param_4,
	.param .u32 _ZN3cub18CUB_300001_SM_10006detail10merge_sort30DeviceMergeSortBlockSortKernelINS2_10policy_hubIN6thrust24THRUST_300001_SM_1000_NS10device_ptrI15DetectionResultEEE9Policy600ES9_PNS0_8NullTypeES9_SD_j22DetectionResultCompareS8_SC_EEvbT0_T1_T2_T3_T4_PT6_PT7_T5_NS1_7vsmem_tE_param_5,
	.param .u64 .ptr .align 1 _ZN3cub18CUB_300001_SM_10006detail10merge_sort30DeviceMergeSortBlockSortKernelINS2_10policy_hubIN6thrust24THRUST_300001_SM_1000_NS10device_ptrI15DetectionResultEEE9Policy600ES9_PNS0_8NullTypeES9_SD_j22DetectionResultCompareS8_SC_EEvbT0_T1_T2_T3_T4_PT6_PT7_T5_NS1_7vsmem_tE_param_6,
	.param .u64 .ptr .align 1 _ZN3cub18CUB_300001_SM_10006detail10merge_sort30DeviceMergeSortBlockSortKernelINS2_10policy_hubIN6thrust24THRUST_300001_SM_1000_NS10device_ptrI15DetectionResultEEE9Policy600ES9_PNS0_8NullTypeES9_SD_j22DetectionResultCompareS8_SC_EEvbT0_T1_T2_T3_T4_PT6_PT7_T5_NS1_7vsmem_tE_param_7,
	.param .align 1 .b8 _ZN3cub18CUB_300001_SM_10006detail10merge_sort30DeviceMergeSortBlockSortKernelINS2_10policy_hubIN6thrust24THRUST_300001_SM_1000_NS10device_ptrI15DetectionResultEEE9Policy600ES9_PNS0_8NullTypeES9_SD_j22DetectionResultCompareS8_SC_EEvbT0_T1_T2_T3_T4_PT6_PT7_T5_NS1_7vsmem_tE_param_8[1],
	.param .align 8 .b8 _ZN3cub18CUB_300001_SM_10006detail10merge_sort30DeviceMergeSortBlockSortKernelINS2_10policy_hubIN6thrust24THRUST_300001_SM_1000_NS10device_ptrI15DetectionResultEEE9Policy600ES9_PNS0_8NullTypeES9_SD_j22DetectionResultCompareS8_SC_EEvbT0_T1_T2_T3_T4_PT6_PT7_T5_NS1_7vsmem_tE_param_9[8]
)
.maxntid 64
{
	.reg .pred 	%p<35>;
	.reg .b16 	%rs<2>;
	.reg .b32 	%r<165>;
	.reg .b32 	%f<1069>;
	.reg .b64 	%rd<43>;
	// demoted variable
	.shared .align 16 .b8 _ZZN3cub18CUB_300001_SM_10006detail10merge_sort30DeviceMergeSortBlockSortKernelINS2_10policy_hubIN6thrust24THRUST_300001_SM_1000_NS10device_ptrI15DetectionResultEEE9Policy600ES9_PNS0_8NullTypeES9_SD_j22DetectionResultCompareS8_SC_EEvbT0_T1_T2_T3_T4_PT6_PT7_T5_NS1_7vsmem_tEE19static_temp_storage[14832];
	ld.param.s8 	%rs1, [_ZN3cub18CUB_300001_SM_10006detail10merge_sort30DeviceMergeSortBlockSortKernelINS2_10policy_hubIN6thrust24THRUST_300001_SM_1000_NS10device_ptrI15DetectionResultEEE9Policy600ES9_PNS0_8NullTypeES9_SD_j22DetectionResultCompareS8_SC_EEvbT0_T1_T2_T3_T4_PT6_PT7_T5_NS1_7vsmem_tE_param_0];
	ld.param.u64 	%rd14, [_ZN3cub18CUB_300001_SM_10006detail10merge_sort30DeviceMergeSortBlockSortKernelINS2_10policy_hubIN6thrust24THRUST_300001_SM_1000_NS10device_ptrI15DetectionResultEEE9Policy600ES9_PNS0_8NullTypeES9_SD_j22DetectionResultCompareS8_SC_EEvbT0_T1_T2_T3_T4_PT6_PT7_T5_NS1_7vsmem_tE_param_3];
	ld.param.u64 	%rd15, [_ZN3cub18CUB_300001_SM_10006detail10merge_sort30DeviceMergeSortBlockSortKernelINS2_10policy_hubIN6thrust24THRUST_300001_SM_1000_NS10device_ptrI15DetectionResultEEE9Policy600ES9_PNS0_8NullTypeES9_SD_j22DetectionResultCompareS8_SC_EEvbT0_T1_T2_T3_T4_PT6_PT7_T5_NS1_7vsmem_tE_param_1];
	ld.param.u32 	%r67, [_ZN3cub18CUB_300001_SM_10006detail10merge_sort30DeviceMergeSortBlockSortKernelINS2_10policy_hubIN6thrust24THRUST_300001_SM_1000_NS10device_ptrI15DetectionResultEEE9Policy600ES9_PNS0_8NullTypeES9_SD_j22DetectionResultCompareS8_SC_EEvbT0_T1_T2_T3_T4_PT6_PT7_T5_NS1_7vsmem_tE_param_5];
	cvta.to.global.u64 	%rd1, %rd15;
	cvta.to.global.u64 	%rd2, %rd14;
	mov.u32 	%r68, %ctaid.x;
	mov.u32 	%r69, %nctaid.x;
	shl.b32 	%r1, %r68, 6;
	add.s32 	%r70, %r69, -1;
	setp.ge.u32 	%p5, %r68, %r70;
	@%p5 bra 	$L__BB3_14;
	// begin inline asm
	griddepcontrol.wait;
	// end inline asm
	cvt.u64.u32 	%rd3, %r1;
	mov.u32 	%r2, %tid.x;
	and.b32  	%r3, %r2, 31;
	and.b32  	%r4, %r2, 992;
	or.b32  	%r111, %r4, %r3;
	cvt.u64.u32 	%rd28, %r111;
	add.s64 	%rd29, %rd28, %rd3;
	mad.lo.s64 	%rd41, %rd29, 228, %rd1;
	// begin inline asm
	mov.u32 %r109, %laneid;
	// end inline asm
	add.s32 	%r112, %r109, %r4;
	mov.u32 	%r113, _ZZN3cub18CUB_300001_SM_10006detail10merge_sort30DeviceMergeSortBlockSortKernelINS2_10policy_hubIN6thrust24THRUST_300001_SM_1000_NS10device_ptrI15DetectionResultEEE9Policy600ES9_PNS0_8NullTypeES9_SD_j22DetectionResultCompareS8_SC_EEvbT0_T1_T2_T3_T4_PT6_PT7_T5_NS1_7vsmem_tEE19static_temp_storage;
	mad.lo.s32 	%r157, %r112, 228, %r113;
	mov.b32 	%r151, 0;
	mov.u32 	%r150, %r157;
$L__BB3_2:
	ld.global.u32 	%r114, [%rd41];
	st.shared.u32 	[%r150], %r114;
	add.s32 	%r8, %r151, 1;
	add.s64 	%rd41, %rd41, 4;
	add.s32 	%r150, %r150, 4;
	setp.lt.u32 	%p21, %r151, 56;
	mov.u32 	%r151, %r8;
	@%p21 bra 	$L__BB3_2;
	bar.warp.sync 	-1;
	ld.shared.f32 	%f956, [%r157+224];
	ld.shared.f32 	%f955, [%r157+220];
	ld.shared.f32 	%f954, [%r157+216];
	ld.shared.f32 	%f953, [%r157+212];
	ld.shared.f32 	%f952, [%r157+208];
	ld.shared.f32 	%f951, [%r157+204];
	ld.shared.f32 	%f950, [%r157+200];
	ld.shared.f32 	%f949, [%r157+196];
	ld.shared.f32 	%f948, [%r157+192];
	ld.shared.f32 	%f947, [%r157+188];
	ld.shared.f32 	%f946, [%r157+184];
	ld.shared.f32 	%f945, [%r157+180];
	ld.shared.f32 	%f944, [%r157+176];
	ld.shared.f32 	%f943, [%r157+172];
	ld.shared.f32 	%f942, [%r157+168];
	ld.shared.f32 	%f941, [%r157+164];
	ld.shared.f32 	%f940, [%r157+160];
	ld.shared.f32 	%f939, [%r157+156];
	ld.shared.f32 	%f938, [%r157+152];
	ld.shared.f32 	%f937, [%r157+148];
	ld.shared.f32 	%f936, [%r157+144];
	ld.shared.f32 	%f935, [%r157+140];
	ld.shared.f32 	%f934, [%r157+136];
	ld.shared.f32 	%f933, [%r157+132];
	ld.shared.f32 	%f932, [%r157+128];
	ld.shared.f32 	%f931, [%r157+124];
	ld.shared.f32 	%f930, [%r157+120];
	ld.shared.f32 	%f929, [%r157+116];
	ld.shared.f32 	%f928, [%r157+112];
	ld.shared.f32 	%f927, [%r157+108];
	ld.shared.f32 	%f926, [%r157+104];
	ld.shared.f32 	%f925, [%r157+100];
	ld.shared.f32 	%f924, [%r157+96];
	ld.shared.f32 	%f923, [%r157+92];
	ld.shared.f32 	%f922, [%r157+88];
	ld.shared.f32 	%f921, [%r157+84];
	ld.shared.f32 	%f920, [%r157+80];
	ld.shared.f32 	%f919, [%r157+76];
	ld.shared.f32 	%f918, [%r157+72];
	ld.shared.f32 	%f917, [%r157+68];
	ld.shared.f32 	%f916, [%r157+64];
	ld.shared.f32 	%f915, [%r157+60];
	ld.shared.f32 	%f914, [%r157+56];
	ld.shared.f32 	%f913, [%r157+52];
	ld.shared.f32 	%f912, [%r157+48];
	ld.shared.f32 	%f911, [%r157+44];
	ld.shared.f32 	%f910, [%r157+40];
	ld.shared.f32 	%f909, [%r157+36];
	ld.shared.f32 	%f908, [%r157+32];
	ld.shared.f32 	%f907, [%r157+28];
	ld.shared.f32 	%f906, [%r157+24];
	ld.shared.u32 	%r153, [%r157+20];
	ld.shared.f32 	%f905, [%r157+16];
	ld.shared.f32 	%f904, [%r157+12];
	ld.shared.f32 	%f903, [%r157+8];
	ld.shared.f32 	%f902, [%r157+4];
	ld.shared.f32 	%f901, [%r157];
	bar.sync 	0;
	// begin inline asm
	griddepcontrol.launch_dependents;
	// end inline asm
	mad.lo.s32 	%r11, %r2, 228, %r113;
	mov.b32 	%r152, 2;
$L__BB3_4:
	shr.u32 	%r117, %r152, 1;
	add.s32 	%r118, %r152, -1;
	bar.sync 	0;
	st.shared.f32 	[%r11], %f901;
	st.shared.f32 	[%r11+4], %f902;
	st.shared.f32 	[%r11+8], %f903;
	st.shared.f32 	[%r11+12], %f904;
	st.shared.f32 	[%r11+16], %f905;
	st.shared.u32 	[%r11+20], %r153;
	st.shared.f32 	[%r11+24], %f906;
	st.shared.f32 	[%r11+28], %f907;
	st.shared.f32 	[%r11+32], %f908;
	st.shared.f32 	[%r11+36], %f909;
	st.shared.f32 	[%r11+40], %f910;
	st.shared.f32 	[%r11+44], %f911;
	st.shared.f32 	[%r11+48], %f912;
	st.shared.f32 	[%r11+52], %f913;
	st.shared.f32 	[%r11+56], %f914;
	st.shared.f32 	[%r11+60], %f915;
	st.shared.f32 	[%r11+64], %f916;
	st.shared.f32 	[%r11+68], %f917;
	st.shared.f32 	[%r11+72], %f918;
	st.shared.f32 	[%r11+76], %f919;
	st.shared.f32 	[%r11+80], %f920;
	st.shared.f32 	[%r11+84], %f921;
	st.shared.f32 	[%r11+88], %f922;
	st.shared.f32 	[%r11+92], %f923;
	st.shared.f32 	[%r11+96], %f924;
	st.shared.f32 	[%r11+100], %f925;
	st.shared.f32 	[%r11+104], %f926;
	st.shared.f32 	[%r11+108], %f927;
	st.shared.f32 	[%r11+112], %f928;
	st.shared.f32 	[%r11+116], %f929;
	st.shared.f32 	[%r11+120], %f930;
	st.shared.f32 	[%r11+124], %f931;
	st.shared.f32 	[%r11+128], %f932;
	st.shared.f32 	[%r11+132], %f933;
	st.shared.f32 	[%r11+136], %f934;
	st.shared.f32 	[%r11+140], %f935;
	st.shared.f32 	[%r11+144], %f936;
	st.shared.f32 	[%r11+148], %f937;
	st.shared.f32 	[%r11+152], %f938;
	st.shared.f32 	[%r11+156], %f939;
	st.shared.f32 	[%r11+160], %f940;
	st.shared.f32 	[%r11+164], %f941;
	st.shared.f32 	[%r11+168], %f942;
	st.shared.f32 	[%r11+172], %f943;
	st.shared.f32 	[%r11+176], %f944;
	st.shared.f32 	[%r11+180], %f945;
	st.shared.f32 	[%r11+184], %f946;
	st.shared.f32 	[%r11+188], %f947;
	st.shared.f32 	[%r11+192], %f948;
	st.shared.f32 	[%r11+196], %f949;
	st.shared.f32 	[%r11+200], %f950;
	st.shared.f32 	[%r11+204], %f951;
	st.shared.f32 	[%r11+208], %f952;
	st.shared.f32 	[%r11+212], %f953;
	st.shared.f32 	[%r11+216], %f954;
	st.shared.f32 	[%r11+220], %f955;
	st.shared.f32 	[%r11+224], %f956;
	bar.sync 	0;
	neg.s32 	%r119, %r152;
	and.b32  	%r120, %r2, %r119;
	and.b32  	%r121, %r118, %r2;
	min.u32 	%r14, %r121, 64;
	min.u32 	%r15, %r120, 64;
	add.s32 	%r122, %r15, %r117;
	min.u32 	%r16, %r122, 64;
	add.s32 	%r123, %r16, %r117;
	min.u32 	%r17, %r123, 64;
	sub.s32 	%r124, %r16, %r15;
	sub.s32 	%r125, %r17, %r16;
	setp.lt.s32 	%p22, %r14, %r125;
	sub.s32 	%r126, %r14, %r125;
	selp.b32 	%r156, 0, %r126, %p22;
	min.s32 	%r154, %r124, %r14;
	setp.ge.s32 	%p23, %r156, %r154;
	@%p23 bra 	$L__BB3_7;
	add.s32 	%r20, %r16, %r14;
$L__BB3_6:
	sub.s32 	%r127, %r154, %r156;
	shr.u32 	%r128, %r127, 31;
	add.s32 	%r129, %r127, %r128;
	shr.s32 	%r130, %r129, 1;
	add.s32 	%r131, %r130, %r156;
	add.s32 	%r132, %r131, %r15;
	mov.u32 	%r133, _ZZN3cub18CUB_300001_SM_10006detail10merge_sort30DeviceMergeSortBlockSortKernelINS2_10policy_hubIN6thrust24THRUST_300001_SM_1000_NS10device_ptrI15DetectionResultEEE9Policy600ES9_PNS0_8NullTypeES9_SD_j22DetectionResultCompareS8_SC_EEvbT0_T1_T2_T3_T4_PT6_PT7_T5_NS1_7vsmem_tEE19static_temp_storage;
	mad.lo.s32 	%r134, %r132, 228, %r133;
	ld.shared.f32 	%f843, [%r134+16];
	not.b32 	%r135, %r131;
	add.s32 	%r136, %r20, %r135;
	mad.lo.s32 	%r137, %r136, 228, %r133;
	ld.shared.f32 	%f844, [%r137+16];
	setp.leu.f32 	%p24, %f844, %f843;
	add.s32 	%r138, %r131, 1;
	selp.b32 	%r156, %r138, %r156, %p24;
	selp.b32 	%r154, %r154, %r131, %p24;
	setp.lt.s32 	%p25, %r156, %r154;
	@%p25 bra 	$L__BB3_6;
$L__BB3_7:
	add.s32 	%r26, %r156, %r15;
	add.s32 	%r139, %r16, %r14;
	sub.s32 	%r140, %r139, %r156;
	mov.u32 	%r141, _ZZN3cub18CUB_300001_SM_10006detail10merge_sort30DeviceMergeSortBlockSortKernelINS2_10policy_hubIN6thrust24THRUST_300001_SM_1000_NS10device_ptrI15DetectionResultEEE9Policy600ES9_PNS0_8NullTypeES9_SD_j22DetectionResultCompareS8_SC_EEvbT0_T1_T2_T3_T4_PT6_PT7_T5_NS1_7vsmem_tEE19static_temp_storage;
	mad.lo.s32 	%r142, %r26, 228, %r141;
	ld.shared.f32 	%f113, [%r142+224];
	ld.shared.f32 	%f114, [%r142+220];
	ld.shared.f32 	%f115, [%r142+216];
	ld.shared.f32 	%f116, [%r142+212];
	ld.shared.f32 	%f117, [%r142+208];
	ld.shared.f32 	%f118, [%r142+204];
	ld.shared.f32 	%f119, [%r142+200];
	ld.shared.f32 	%f120, [%r142+196];
	ld.shared.f32 	%f121, [%r142+192];
	ld.shared.f32 	%f122, [%r142+188];
	ld.shared.f32 	%f123, [%r142+184];
	ld.shared.f32 	%f124, [%r142+180];
	ld.shared.f32 	%f125, [%r142+176];
	ld.shared.f32 	%f126, [%r142+172];
	ld.shared.f32 	%f127, [%r142+168];
	ld.shared.f32 	%f128, [%r142+164];
	ld.shared.f32 	%f129, [%r142+160];
	ld.shared.f32 	%f130, [%r142+156];
	ld.shared.f32 	%f131, [%r142+152];
	ld.shared.f32 	%f132, [%r142+148];
	ld.shared.f32 	%f133, [%r142+144];
	ld.shared.f32 	%f134, [%r142+140];
	ld.shared.f32 	%f135, [%r142+136];
	ld.shared.f32 	%f136, [%r142+132];
	ld.shared.f32 	%f137, [%r142+128];
	ld.shared.f32 	%f138, [%r142+124];
	ld.shared.f32 	%f139, [%r142+120];
	ld.shared.f32 	%f140, [%r142+116];
	ld.shared.f32 	%f141, [%r142+112];
	ld.shared.f32 	%f142, [%r142+108];
	ld.shared.f32 	%f143, [%r142+104];
	ld.shared.f32 	%f144, [%r142+100];
	ld.shared.f32 	%f145, [%r142+96];
	ld.shared.f32 	%f146, [%r142+92];
	ld.shared.f32 	%f147, [%r142+88];
	ld.shared.f32 	%f148, [%r142+84];
	ld.shared.f32 	%f149, [%r142+80];
	ld.shared.f32 	%f150, [%r142+76];
	ld.shared.f32 	%f151, [%r142+72];
	ld.shared.f32 	%f152, [%r142+68];
	ld.shared.f32 	%f153, [%r142+64];
	ld.shared.f32 	%f154, [%r142+60];
	ld.shared.f32 	%f155, [%r142+56];
	ld.shared.f32 	%f156, [%r142+52];
	ld.shared.f32 	%f157, [%r142+48];
	ld.shared.f32 	%f158, [%r142+44];
	ld.shared.f32 	%f159, [%r142+40];
	ld.shared.f32 	%f160, [%r142+36];
	ld.shared.f32 	%f161, [%r142+32];
	ld.shared.f32 	%f162, [%r142+28];
	ld.shared.f32 	%f163, [%r142+24];
	ld.shared.u32 	%r27, [%r142+20];
	ld.shared.f32 	%f164, [%r142+16];
	ld.shared.f32 	%f165, [%r142+12];
	ld.shared.f32 	%f166, [%r142+8];
	ld.shared.f32 	%f167, [%r142+4];
	ld.shared.f32 	%f168, [%r142];
	mad.lo.s32 	%r143, %r140, 228, %r141;
	ld.shared.f32 	%f169, [%r143+224];
	ld.shared.f32 	%f170, [%r143+220];
	ld.shared.f32 	%f171, [%r143+216];
	ld.shared.f32 	%f172, [%r143+212];
	ld.shared.f32 	%f173, [%r143+208];
	ld.shared.f32 	%f174, [%r143+204];
	ld.shared.f32 	%f175, [%r143+200];
	ld.shared.f32 	%f176, [%r143+196];
	ld.shared.f32 	%f177, [%r143+192];
	ld.shared.f32 	%f178, [%r143+188];
	ld.shared.f32 	%f179, [%r143+184];
	ld.shared.f32 	%f180, [%r143+180];
	ld.shared.f32 	%f181, [%r143+176];
	ld.shared.f32 	%f182, [%r143+172];
	ld.shared.f32 	%f183, [%r143+168];
	ld.shared.f32 	%f184, [%r143+164];
	ld.shared.f32 	%f185, [%r143+160];
	ld.shared.f32 	%f186, [%r143+156];
	ld.shared.f32 	%f187, [%r143+152];
	ld.shared.f32 	%f188, [%r143+148];
	ld.shared.f32 	%f189, [%r143+144];
	ld.shared.f32 	%f190, [%r143+140];
	ld.shared.f32 	%f191, [%r143+136];
	ld.shared.f32 	%f192, [%r143+132];
	ld.shared.f32 	%f193, [%r143+128];
	ld.shared.f32 	%f194, [%r143+124];
	ld.shared.f32 	%f195, [%r143+120];
	ld.shared.f32 	%f196, [%r143+116];
	ld.shared.f32 	%f197, [%r143+112];
	ld.shared.f32 	%f198, [%r143+108];
	ld.shared.f32 	%f199, [%r143+104];
	ld.shared.f32 	%f200, [%r143+100];
	ld.shared.f32 	%f201, [%r143+96];
	ld.shared.f32 	%f202, [%r143+92];
	ld.shared.f32 	%f203, [%r143+88];
	ld.shared.f32 	%f204, [%r143+84];
	ld.shared.f32 	%f205, [%r143+80];
	ld.shared.f32 	%f206, [%r143+76];
	ld.shared.f32 	%f207, [%r143+72];
	ld.shared.f32 	%f208, [%r143+68];
	ld.shared.f32 	%f209, [%r143+64];
	ld.shared.f32 	%f210, [%r143+60];
	ld.shared.f32 	%f211, [%r143+56];
	ld.shared.f32 	%f212, [%r143+52];
	ld.shared.f32 	%f213, [%r143+48];
	ld.shared.f32 	%f214, [%r143+44];
	ld.shared.f32 	%f215, [%r143+40];
	ld.shared.f32 	%f216, [%r143+36];
	ld.shared.f32 	%f217, [%r143+32];
	ld.shared.f32 	%f218, [%r143+28];
	ld.shared.f32 	%f219, [%r143+24];
	ld.shared.u32 	%r28, [%r143+20];
	ld.shared.f32 	%f220, [%r143+16];
	ld.shared.f32 	%f221, [%r143+12];
	ld.shared.f32 	%f222, [%r143+8];
	ld.shared.f32 	%f223, [%r143+4];
	ld.shared.f32 	%f224, [%r143];
	setp.ge.s32 	%p27, %r140, %r17;
	mov.pred 	%p33, 0;
	@%p27 bra 	$L__BB3_9;
	setp.ge.s32 	%p28, %r26, %r16;
	setp.gt.f32 	%p29, %f220, %f164;
	or.pred  	%p33, %p28, %p29;
$L__BB3_9:
	selp.f32 	%f901, %f224, %f168, %p33;
	selp.f32 	%f902, %f223, %f167, %p33;
	selp.f32 	%f903, %f222, %f166, %p33;
	selp.f32 	%f904, %f221, %f165, %p33;
	selp.f32 	%f905, %f220, %f164, %p33;
	selp.b32 	%r153, %r28, %r27, %p33;
	selp.f32 	%f906, %f219, %f163, %p33;
	selp.f32 	%f907, %f218, %f162, %p33;
	selp.f32 	%f908, %f217, %f161, %p33;
	selp.f32 	%f909, %f216, %f160, %p33;
	selp.f32 	%f910, %f215, %f159, %p33;
	selp.f32 	%f911, %f214, %f158, %p33;
	selp.f32 	%f912, %f213, %f157, %p33;
	selp.f32 	%f913, %f212, %f156, %p33;
	selp.f32 	%f914, %f211, %f155, %p33;
	selp.f32 	%f915, %f210, %f154, %p33;
	selp.f32 	%f916, %f209, %f153, %p33;
	selp.f32 	%f917, %f208, %f152, %p33;
	selp.f32 	%f918, %f207, %f151, %p33;
	selp.f32 	%f919, %f206, %f150, %p33;
	selp.f32 	%f920, %f205, %f149, %p33;
	selp.f32 	%f921, %f204, %f148, %p33;
	selp.f32 	%f922, %f203, %f147, %p33;
	selp.f32 	%f923, %f202, %f146, %p33;
	selp.f32 	%f924, %f201, %f145, %p33;
	selp.f32 	%f925, %f200, %f144, %p33;
	selp.f32 	%f926, %f199, %f143, %p33;
	selp.f32 	%f927, %f198, %f142, %p33;
	selp.f32 	%f928, %f197, %f141, %p33;
	selp.f32 	%f929, %f196, %f140, %p33;
	selp.f32 	%f930, %f195, %f139, %p33;
	selp.f32 	%f931, %f194, %f138, %p33;
	selp.f32 	%f932, %f193, %f137, %p33;
	selp.f32 	%f933, %f192, %f136, %p33;
	selp.f32 	%f934, %f191, %f135, %p33;
	selp.f32 	%f935, %f190, %f134, %p33;
	selp.f32 	%f936, %f189, %f133, %p33;
	selp.f32 	%f937, %f188, %f132, %p33;
	selp.f32 	%f938, %f187, %f131, %p33;
	selp.f32 	%f939, %f186, %f130, %p33;
	selp.f32 	%f940, %f185, %f129, %p33;
	selp.f32 	%f941, %f184, %f128, %p33;
	selp.f32 	%f942, %f183, %f127, %p33;
	selp.f32 	%f943, %f182, %f126, %p33;
	selp.f32 	%f944, %f181, %f125, %p33;
	selp.f32 	%f945, %f180, %f124, %p33;
	selp.f32 	%f946, %f179, %f123, %p33;
	selp.f32 	%f947, %f178, %f122, %p33;
	selp.f32 	%f948, %f177, %f121, %p33;
	selp.f32 	%f949, %f176, %f120, %p33;
	selp.f32 	%f950, %f175, %f119, %p33;
	selp.f32 	%f951, %f174, %f118, %p33;
	selp.f32 	%f952, %f173, %f117, %p33;
	selp.f32 	%f953, %f172, %f116, %p33;
	selp.f32 	%f954, %f171, %f115, %p33;
	selp.f32 	%f955, %f170, %f114, %p33;
	selp.f32 	%f956, %f169, %f113, %p33;
	shl.b32 	%r30, %r152, 1;
	setp.lt.u32 	%p30, %r152, 33;
	mov.u32 	%r152, %r30;
	@%p30 bra 	$L__BB3_4;
	bar.sync 	0;
	setp.eq.s16 	%p31, %rs1, 0;
	@%p31 bra 	$L__BB3_13;
	st.shared.f32 	[%r157], %f901;
	st.shared.f32 	[%r157+4], %f902;
	st.shared.f32 	[%r157+8], %f903;
	st.shared.f32 	[%r157+12], %f904;
	st.shared.f32 	[%r157+16], %f905;
	st.shared.u32 	[%r157+20], %r153;
	st.shared.f32 	[%r157+24], %f906;
	st.shared.f32 	[%r157+28], %f907;
	st.shared.f32 	[%r157+32], %f908;
	st.shared.f32 	[%r157+36], %f909;
	st.shared.f32 	[%r157+40], %f910;
	st.shared.f32 	[%r157+44], %f911;
	st.shared.f32 	[%r157+48], %f912;
	st.shared.f32 	[%r157+52], %f913;
	st.shared.f32 	[%r157+56], %f914;
	st.shared.f32 	[%r157+60], %f915;
	st.shared.f32 	[%r157+64], %f916;
	st.shared.f32 	[%r157+68], %f917;
	st.shared.f32 	[%r157+72], %f918;
	st.shared.f32 	[%r157+76], %f919;
	st.shared.f32 	[%r157+80], %f920;
	st.shared.f32 	[%r157+84], %f921;
	st.shared.f32 	[%r157+88], %f922;
	st.shared.f32 	[%r157+92], %f923;
	st.shared.f32 	[%r157+96], %f924;
	st.shared.f32 	[%r157+100], %f925;
	st.shared.f32 	[%r157+104], %f926;
	st.shared.f32 	[%r157+108], %f927;
	st.shared.f32 	[%r157+112], %f928;
	st.shared.f32 	[%r157+116], %f929;
	st.shared.f32 	[%r157+120], %f930;
	st.shared.f32 	[%r157+124], %f931;
	st.shared.f32 	[%r157+128], %f932;
	st.shared.f32 	[%r157+132], %f933;
	st.shared.f32 	[%r157+136], %f934;
	st.shared.f32 	[%r157+140], %f935;
	st.shared.f32 	[%r157+144], %f936;
	st.shared.f32 	[%r157+148], %f937;
	st.shared.f32 	[%r157+152], %f938;
	st.shared.f32 	[%r157+156], %f939;
	st.shared.f32 	[%r157+160], %f940;
	st.shared.f32 	[%r157+164], %f941;
	st.shared.f32 	[%r157+168], %f942;
	st.shared.f32 	[%r157+172], %f943;
	st.shared.f32 	[%r157+176], %f944;
	st.shared.f32 	[%r157+180], %f945;
	st.shared.f32 	[%r157+184], %f946;
	st.shared.f32 	[%r157+188], %f947;
	st.shared.f32 	[%r157+192], %f948;
	st.shared.f32 	[%r157+196], %f949;
	st.shared.f32 	[%r157+200], %f950;
	st.shared.f32 	[%r157+204], %f951;
	st.shared.f32 	[%r157+208], %f952;
	st.shared.f32 	[%r157+212], %f953;
	st.shared.f32 	[%r157+216], %f954;
	st.shared.f32 	[%r157+220], %f955;
	st.shared.f32 	[%r157+224], %f956;
	bar.warp.sync 	-1;
	cvt.u64.u32 	%rd30, %r4;
	add.s64 	%rd31, %rd3, %rd30;
	cvt.u64.u32 	%rd32, %r3;
	add.s64 	%rd33, %rd31, %rd32;
	mad.lo.s64 	%rd42, %rd33, 228, %rd2;
	mov.b32 	%r158, 0;
$L__BB3_12:
	ld.shared.u32 	%r145, [%r157];
	st.global.u32 	[%rd42], %r145;
	add.s32 	%r33, %r158, 1;
	add.s64 	%rd42, %rd42, 4;
	add.s32 	%r157, %r157, 4;
	setp.lt.u32 	%p32, %r158, 56;
	mov.u32 	%r158, %r33;
	@%p32 bra 	$L__BB3_12;
	bra.uni 	$L__BB3_32;
$L__BB3_13:
	ld.param.u64 	%rd40, [_ZN3cub18CUB_300001_SM_10006detail10merge_sort30DeviceMergeSortBlockSortKernelINS2_10policy_hubIN6thrust24THRUST_300001_SM_1000_NS10device_ptrI15DetectionResultEEE9Policy600ES9_PNS0_8NullTypeES9_SD_j22DetectionResultCompareS8_SC_EEvbT0_T1_T2_T3_T4_PT6_PT7_T5_NS1_7vsmem_tE_param_6];
	st.shared.f32 	[%r157], %f901;
	st.shared.f32 	[%r157+4], %f902;
	st.shared.f32 	[%r157+8], %f903;
	st.shared.f32 	[%r157+12], %f904;
	st.shared.f32 	[%r157+16], %f905;
	st.shared.u32 	[%r157+20], %r153;
	st.shared.f32 	[%r157+24], %f906;
	st.shared.f32 	[%r157+28], %f907;
	st.shared.f32 	[%r157+32], %f908;
	st.shared.f32 	[%r157+36], %f909;
	st.shared.f32 	[%r157+40], %f910;
	st.shared.f32 	[%r157+44], %f911;
	st.shared.f32 	[%r157+48], %f912;
	st.shared.f32 	[%r157+52], %f913;
	st.shared.f32 	[%r157+56], %f914;
	st.shared.f32 	[%r157+60], %f915;
	st.shared.f32 	[%r157+64], %f916;
	st.shared.f32 	[%r157+68], %f917;
	st.shared.f32 	[%r157+72], %f918;
	st.shared.f32 	[%r157+76], %f919;
	st.shared.f32 	[%r157+80], %f920;
	st.shared.f32 	[%r157+84], %f921;
	st.shared.f32 	[%r157+88], %f922;
	st.shared.f32 	[%r157+92], %f923;
	st.shared.f32 	[%r157+96], %f924;
	st.shared.f32 	[%r157+100], %f925;
	st.shared.f32 	[%r157+104], %f926;
	st.shared.f32 	[%r157+108], %f927;
	st.shared.f32 	[%r157+112], %f928;
	st.shared.f32 	[%r157+116], %f929;
	st.shared.f32 	[%r157+120], %f930;
	st.shared.f32 	[%r157+124], %f931;
	st.shared.f32 	[%r157+128], %f932;
	st.shared.f32 	[%r157+132], %f933;
	st.shared.f32 	[%r157+136], %f934;
	st.shared.f32 	[%r157+140], %f935;
	st.shared.f32 	[%r157+144], %f936;
	st.shared.f32 	[%r157+148], %f937;
	st.shared.f32 	[%r157+152], %f938;
	st.shared.f32 	[%r157+156], %f939;
	st.shared.f32 	[%r157+160], %f940;
	st.shared.f32 	[%r157+164], %f941;
	st.shared.f32 	[%r157+168], %f942;
	st.shared.f32 	[%r157+172], %f943;
	st.shared.f32 	[%r157+176], %f944;
	st.shared.f32 	[%r157+180], %f945;
	st.shared.f32 	[%r157+184], %f946;
	st.shared.f32 	[%r157+188], %f947;
	st.shared.f32 	[%r157+192], %f948;
	st.shared.f32 	[%r157+196], %f949;
	st.shared.f32 	[%r157+200], %f950;
	st.shared.f32 	[%r157+204], %f951;
	st.shared.f32 	[%r157+208], %f952;
	st.shared.f32 	[%r157+212], %f953;
	st.shared.f32 	[%r157+216], %f954;
	st.shared.f32 	[%r157+220], %f955;
	st.shared.f32 	[%r157+224], %f956;
	bar.warp.sync 	-1;
	ld.shared.f32 	%f845, [%r157+224];
	ld.shared.f32 	%f846, [%r157+220];
	ld.shared.f32 	%f847, [%r157+216];
	ld.shared.f32 	%f848, [%r157+212];
	ld.shared.f32 	%f849, [%r157+208];
	ld.shared.f32 	%f850, [%r157+204];
	ld.shared.f32 	%f851, [%r157+200];
	ld.shared.f32 	%f852, [%r157+196];
	ld.shared.f32 	%f853, [%r157+192];
	ld.shared.f32 	%f854, [%r157+188];
	ld.shared.f32 	%f855, [%r157+184];
	ld.shared.f32 	%f856, [%r157+180];
	ld.shared.f32 	%f857, [%r157+176];
	ld.shared.f32 	%f858, [%r157+172];
	ld.shared.f32 	%f859, [%r157+168];
	ld.shared.f32 	%f860, [%r157+164];
	ld.shared.f32 	%f861, [%r157+160];
	ld.shared.f32 	%f862, [%r157+156];
	ld.shared.f32 	%f863, [%r157+152];
	ld.shared.f32 	%f864, [%r157+148];
	ld.shared.f32 	%f865, [%r157+144];
	ld.shared.f32 	%f866, [%r157+140];
	ld.shared.f32 	%f867, [%r157+136];
	ld.shared.f32 	%f868, [%r157+132];
	ld.shared.f32 	%f869, [%r157+128];
	ld.shared.f32 	%f870, [%r157+124];
	ld.shared.f32 	%f871, [%r157+120];
	ld.shared.f32 	%f872, [%r157+116];
	ld.shared.f32 	%f873, [%r157+112];
	ld.shared.f32 	%f874, [%r157+108];
	ld.shared.f32 	%f875, [%r157+104];
	ld.shared.f32 	%f876, [%r157+100];
	ld.shared.f32 	%f877, [%r157+96];
	ld.shared.f32 	%f878, [%r157+92];
	ld.shared.f32 	%f879, [%r157+88];
	ld.shared.f32 	%f880, [%r157+84];
	ld.shared.f32 	%f881, [%r157+80];
	ld.shared.f32 	%f882, [%r157+76];
	ld.shared.f32 	%f883, [%r157+72];
	ld.shared.f32 	%f884, [%r157+68];
	ld.shared.f32 	%f885, [%r157+64];
	ld.shared.f32 	%f886, [%r157+60];
	ld.shared.f32 	%f887, [%r157+56];
	ld.shared.f32 	%f888, [%r157+52];
	ld.shared.f32 	%f889, [%r157+48];
	ld.shared.f32 	%f890, [%r157+44];
	ld.shared.f32 	%f891, [%r157+40];
	ld.shared.f32 	%f892, [%r157+36];
	ld.shared.f32 	%f893, [%r157+32];
	ld.shared.f32 	%f894, [%r157+28];
	ld.shared.f32 	%f895, [%r157+24];
	ld.shared.u32 	%r146, [%r157+20];
	ld.shared.f32 	%f896, [%r157+16];
	ld.shared.f32 	%f897, [%r157+12];
	ld.shared.f32 	%f898, [%r157+8];
	ld.shared.f32 	%f899, [%r157+4];
	ld.shared.f32 	%f900, [%r157];
	cvta.to.global.u64 	%rd34, %rd40;
	mov.u32 	%r147, %tid.x;
	cvt.u64.u32 	%rd35, %r147;
	mov.u32 	%r148, %ctaid.x;
	shl.b32 	%r149, %r148, 6;
	cvt.u64.u32 	%rd36, %r149;
	add.s64 	%rd37, %rd35, %rd36;
	mad.lo.s64 	%rd38, %rd37, 228, %rd34;
	st.global.f32 	[%rd38], %f900;
	st.global.f32 	[%rd38+4], %f899;
	st.global.f32 	[%rd38+8], %f898;
	st.global.f32 	[%rd38+12], %f897;
	st.global.f32 	[%rd38+16], %f896;
	st.global.u32 	[%rd38+20], %r146;
	st.global.f32 	[%rd38+24], %f895;
	st.global.f32 	[%rd38+28], %f894;
	st.global.f32 	[%rd38+32], %f893;
	st.global.f32 	[%rd38+36], %f892;
	st.global.f32 	[%rd38+40], %f891;
	st.global.f32 	[%rd38+44], %f890;
	st.global.f32 	[%rd38+48], %f889;
	st.global.f32 	[%rd38+52], %f888;
	st.global.f32 	[%rd38+56], %f887;
	st.global.f32 	[%rd38+60], %f886;
	st.global.f32 	[%rd38+64], %f885;
	st.global.f32 	[%rd38+68], %f884;
	st.global.f32 	[%rd38+72], %f883;
	st.global.f32 	[%rd38+76], %f882;
	st.global.f32 	[%rd38+80], %f881;
	st.global.f32 	[%rd38+84], %f880;
	st.global.f32 	[%rd38+88], %f879;
	st.global.f32 	[%rd38+92], %f878;
	st.global.f32 	[%rd38+96], %f877;
	st.global.f32 	[%rd38+100], %f876;
	st.global.f32 	[%rd38+104], %f875;
	st.global.f32 	[%rd38+108], %f874;
	st.global.f32 	[%rd38+112], %f873;
	st.global.f32 	[%rd38+116], %f872;
	st.global.f32 	[%rd38+120], %f871;
	st.global.f32 	[%rd38+124], %f870;
	st.global.f32 	[%rd38+128], %f869;
	st.global.f32 	[%rd38+132], %f868;
	st.global.f32 	[%rd38+136], %f867;
	st.global.f32 	[%rd38+140], %f866;
	st.global.f32 	[%rd38+144], %f865;
	st.global.f32 	[%rd38+148], %f864;
	st.global.f32 	[%rd38+152], %f863;
	st.global.f32 	[%rd38+156], %f862;
	st.global.f32 	[%rd38+160], %f861;
	st.global.f32 	[%rd38+164], %f860;
	st.global.f32 	[%rd38+168], %f859;
	st.global.f32 	[%rd38+172], %f858;
	st.global.f32 	[%rd38+176], %f857;
	st.global.f32 	[%rd38+180], %f856;
	st.global.f32 	[%rd38+184], %f855;
	st.global.f32 	[%rd38+188], %f854;
	st.global.f32 	[%rd38+192], %f853;
	st.global.f32 	[%rd38+196], %f852;
	st.global.f32 	[%rd38+200], %f851;
	st.global.f32 	[%rd38+204], %f850;
	st.global.f32 	[%rd38+208], %f849;
	st.global.f32 	[%rd38+212], %f848;
	st.global.f32 	[%rd38+216], %f847;
	st.global.f32 	[%rd38+220], %f846;
	st.global.f32 	[%rd38+224], %f845;
	bra.uni 	$L__BB3_32;
$L__BB3_14:
	sub.s32 	%r71, %r67, %r1;
	min.s32 	%r35, %r71, 64;
	// begin inline asm
	griddepcontrol.wait;
	// end inline asm
	cvt.u64.u32 	%rd10, %r1;
	mul.wide.u32 	%rd16, %r1, 228;
	add.s64 	%rd11, %rd1, %rd16;
	ld.global.f32 	%f957, [%rd11];
	ld.global.f32 	%f958, [%rd11+4];
	ld.global.f32 	%f959, [%rd11+8];
	ld.global.f32 	%f960, [%rd11+12];
	ld.global.f32 	%f961, [%rd11+16];
	ld.global.u32 	%r159, [%rd11+20];
	ld.global.f32 	%f962, [%rd11+24];
	ld.global.f32 	%f963, [%rd11+28];
	ld.global.f32 	%f964, [%rd11+32];
	ld.global.f32 	%f965, [%rd11+36];
	ld.global.f32 	%f966, [%rd11+40];
	ld.global.f32 	%f967, [%rd11+44];
	ld.global.f32 	%f968, [%rd11+48];
	ld.global.f32 	%f969, [%rd11+52];
	ld.global.f32 	%f970, [%rd11+56];
	ld.global.f32 	%f971, [%rd11+60];
	ld.global.f32 	%f972, [%rd11+64];
	ld.global.f32 	%f973, [%rd11+68];
	ld.global.f32 	%f974, [%rd11+72];
	ld.global.f32 	%f975, [%rd11+76];
	ld.global.f32 	%f976, [%rd11+80];
	ld.global.f32 	%f977, [%rd11+84];
	ld.global.f32 	%f978, [%rd11+88];
	ld.global.f32 	%f979, [%rd11+92];
	ld.global.f32 	%f980, [%rd11+96];
	ld.global.f32 	%f981, [%rd11+100];
	ld.global.f32 	%f982, [%rd11+104];
	ld.global.f32 	%f983, [%rd11+108];
	ld.global.f32 	%f984, [%rd11+112];
	ld.global.f32 	%f985, [%rd11+116];
	ld.global.f32 	%f986, [%rd11+120];
	ld.global.f32 	%f987, [%rd11+124];
	ld.global.f32 	%f988, [%rd11+128];
	ld.global.f32 	%f989, [%rd11+132];
	ld.global.f32 	%f990, [%rd11+136];
	ld.global.f32 	%f991, [%rd11+140];
	ld.global.f32 	%f992, [%rd11+144];
	ld.global.f32 	%f993, [%rd11+148];
	ld.global.f32 	%f994, [%rd11+152];
	ld.global.f32 	%f995, [%rd11+156];
	ld.global.f32 	%f996, [%rd11+160];
	ld.global.f32 	%f997, [%rd11+164];
	ld.global.f32 	%f998, [%rd11+168];
	ld.global.f32 	%f999, [%rd11+172];
	ld.global.f32 	%f1000, [%rd11+176];
	ld.global.f32 	%f1001, [%rd11+180];
	ld.global.f32 	%f1002, [%rd11+184];
	ld.global.f32 	%f1003, [%rd11+188];
	ld.global.f32 	%f1004, [%rd11+192];
	ld.global.f32 	%f1005, [%rd11+196];
	ld.global.f32 	%f1006, [%rd11+200];
	ld.global.f32 	%f1007, [%rd11+204];
	ld.global.f32 	%f1008, [%rd11+208];
	ld.global.f32 	%f1009, [%rd11+212];
	ld.global.f32 	%f1010, [%rd11+216];
	ld.global.f32 	%f1011, [%rd11+220];
	ld.global.f32 	%f1012, [%rd11+224];
	mov.u32 	%r37, %tid.x;
	and.b32  	%r38, %r37, 31;
	and.b32  	%r39, %r37, 992;
	or.b32  	%r40, %r39, %r38;
	setp.ge.s32 	%p6, %r40, %r35;
	@%p6 bra 	$L__BB3_16;
	mul.lo.s32 	%r72, %r40, 228;
	cvt.u64.u32 	%rd17, %r72;
	add.s64 	%rd18, %rd11, %rd17;
	ld.global.f32 	%f957, [%rd18];
	ld.global.f32 	%f958, [%rd18+4];
	ld.global.f32 	%f959, [%rd18+8];
	ld.global.f32 	%f960, [%rd18+12];
	ld.global.f32 	%f961, [%rd18+16];
	ld.global.u32 	%r159, [%rd18+20];
	ld.global.f32 	%f962, [%rd18+24];
	ld.global.f32 	%f963, [%rd18+28];
	ld.global.f32 	%f964, [%rd18+32];
	ld.global.f32 	%f965, [%rd18+36];
	ld.global.f32 	%f966, [%rd18+40];
	ld.global.f32 	%f967, [%rd18+44];
	ld.global.f32 	%f968, [%rd18+48];
	ld.global.f32 	%f969, [%rd18+52];
	ld.global.f32 	%f970, [%rd18+56];
	ld.global.f32 	%f971, [%rd18+60];
	ld.global.f32 	%f972, [%rd18+64];
	ld.global.f32 	%f973, [%rd18+68];
	ld.global.f32 	%f974, [%rd18+72];
	ld.global.f32 	%f975, [%rd18+76];
	ld.global.f32 	%f976, [%rd18+80];
	ld.global.f32 	%f977, [%rd18+84];
	ld.global.f32 	%f978, [%rd18+88];
	ld.global.f32 	%f979, [%rd18+92];
	ld.global.f32 	%f980, [%rd18+96];
	ld.global.f32 	%f981, [%rd18+100];
	ld.global.f32 	%f982, [%rd18+104];
	ld.global.f32 	%f983, [%rd18+108];
	ld.global.f32 	%f984, [%rd18+112];
	ld.global.f32 	%f985, [%rd18+116];
	ld.global.f32 	%f986, [%rd18+120];
	ld.global.f32 	%f987, [%rd18+124];
	ld.global.f32 	%f988, [%rd18+128];
	ld.global.f32 	%f989, [%rd18+132];
	ld.global.f32 	%f990, [%rd18+136];
	ld.global.f32 	%f991, [%rd18+140];
	ld.global.f32 	%f992, [%rd18+144];
	ld.global.f32 	%f993, [%rd18+148];
	ld.global.f32 	%f994, [%rd18+152];
	ld.global.f32 	%f995, [%rd18+156];
	ld.global.f32 	%f996, [%rd18+160];
	ld.global.f32 	%f997, [%rd18+164];
	ld.global.f32 	%f998, [%rd18+168];
	ld.global.f32 	%f999, [%rd18+172];
	ld.global.f32 	%f1000, [%rd18+176];
	ld.global.f32 	%f1001, [%rd18+180];
	ld.global.f32 	%f1002, [%rd18+184];
	ld.global.f32 	%f1003, [%rd18+188];
	ld.global.f32 	%f1004, [%rd18+192];
	ld.global.f32 	%f1005, [%rd18+196];
	ld.global.f32 	%f1006, [%rd18+200];
	ld.global.f32 	%f1007, [%rd18+204];
	ld.global.f32 	%f1008, [%rd18+208];
	ld.global.f32 	%f1009, [%rd18+212];
	ld.global.f32 	%f1010, [%rd18+216];
	ld.global.f32 	%f1011, [%rd18+220];
	ld.global.f32 	%f1012, [%rd18+224];
$L__BB3_16:
	// begin inline asm
	mov.u32 %r73, %laneid;
	// end inline asm
	add.s32 	%r75, %r73, %r39;
	mov.u32 	%r76, _ZZN3cub18CUB_300001_SM_10006detail10merge_sort30DeviceMergeSortBlockSortKernelINS2_10policy_hubIN6thrust24THRUST_300001_SM_1000_NS10device_ptrI15DetectionResultEEE9Policy600ES9_PNS0_8NullTypeES9_SD_j22DetectionResultCompareS8_SC_EEvbT0_T1_T2_T3_T4_PT6_PT7_T5_NS1_7vsmem_tEE19static_temp_storage;
	mad.lo.s32 	%r43, %r75, 228, %r76;
	st.shared.f32 	[%r43], %f957;
	st.shared.f32 	[%r43+4], %f958;
	st.shared.f32 	[%r43+8], %f959;
	st.shared.f32 	[%r43+12], %f960;
	st.shared.f32 	[%r43+16], %f961;
	st.shared.u32 	[%r43+20], %r159;
	st.shared.f32 	[%r43+24], %f962;
	st.shared.f32 	[%r43+28], %f963;
	st.shared.f32 	[%r43+32], %f964;
	st.shared.f32 	[%r43+36], %f965;
	st.shared.f32 	[%r43+40], %f966;
	st.shared.f32 	[%r43+44], %f967;
	st.shared.f32 	[%r43+48], %f968;
	st.shared.f32 	[%r43+52], %f969;
	st.shared.f32 	[%r43+56], %f970;
	st.shared.f32 	[%r43+60], %f971;
	st.shared.f32 	[%r43+64], %f972;
	st.shared.f32 	[%r43+68], %f973;
	st.shared.f32 	[%r43+72], %f974;
	st.shared.f32 	[%r43+76], %f975;
	st.shared.f32 	[%r43+80], %f976;
	st.shared.f32 	[%r43+84], %f977;
	st.shared.f32 	[%r43+88], %f978;
	st.shared.f32 	[%r43+92], %f979;
	st.shared.f32 	[%r43+96], %f980;
	st.shared.f32 	[%r43+100], %f981;
	st.shared.f32 	[%r43+104], %f982;
	st.shared.f32 	[%r43+108], %f983;
	st.shared.f32 	[%r43+112], %f984;
	st.shared.f32 	[%r43+116], %f985;
	st.shared.f32 	[%r43+120], %f986;
	st.shared.f32 	[%r43+124], %f987;
	st.shared.f32 	[%r43+128], %f988;
	st.shared.f32 	[%r43+132], %f989;
	st.shared.f32 	[%r43+136], %f990;
	st.shared.f32 	[%r43+140], %f991;
	st.shared.f32 	[%r43+144], %f992;
	st.shared.f32 	[%r43+148], %f993;
	st.shared.f32 	[%r43+152], %f994;
	st.shared.f32 	[%r43+156], %f995;
	st.shared.f32 	[%r43+160], %f996;
	st.shared.f32 	[%r43+164], %f997;
	st.shared.f32 	[%r43+168], %f998;
	st.shared.f32 	[%r43+172], %f999;
	st.shared.f32 	[%r43+176], %f1000;
	st.shared.f32 	[%r43+180], %f1001;
	st.shared.f32 	[%r43+184], %f1002;
	st.shared.f32 	[%r43+188], %f1003;
	st.shared.f32 	[%r43+192], %f1004;
	st.shared.f32 	[%r43+196], %f1005;
	st.shared.f32 	[%r43+200], %f1006;
	st.shared.f32 	[%r43+204], %f1007;
	st.shared.f32 	[%r43+208], %f1008;
	st.shared.f32 	[%r43+212], %f1009;
	st.shared.f32 	[%r43+216], %f1010;
	st.shared.f32 	[%r43+220], %f1011;
	st.shared.f32 	[%r43+224], %f1012;
	bar.warp.sync 	-1;
	ld.shared.f32 	%f1068, [%r43+224];
	ld.shared.f32 	%f1067, [%r43+220];
	ld.shared.f32 	%f1066, [%r43+216];
	ld.shared.f32 	%f1065, [%r43+212];
	ld.shared.f32 	%f1064, [%r43+208];
	ld.shared.f32 	%f1063, [%r43+204];
	ld.shared.f32 	%f1062, [%r43+200];
	ld.shared.f32 	%f1061, [%r43+196];
	ld.shared.f32 	%f1060, [%r43+192];
	ld.shared.f32 	%f1059, [%r43+188];
	ld.shared.f32 	%f1058, [%r43+184];
	ld.shared.f32 	%f1057, [%r43+180];
	ld.shared.f32 	%f1056, [%r43+176];
	ld.shared.f32 	%f1055, [%r43+172];
	ld.shared.f32 	%f1054, [%r43+168];
	ld.shared.f32 	%f1053, [%r43+164];
	ld.shared.f32 	%f1052, [%r43+160];
	ld.shared.f32 	%f1051, [%r43+156];
	ld.shared.f32 	%f1050, [%r43+152];
	ld.shared.f32 	%f1049, [%r43+148];
	ld.shared.f32 	%f1048, [%r43+144];
	ld.shared.f32 	%f1047, [%r43+140];
	ld.shared.f32 	%f1046, [%r43+136];
	ld.shared.f32 	%f1045, [%r43+132];
	ld.shared.f32 	%f1044, [%r43+128];
	ld.shared.f32 	%f1043, [%r43+124];
	ld.shared.f32 	%f1042, [%r43+120];
	ld.shared.f32 	%f1041, [%r43+116];
	ld.shared.f32 	%f1040, [%r43+112];
	ld.shared.f32 	%f1039, [%r43+108];
	ld.shared.f32 	%f1038, [%r43+104];
	ld.shared.f32 	%f1037, [%r43+100];
	ld.shared.f32 	%f1036, [%r43+96];
	ld.shared.f32 	%f1035, [%r43+92];
	ld.shared.f32 	%f1034, [%r43+88];
	ld.shared.f32 	%f1033, [%r43+84];
	ld.shared.f32 	%f1032, [%r43+80];
	ld.shared.f32 	%f1031, [%r43+76];
	ld.shared.f32 	%f1030, [%r43+72];
	ld.shared.f32 	%f1029, [%r43+68];
	ld.shared.f32 	%f1028, [%r43+64];
	ld.shared.f32 	%f1027, [%r43+60];
	ld.shared.f32 	%f1026, [%r43+56];
	ld.shared.f32 	%f1025, [%r43+52];
	ld.shared.f32 	%f1024, [%r43+48];
	ld.shared.f32 	%f1023, [%r43+44];
	ld.shared.f32 	%f1022, [%r43+40];
	ld.shared.f32 	%f1021, [%r43+36];
	ld.shared.f32 	%f1020, [%r43+32];
	ld.shared.f32 	%f1019, [%r43+28];
	ld.shared.f32 	%f1018, [%r43+24];
	ld.shared.u32 	%r161, [%r43+20];
	ld.shared.f32 	%f1017, [%r43+16];
	ld.shared.f32 	%f1016, [%r43+12];
	ld.shared.f32 	%f1015, [%r43+8];
	ld.shared.f32 	%f1014, [%r43+4];
	ld.shared.f32 	%f1013, [%r43];
	bar.sync 	0;
	// begin inline asm
	griddepcontrol.launch_dependents;
	// end inline asm
	mad.lo.s32 	%r45, %r37, 228, %r76;
	mov.b32 	%r160, 2;
$L__BB3_17:
	shr.u32 	%r77, %r160, 1;
	add.s32 	%r78, %r160, -1;
	bar.sync 	0;
	st.shared.f32 	[%r45], %f1013;
	st.shared.f32 	[%r45+4], %f1014;
	st.shared.f32 	[%r45+8], %f1015;
	st.shared.f32 	[%r45+12], %f1016;
	st.shared.f32 	[%r45+16], %f1017;
	st.shared.u32 	[%r45+20], %r161;
	st.shared.f32 	[%r45+24], %f1018;
	st.shared.f32 	[%r45+28], %f1019;
	st.shared.f32 	[%r45+32], %f1020;
	st.shared.f32 	[%r45+36], %f1021;
	st.shared.f32 	[%r45+40], %f1022;
	st.shared.f32 	[%r45+44], %f1023;
	st.shared.f32 	[%r45+48], %f1024;
	st.shared.f32 	[%r45+52], %f1025;
	st.shared.f32 	[%r45+56], %f1026;
	st.shared.f32 	[%r45+60], %f1027;
	st.shared.f32 	[%r45+64], %f1028;
	st.shared.f32 	[%r45+68], %f1029;
	st.shared.f32 	[%r45+72], %f1030;
	st.shared.f32 	[%r45+76], %f1031;
	st.shared.f32 	[%r45+80], %f1032;
	st.shared.f32 	[%r45+84], %f1033;
	st.shared.f32 	[%r45+88], %f1034;
	st.shared.f32 	[%r45+92], %f1035;
	st.shared.f32 	[%r45+96], %f1036;
	st.shared.f32 	[%r45+100], %f1037;
	st.shared.f32 	[%r45+104], %f1038;
	st.shared.f32 	[%r45+108], %f1039;
	st.shared.f32 	[%r45+112], %f1040;
	st.shared.f32 	[%r45+116], %f1041;
	st.shared.f32 	[%r45+120], %f1042;
	st.shared.f32 	[%r45+124], %f1043;
	st.shared.f32 	[%r45+128], %f1044;
	st.shared.f32 	[%r45+132], %f1045;
	st.shared.f32 	[%r45+136], %f1046;
	st.shared.f32 	[%r45+140], %f1047;
	st.shared.f32 	[%r45+144], %f1048;
	st.shared.f32 	[%r45+148], %f1049;
	st.shared.f32 	[%r45+152], %f1050;
	st.shared.f32 	[%r45+156], %f1051;
	st.shared.f32 	[%r45+160], %f1052;
	st.shared.f32 	[%r45+164], %f1053;
	st.shared.f32 	[%r45+168], %f1054;
	st.shared.f32 	[%r45+172], %f1055;
	st.shared.f32 	[%r45+176], %f1056;
	st.shared.f32 	[%r45+180], %f1057;
	st.shared.f32 	[%r45+184], %f1058;
	st.shared.f32 	[%r45+188], %f1059;
	st.shared.f32 	[%r45+192], %f1060;
	st.shared.f32 	[%r45+196], %f1061;
	st.shared.f32 	[%r45+200], %f1062;
	st.shared.f32 	[%r45+204], %f1063;
	st.shared.f32 	[%r45+208], %f1064;
	st.shared.f32 	[%r45+212], %f1065;
	st.shared.f32 	[%r45+216], %f1066;
	st.shared.f32 	[%r45+220], %f1067;
	st.shared.f32 	[%r45+224], %f1068;
	bar.sync 	0;
	neg.s32 	%r79, %r160;
	and.b32  	%r80, %r37, %r79;
	and.b32  	%r81, %r78, %r37;
	min.s32 	%r48, %r81, %r35;
	min.s32 	%r49, %r80, %r35;
	add.s32 	%r82, %r49, %r77;
	min.s32 	%r50, %r82, %r35;
	add.s32 	%r83, %r50, %r77;
	min.s32 	%r51, %r83, %r35;
	sub.s32 	%r84, %r50, %r49;
	sub.s32 	%r85, %r51, %r50;
	setp.lt.s32 	%p7, %r48, %r85;
	sub.s32 	%r86, %r48, %r85;
	selp.b32 	%r164, 0, %r86, %p7;
	min.s32 	%r162, %r84, %r48;
	setp.ge.s32 	%p8, %r164, %r162;
	@%p8 bra 	$L__BB3_20;
	add.s32 	%r54, %r50, %r48;
$L__BB3_19:
	sub.s32 	%r87, %r162, %r164;
	shr.u32 	%r88, %r87, 31;
	add.s32 	%r89, %r87, %r88;
	shr.s32 	%r90, %r89, 1;
	add.s32 	%r91, %r90, %r164;
	add.s32 	%r92, %r91, %r49;
	mov.u32 	%r93, _ZZN3cub18CUB_300001_SM_10006detail10merge_sort30DeviceMergeSortBlockSortKernelINS2_10policy_hubIN6thrust24THRUST_300001_SM_1000_NS10device_ptrI15DetectionResultEEE9Policy600ES9_PNS0_8NullTypeES9_SD_j22DetectionResultCompareS8_SC_EEvbT0_T1_T2_T3_T4_PT6_PT7_T5_NS1_7vsmem_tEE19static_temp_storage;
	mad.lo.s32 	%r94, %r92, 228, %r93;
	ld.shared.f32 	%f841, [%r94+16];
	not.b32 	%r95, %r91;
	add.s32 	%r96, %r54, %r95;
	mad.lo.s32 	%r97, %r96, 228, %r93;
	ld.shared.f32 	%f842, [%r97+16];
	setp.leu.f32 	%p9, %f842, %f841;
	add.s32 	%r98, %r91, 1;
	selp.b32 	%r164, %r98, %r164, %p9;
	selp.b32 	%r162, %r162, %r91, %p9;
	setp.lt.s32 	%p10, %r164, %r162;
	@%p10 bra 	$L__BB3_19;
$L__BB3_20:
	add.s32 	%r60, %r164, %r49;
	add.s32 	%r99, %r50, %r48;
	sub.s32 	%r100, %r99, %r164;
	mov.u32 	%r101, _ZZN3cub18CUB_300001_SM_10006detail10merge_sort30DeviceMergeSortBlockSortKernelINS2_10policy_hubIN6thrust24THRUST_300001_SM_1000_NS10device_ptrI15DetectionResultEEE9Policy600ES9_PNS0_8NullTypeES9_SD_j22DetectionResultCompareS8_SC_EEvbT0_T1_T2_T3_T4_PT6_PT7_T5_NS1_7vsmem_tEE19static_temp_storage;
	mad.lo.s32 	%r102, %r60, 228, %r101;
	ld.shared.f32 	%f561, [%r102+224];
	ld.shared.f32 	%f562, [%r102+220];
	ld.shared.f32 	%f563, [%r102+216];
	ld.shared.f32 	%f564, [%r102+212];
	ld.shared.f32 	%f565, [%r102+208];
	ld.shared.f32 	%f566, [%r102+204];
	ld.shared.f32 	%f567, [%r102+200];
	ld.shared.f32 	%f568, [%r102+196];
	ld.shared.f32 	%f569, [%r102+192];
	ld.shared.f32 	%f570, [%r102+188];
	ld.shared.f32 	%f571, [%r102+184];
	ld.shared.f32 	%f572, [%r102+180];
	ld.shared.f32 	%f573, [%r102+176];
	ld.shared.f32 	%f574, [%r102+172];
	ld.shared.f32 	%f575, [%r102+168];
	ld.shared.f32 	%f576, [%r102+164];
	ld.shared.f32 	%f577, [%r102+160];
	ld.shared.f32 	%f578, [%r102+156];
	ld.shared.f32 	%f579, [%r102+152];
	ld.shared.f32 	%f580, [%r102+148];
	ld.shared.f32 	%f581, [%r102+144];
	ld.shared.f32 	%f582, [%r102+140];
	ld.shared.f32 	%f583, [%r102+136];
	ld.shared.f32 	%f584, [%r102+132];
	ld.shared.f32 	%f585, [%r102+128];
	ld.shared.f32 	%f586, [%r102+124];
	ld.shared.f32 	%f587, [%r102+120];
	ld.shared.f32 	%f588, [%r102+116];
	ld.shared.f32 	%f589, [%r102+112];
	ld.shared.f32 	%f590, [%r102+108];
	ld.shared.f32 	%f591, [%r102+104];
	ld.shared.f32 	%f592, [%r102+100];
	ld.shared.f32 	%f593, [%r102+96];
	ld.shared.f32 	%f594, [%r102+92];
	ld.shared.f32 	%f595, [%r102+88];
	ld.shared.f32 	%f596, [%r102+84];
	ld.shared.f32 	%f597, [%r102+80];
	ld.shared.f32 	%f598, [%r102+76];
	ld.shared.f32 	%f599, [%r102+72];
	ld.shared.f32 	%f600, [%r102+68];
	ld.shared.f32 	%f601, [%r102+64];
	ld.shared.f32 	%f602, [%r102+60];
	ld.shared.f32 	%f603, [%r102+56];
	ld.shared.f32 	%f604, [%r102+52];
	ld.shared.f32 	%f605, [%r102+48];
	ld.shared.f32 	%f606, [%r102+44];
	ld.shared.f32 	%f607, [%r102+40];
	ld.shared.f32 	%f608, [%r102+36];
	ld.shared.f32 	%f609, [%r102+32];
	ld.shared.f32 	%f610, [%r102+28];
	ld.shared.f32 	%f611, [%r102+24];
	ld.shared.u32 	%r61, [%r102+20];
	ld.shared.f32 	%f612, [%r102+16];
	ld.shared.f32 	%f613, [%r102+12];
	ld.shared.f32 	%f614, [%r102+8];
	ld.shared.f32 	%f615, [%r102+4];
	ld.shared.f32 	%f616, [%r102];
	mad.lo.s32 	%r103, %r100, 228, %r101;
	ld.shared.f32 	%f617, [%r103+224];
	ld.shared.f32 	%f618, [%r103+220];
	ld.shared.f32 	%f619, [%r103+216];
	ld.shared.f32 	%f620, [%r103+212];
	ld.shared.f32 	%f621, [%r103+208];
	ld.shared.f32 	%f622, [%r103+204];
	ld.shared.f32 	%f623, [%r103+200];
	ld.shared.f32 	%f624, [%r103+196];
	ld.shared.f32 	%f625, [%r103+192];
	ld.shared.f32 	%f626, [%r103+188];
	ld.shared.f32 	%f627, [%r103+184];
	ld.shared.f32 	%f628, [%r103+180];
	ld.shared.f32 	%f629, [%r103+176];
	ld.shared.f32 	%f630, [%r103+172];
	ld.shared.f32 	%f631, [%r103+168];
	ld.shared.f32 	%f632, [%r103+164];
	ld.shared.f32 	%f633, [%r103+160];
	ld.shared.f32 	%f634, [%r103+156];
	ld.shared.f32 	%f635, [%r103+152];
	ld.shared.f32 	%f636, [%r103+148];
	ld.shared.f32 	%f637, [%r103+144];
	ld.shared.f32 	%f638, [%r103+140];
	ld.shared.f32 	%f639, [%r103+136];
	ld.shared.f32 	%f640, [%r103+132];
	ld.shared.f32 	%f641, [%r103+128];
	ld.shared.f32 	%f642, [%r103+124];
	ld.shared.f32 	%f643, [%r103+120];
	ld.shared.f32 	%f644, [%r103+116];
	ld.shared.f32 	%f645, [%r103+112];
	ld.shared.f32 	%f646, [%r103+108];
	ld.shared.f32 	%f647, [%r103+104];
	ld.shared.f32 	%f648, [%r103+100];
	ld.shared.f32 	%f649, [%r103+96];
	ld.shared.f32 	%f650, [%r103+92];
	ld.shared.f32 	%f651, [%r103+88];
	ld.shared.f32 	%f652, [%r103+84];
	ld.shared.f32 	%f653, [%r103+80];
	ld.shared.f32 	%f654, [%r103+76];
	ld.shared.f32 	%f655, [%r103+72];
	ld.shared.f32 	%f656, [%r103+68];
	ld.shared.f32 	%f657, [%r103+64];
	ld.shared.f32 	%f658, [%r103+60];
	ld.shared.f32 	%f659, [%r103+56];
	ld.shared.f32 	%f660, [%r103+52];
	ld.shared.f32 	%f661, [%r103+48];
	ld.shared.f32 	%f662, [%r103+44];
	ld.shared.f32 	%f663, [%r103+40];
	ld.shared.f32 	%f664, [%r103+36];
	ld.shared.f32 	%f665, [%r103+32];
	ld.shared.f32 	%f666, [%r103+28];
	ld.shared.f32 	%f667, [%r103+24];
	ld.shared.u32 	%r62, [%r103+20];
	ld.shared.f32 	%f668, [%r103+16];
	ld.shared.f32 	%f669, [%r103+12];
	ld.shared.f32 	%f670, [%r103+8];
	ld.shared.f32 	%f671, [%r103+4];
	ld.shared.f32 	%f672, [%r103];
	setp.ge.s32 	%p12, %r100, %r51;
	mov.pred 	%p34, 0;
	@%p12 bra 	$L__BB3_22;
	setp.ge.s32 	%p13, %r60, %r50;
	setp.gt.f32 	%p14, %f668, %f612;
	or.pred  	%p34, %p13, %p14;
$L__BB3_22:
	selp.f32 	%f1013, %f672, %f616, %p34;
	selp.f32 	%f1014, %f671, %f615, %p34;
	selp.f32 	%f1015, %f670, %f614, %p34;
	selp.f32 	%f1016, %f669, %f613, %p34;
	selp.f32 	%f1017, %f668, %f612, %p34;
	selp.b32 	%r161, %r62, %r61, %p34;
	selp.f32 	%f1018, %f667, %f611, %p34;
	selp.f32 	%f1019, %f666, %f610, %p34;
	selp.f32 	%f1020, %f665, %f609, %p34;
	selp.f32 	%f1021, %f664, %f608, %p34;
	selp.f32 	%f1022, %f663, %f607, %p34;
	selp.f32 	%f1023, %f662, %f606, %p34;
	selp.f32 	%f1024, %f661, %f605, %p34;
	selp.f32 	%f1025, %f660, %f604, %p34;
	selp.f32 	%f1026, %f659, %f603, %p34;
	selp.f32 	%f1027, %f658, %f602, %p34;
	selp.f32 	%f1028, %f657, %f601, %p34;
	selp.f32 	%f1029, %f656, %f600, %p34;
	selp.f32 	%f1030, %f655, %f599, %p34;
	selp.f32 	%f1031, %f654, %f598, %p34;
	selp.f32 	%f1032, %f653, %f597, %p34;
	selp.f32 	%f1033, %f652, %f596, %p34;
	selp.f32 	%f1034, %f651, %f595, %p34;
	selp.f32 	%f1035, %f650, %f594, %p34;
	selp.f32 	%f1036, %f649, %f593, %p34;
	selp.f32 	%f1037, %f648, %f592, %p34;
	selp.f32 	%f1038, %f647, %f591, %p34;
	selp.f32 	%f1039, %f646, %f590, %p34;
	selp.f32 	%f1040, %f645, %f589, %p34;
	selp.f32 	%f1041, %f644, %f588, %p34;
	selp.f32 	%f1042, %f643, %f587, %p34;
	selp.f32 	%f1043, %f642, %f586, %p34;
	selp.f32 	%f1044, %f641, %f585, %p34;
	selp.f32 	%f1045, %f640, %f584, %p34;
	selp.f32 	%f1046, %f639, %f583, %p34;
	selp.f32 	%f1047, %f638, %f582, %p34;
	selp.f32 	%f1048, %f637, %f581, %p34;
	selp.f32 	%f1049, %f636, %f580, %p34;
	selp.f32 	%f1050, %f635, %f579, %p34;
	selp.f32 	%f1051, %f634, %f578, %p34;
	selp.f32 	%f1052, %f633, %f577, %p34;
	selp.f32 	%f1053, %f632, %f576, %p34;
	selp.f32 	%f1054, %f631, %f575, %p34;
	selp.f32 	%f1055, %f630, %f574, %p34;
	selp.f32 	%f1056, %f629, %f573, %p34;
	selp.f32 	%f1057, %f628, %f572, %p34;
	selp.f32 	%f1058, %f627, %f571, %p34;
	selp.f32 	%f1059, %f626, %f570, %p34;
	selp.f32 	%f1060, %f625, %f569, %p34;
	selp.f32 	%f1061, %f624, %f568, %p34;
	selp.f32 	%f1062, %f623, %f567, %p34;
	selp.f32 	%f1063, %f622, %f566, %p34;
	selp.f32 	%f1064, %f621, %f565, %p34;
	selp.f32 	%f1065, %f620, %f564, %p34;
	selp.f32 	%f1066, %f619, %f563, %p34;
	selp.f32 	%f1067, %f618, %f562, %p34;
	selp.f32 	%f1068, %f617, %f561, %p34;
	shl.b32 	%r64, %r160, 1;
	setp.lt.u32 	%p15, %r160, 33;
	mov.u32 	%r160, %r64;
	@%p15 bra 	$L__BB3_17;
	bar.sync 	0;
	setp.eq.s16 	%p16, %rs1, 0;
	@%p16 bra 	$L__BB3_28;
	st.shared.f32 	[%r43], %f1013;
	st.shared.f32 	[%r43+4], %f1014;
	st.shared.f32 	[%r43+8], %f1015;
	st.shared.f32 	[%r43+12], %f1016;
	st.shared.f32 	[%r43+16], %f1017;
	st.shared.u32 	[%r43+20], %r161;
	st.shared.f32 	[%r43+24], %f1018;
	st.shared.f32 	[%r43+28], %f1019;
	st.shared.f32 	[%r43+32], %f1020;
	st.shared.f32 	[%r43+36], %f1021;
	st.shared.f32 	[%r43+40], %f1022;
	st.shared.f32 	[%r43+44], %f1023;
	st.shared.f32 	[%r43+48], %f1024;
	st.shared.f32 	[%r43+52], %f1025;
	st.shared.f32 	[%r43+56], %f1026;
	st.shared.f32 	[%r43+60], %f1027;
	st.shared.f32 	[%r43+64], %f1028;
	st.shared.f32 	[%r43+68], %f1029;
	st.shared.f32 	[%r43+72], %f1030;
	st.shared.f32 	[%r43+76], %f1031;
	st.shared.f32 	[%r43+80], %f1032;
	st.shared.f32 	[%r43+84], %f1033;
	st.shared.f32 	[%r43+88], %f1034;
	st.shared.f32 	[%r43+92], %f1035;
	st.shared.f32 	[%r43+96], %f1036;
	st.shared.f32 	[%r43+100], %f1037;
	st.shared.f32 	[%r43+104], %f1038;
	st.shared.f32 	[%r43+108], %f1039;
	st.shared.f32 	[%r43+112], %f1040;
	st.shared.f32 	[%r43+116], %f1041;
	st.shared.f32 	[%r43+120], %f1042;
	st.shared.f32 	[%r43+124], %f1043;
	st.shared.f32 	[%r43+128], %f1044;
	st.shared.f32 	[%r43+132], %f1045;
	st.shared.f32 	[%r43+136], %f1046;
	st.shared.f32 	[%r43+140], %f1047;
	st.shared.f32 	[%r43+144], %f1048;
	st.shared.f32 	[%r43+148], %f1049;
	st.shared.f32 	[%r43+152], %f1050;
	st.shared.f32 	[%r43+156], %f1051;
	st.shared.f32 	[%r43+160], %f1052;
	st.shared.f32 	[%r43+164], %f1053;
	st.shared.f32 	[%r43+168], %f1054;
	st.shared.f32 	[%r43+172], %f1055;
	st.shared.f32 	[%r43+176], %f1056;
	st.shared.f32 	[%r43+180], %f1057;
	st.shared.f32 	[%r43+184], %f1058;
	st.shared.f32 	[%r43+188], %f1059;
	st.shared.f32 	[%r43+192], %f1060;
	st.shared.f32 	[%r43+196], %f1061;
	st.shared.f32 	[%r43+200], %f1062;
	st.shared.f32 	[%r43+204], %f1063;
	st.shared.f32 	[%r43+208], %f1064;
	st.shared.f32 	[%r43+212], %f1065;
	st.shared.f32 	[%r43+216], %f1066;
	st.shared.f32 	[%r43+220], %f1067;
	st.shared.f32 	[%r43+224], %f1068;
	bar.warp.sync 	-1;
	ld.shared.f32 	%f729, [%r43];
	ld.shared.f32 	%f730, [%r43+4];
	ld.shared.f32 	%f731, [%r43+8];
	ld.shared.f32 	%f732, [%r43+12];
	ld.shared.f32 	%f733, [%r43+16];
	ld.shared.u32 	%r65, [%r43+20];
	ld.shared.f32 	%f734, [%r43+24];
	ld.shared.f32 	%f735, [%r43+28];
	ld.shared.f32 	%f736, [%r43+32];
	ld.shared.f32 	%f737, [%r43+36];
	ld.shared.f32 	%f738, [%r43+40];
	ld.shared.f32 	%f739, [%r43+44];
	ld.shared.f32 	%f740, [%r43+48];
	ld.shared.f32 	%f741, [%r43+52];
	ld.shared.f32 	%f742, [%r43+56];
	ld.shared.f32 	%f743, [%r43+60];
	ld.shared.f32 	%f744, [%r43+64];
	ld.shared.f32 	%f745, [%r43+68];
	ld.shared.f32 	%f746, [%r43+72];
	ld.shared.f32 	%f747, [%r43+76];
	ld.shared.f32 	%f748, [%r43+80];
	ld.shared.f32 	%f749, [%r43+84];
	ld.shared.f32 	%f750, [%r43+88];
	ld.shared.f32 	%f751, [%r43+92];
	ld.shared.f32 	%f752, [%r43+96];
	ld.shared.f32 	%f753, [%r43+100];
	ld.shared.f32 	%f754, [%r43+104];
	ld.shared.f32 	%f755, [%r43+108];
	ld.shared.f32 	%f756, [%r43+112];
	ld.shared.f32 	%f757, [%r43+116];
	ld.shared.f32 	%f758, [%r43+120];
	ld.shared.f32 	%f759, [%r43+124];
	ld.shared.f32 	%f760, [%r43+128];
	ld.shared.f32 	%f761, [%r43+132];
	ld.shared.f32 	%f762, [%r43+136];
	ld.shared.f32 	%f763, [%r43+140];
	ld.shared.f32 	%f764, [%r43+144];
	ld.shared.f32 	%f765, [%r43+148];
	ld.shared.f32 	%f766, [%r43+152];
	ld.shared.f32 	%f767, [%r43+156];
	ld.shared.f32 	%f768, [%r43+160];
	ld.shared.f32 	%f769, [%r43+164];
	ld.shared.f32 	%f770, [%r43+168];
	ld.shared.f32 	%f771, [%r43+172];
	ld.shared.f32 	%f772, [%r43+176];
	ld.shared.f32 	%f773, [%r43+180];
	ld.shared.f32 	%f774, [%r43+184];
	ld.shared.f32 	%f775, [%r43+188];
	ld.shared.f32 	%f776, [%r43+192];
	ld.shared.f32 	%f777, [%r43+196];
	ld.shared.f32 	%f778, [%r43+200];
	ld.shared.f32 	%f779, [%r43+204];
	ld.shared.f32 	%f780, [%r43+208];
	ld.shared.f32 	%f781, [%r43+212];
	ld.shared.f32 	%f782, [%r43+216];
	ld.shared.f32 	%f783, [%r43+220];
	ld.shared.f32 	%f784, [%r43+224];
	setp.ne.s32 	%p17, %r37, 0;
	@%p17 bra 	$L__BB3_26;
	st.volatile.shared.u32 	[_ZZN3cub18CUB_300001_SM_10006detail10merge_sort30DeviceMergeSortBlockSortKernelINS2_10policy_hubIN6thrust24THRUST_300001_SM_1000_NS10device_ptrI15DetectionResultEEE9Policy600ES9_PNS0_8NullTypeES9_SD_j22DetectionResultCompareS8_SC_EEvbT0_T1_T2_T3_T4_PT6_PT7_T5_NS1_7vsmem_tEE19static_temp_storage+14592], %r35;
$L__BB3_26:
	bar.sync 	0;
	ld.volatile.shared.u32 	%r104, [_ZZN3cub18CUB_300001_SM_10006detail10merge_sort30DeviceMergeSortBlockSortKernelINS2_10policy_hubIN6thrust24THRUST_300001_SM_1000_NS10device_ptrI15DetectionResultEEE9Policy600ES9_PNS0_8NullTypeES9_SD_j22DetectionResultCompareS8_SC_EEvbT0_T1_T2_T3_T4_PT6_PT7_T5_NS1_7vsmem_tEE19static_temp_storage+14592];
	cvt.u64.u32 	%rd19, %r39;
	add.s64 	%rd20, %rd10, %rd19;
	cvt.u64.u32 	%rd21, %r38;
	add.s64 	%rd22, %rd20, %rd21;
	mad.lo.s64 	%rd12, %rd22, 228, %rd2;
	setp.ge.s32 	%p18, %r40, %r104;
	@%p18 bra 	$L__BB3_32;
	st.global.f32 	[%rd12], %f729;
	st.global.f32 	[%rd12+4], %f730;
	st.global.f32 	[%rd12+8], %f731;
	st.global.f32 	[%rd12+12], %f732;
	st.global.f32 	[%rd12+16], %f733;
	st.global.u32 	[%rd12+20], %r65;
	st.global.f32 	[%rd12+24], %f734;
	st.global.f32 	[%rd12+28], %f735;
	st.global.f32 	[%rd12+32], %f736;
	st.global.f32 	[%rd12+36], %f737;
	st.global.f32 	[%rd12+40], %f738;
	st.global.f32 	[%rd12+44], %f739;
	st.global.f32 	[%rd12+48], %f740;
	st.global.f32 	[%rd12+52], %f741;
	st.global.f32 	[%rd12+56], %f742;
	st.global.f32 	[%rd12+60], %f743;
	st.global.f32 	[%rd12+64], %f744;
	st.global.f32 	[%rd12+68], %f745;
	st.global.f32 	[%rd12+72], %f746;
	st.global.f32 	[%rd12+76], %f747;
	st.global.f32 	[%rd12+80], %f748;
	st.global.f32 	[%rd12+84], %f749;
	st.global.f32 	[%rd12+88], %f750;
	st.global.f32 	[%rd12+92], %f751;
	st.global.f32 	[%rd12+96], %f752;
	st.global.f32 	[%rd12+100], %f753;
	st.global.f32 	[%rd12+104], %f754;
	st.global.f32 	[%rd12+108], %f755;
	st.global.f32 	[%rd12+112], %f756;
	st.global.f32 	[%rd12+116], %f757;
	st.global.f32 	[%rd12+120], %f758;
	st.global.f32 	[%rd12+124], %f759;
	st.global.f32 	[%rd12+128], %f760;
	st.global.f32 	[%rd12+132], %f761;
	st.global.f32 	[%rd12+136], %f762;
	st.global.f32 	[%rd12+140], %f763;
	st.global.f32 	[%rd12+144], %f764;
	st.global.f32 	[%rd12+148], %f765;
	st.global.f32 	[%rd12+152], %f766;
	st.global.f32 	[%rd12+156], %f767;
	st.global.f32 	[%rd12+160], %f768;
	st.global.f32 	[%rd12+164], %f769;
	st.global.f32 	[%rd12+168], %f770;
	st.global.f32 	[%rd12+172], %f771;
	st.global.f32 	[%rd12+176], %f772;
	st.global.f32 	[%rd12+180], %f773;
	st.global.f32 	[%rd12+184], %f774;
	st.global.f32 	[%rd12+188], %f775;
	st.global.f32 	[%rd12+192], %f776;
	st.global.f32 	[%rd12+196], %f777;
	st.global.f32 	[%rd12+200], %f778;
	st.global.f32 	[%rd12+204], %f779;
	st.global.f32 	[%rd12+208], %f780;
	st.global.f32 	[%rd12+212], %f781;
	st.global.f32 	[%rd12+216], %f782;
	st.global.f32 	[%rd12+220], %f783;
	st.global.f32 	[%rd12+224], %f784;
	bra.uni 	$L__BB3_32;
$L__BB3_28:
	st.shared.f32 	[%r43], %f1013;
	st.shared.f32 	[%r43+4], %f1014;
	st.shared.f32 	[%r43+8], %f1015;
	st.shared.f32 	[%r43+12], %f1016;
	st.shared.f32 	[%r43+16], %f1017;
	st.shared.u32 	[%r43+20], %r161;
	st.shared.f32 	[%r43+24], %f1018;
	st.shared.f32 	[%r43+28], %f1019;
	st.shared.f32 	[%r43+32], %f1020;
	st.shared.f32 	[%r43+36], %f1021;
	st.shared.f32 	[%r43+40], %f1022;
	st.shared.f32 	[%r43+44], %f1023;
	st.shared.f32 	[%r43+48], %f1024;
	st.shared.f32 	[%r43+52], %f1025;
	st.shared.f32 	[%r43+56], %f1026;
	st.shared.f32 	[%r43+60], %f1027;
	st.shared.f32 	[%r43+64], %f1028;
	st.shared.f32 	[%r43+68], %f1029;
	st.shared.f32 	[%r43+72], %f1030;
	st.shared.f32 	[%r43+76], %f1031;
	st.shared.f32 	[%r43+80], %f1032;
	st.shared.f32 	[%r43+84], %f1033;
	st.shared.f32 	[%r43+88], %f1034;
	st.shared.f32 	[%r43+92], %f1035;
	st.shared.f32 	[%r43+96], %f1036;
	st.shared.f32 	[%r43+100], %f1037;
	st.shared.f32 	[%r43+104], %f1038;
	st.shared.f32 	[%r43+108], %f1039;
	st.shared.f32 	[%r43+112], %f1040;
	st.shared.f32 	[%r43+116], %f1041;
	st.shared.f32 	[%r43+120], %f1042;
	st.shared.f32 	[%r43+124], %f1043;
	st.shared.f32 	[%r43+128], %f1044;
	st.shared.f32 	[%r43+132], %f1045;
	st.shared.f32 	[%r43+136], %f1046;
	st.shared.f32 	[%r43+140], %f1047;
	st.shared.f32 	[%r43+144], %f1048;
	st.shared.f32 	[%r43+148], %f1049;
	st.shared.f32 	[%r43+152], %f1050;
	st.shared.f32 	[%r43+156], %f1051;
	st.shared.f32 	[%r43+160], %f1052;
	st.shared.f32 	[%r43+164], %f1053;
	st.shared.f32 	[%r43+168], %f1054;
	st.shared.f32 	[%r43+172], %f1055;
	st.shared.f32 	[%r43+176], %f1056;
	st.shared.f32 	[%r43+180], %f1057;
	st.shared.f32 	[%r43+184], %f1058;
	st.shared.f32 	[%r43+188], %f1059;
	st.shared.f32 	[%r43+192], %f1060;
	st.shared.f32 	[%r43+196], %f1061;
	st.shared.f32 	[%r43+200], %f1062;
	st.shared.f32 	[%r43+204], %f1063;
	st.shared.f32 	[%r43+208], %f1064;
	st.shared.f32 	[%r43+212], %f1065;
	st.shared.f32 	[%r43+216], %f1066;
	st.shared.f32 	[%r43+220], %f1067;
	st.shared.f32 	[%r43+224], %f1068;
	bar.warp.sync 	-1;
	ld.shared.f32 	%f785, [%r43+224];
	ld.shared.f32 	%f786, [%r43+220];
	ld.shared.f32 	%f787, [%r43+216];
	ld.shared.f32 	%f788, [%r43+212];
	ld.shared.f32 	%f789, [%r43+208];
	ld.shared.f32 	%f790, [%r43+204];
	ld.shared.f32 	%f791, [%r43+200];
	ld.shared.f32 	%f792, [%r43+196];
	ld.shared.f32 	%f793, [%r43+192];
	ld.shared.f32 	%f794, [%r43+188];
	ld.shared.f32 	%f795, [%r43+184];
	ld.shared.f32 	%f796, [%r43+180];
	ld.shared.f32 	%f797, [%r43+176];
	ld.shared.f32 	%f798, [%r43+172];
	ld.shared.f32 	%f799, [%r43+168];
	ld.shared.f32 	%f800, [%r43+164];
	ld.shared.f32 	%f801, [%r43+160];
	ld.shared.f32 	%f802, [%r43+156];
	ld.shared.f32 	%f803, [%r43+152];
	ld.shared.f32 	%f804, [%r43+148];
	ld.shared.f32 	%f805, [%r43+144];
	ld.shared.f32 	%f806, [%r43+140];
	ld.shared.f32 	%f807, [%r43+136];
	ld.shared.f32 	%f808, [%r43+132];
	ld.shared.f32 	%f809, [%r43+128];
	ld.shared.f32 	%f810, [%r43+124];
	ld.shared.f32 	%f811, [%r43+120];
	ld.shared.f32 	%f812, [%r43+116];
	ld.shared.f32 	%f813, [%r43+112];
	ld.shared.f32 	%f814, [%r43+108];
	ld.shared.f32 	%f815, [%r43+104];
	ld.shared.f32 	%f816, [%r43+100];
	ld.shared.f32 	%f817, [%r43+96];
	ld.shared.f32 	%f818, [%r43+92];
	ld.shared.f32 	%f819, [%r43+88];
	ld.shared.f32 	%f820, [%r43+84];
	ld.shared.f32 	%f821, [%r43+80];
	ld.shared.f32 	%f822, [%r43+76];
	ld.shared.f32 	%f823, [%r43+72];
	ld.shared.f32 	%f824, [%r43+68];
	ld.shared.f32 	%f825, [%r43+64];
	ld.shared.f32 	%f826, [%r43+60];
	ld.shared.f32 	%f827, [%r43+56];
	ld.shared.f32 	%f828, [%r43+52];
	ld.shared.f32 	%f829, [%r43+48];
	ld.shared.f32 	%f830, [%r43+44];
	ld.shared.f32 	%f831, [%r43+40];
	ld.shared.f32 	%f832, [%r43+36];
	ld.shared.f32 	%f833, [%r43+32];
	ld.shared.f32 	%f834, [%r43+28];
	ld.shared.f32 	%f835, [%r43+24];
	ld.shared.u32 	%r66, [%r43+20];
	ld.shared.f32 	%f836, [%r43+16];
	ld.shared.f32 	%f837, [%r43+12];
	ld.shared.f32 	%f838, [%r43+8];
	ld.shared.f32 	%f839, [%r43+4];
	ld.shared.f32 	%f840, [%r43];
	setp.ne.s32 	%p19, %r37, 0;
	@%p19 bra 	$L__BB3_30;
	st.volatile.shared.u32 	[_ZZN3cub18CUB_300001_SM_10006detail10merge_sort30DeviceMergeSortBlockSortKernelINS2_10policy_hubIN6thrust24THRUST_300001_SM_1000_NS10device_ptrI15DetectionResultEEE9Policy600ES9_PNS0_8NullTypeES9_SD_j22DetectionResultCompareS8_SC_EEvbT0_T1_T2_T3_T4_PT6_PT7_T5_NS1_7vsmem_tEE19static_temp_storage+14592], %r35;
$L__BB3_30:
	bar.sync 	0;
	ld.volatile.shared.u32 	%r105, [_ZZN3cub18CUB_300001_SM_10006detail10merge_sort30DeviceMergeSortBlockSortKernelINS2_10policy_hubIN6thrust24THRUST_300001_SM_1000_NS10device_ptrI15DetectionResultEEE9Policy600ES9_PNS0_8NullTypeES9_SD_j22DetectionResultCompareS8_SC_EEvbT0_T1_T2_T3_T4_PT6_PT7_T5_NS1_7vsmem_tEE19static_temp_storage+14592];
	setp.ge.s32 	%p20, %r40, %r105;
	@%p20 bra 	$L__BB3_32;
	ld.param.u64 	%rd39, [_ZN3cub18CUB_300001_SM_10006detail10merge_sort30DeviceMergeSortBlockSortKernelINS2_10policy_hubIN6thrust24THRUST_300001_SM_1000_NS10device_ptrI15DetectionResultEEE9Policy600ES9_PNS0_8NullTypeES9_SD_j22DetectionResultCompareS8_SC_EEvbT0_T1_T2_T3_T4_PT6_PT7_T5_NS1_7vsmem_tE_param_6];
	cvta.to.global.u64 	%rd23, %rd39;
	mov.u32 	%r106, %tid.x;
	cvt.u64.u32 	%rd24, %r106;
	mov.u32 	%r107, %ctaid.x;
	shl.b32 	%r108, %r107, 6;
	cvt.u64.u32 	%rd25, %r108;
	add.s64 	%rd26, %rd24, %rd25;
	mad.lo.s64 	%rd27, %rd26, 228, %rd23;
	st.global.f32 	[%rd27], %f840;
	st.global.f32 	[%rd27+4], %f839;
	st.global.f32 	[%rd27+8], %f838;
	st.global.f32 	[%rd27+12], %f837;
	st.global.f32 	[%rd27+16], %f836;
	st.global.u32 	[%rd27+20], %r66;
	st.global.f32 	[%rd27+24], %f835;
	st.global.f32 	[%rd27+28], %f834;
	st.global.f32 	[%rd27+32], %f833;
	st.global.f32 	[%rd27+36], %f832;
	st.global.f32 	[%rd27+40], %f831;
	st.global.f32 	[%rd27+44], %f830;
	st.global.f32 	[%rd27+48], %f829;
	st.global.f32 	[%rd27+52], %f828;
	st.global.f32 	[%rd27+56], %f827;
	st.global.f32 	[%rd27+60], %f826;
	st.global.f32 	[%rd27+64], %f825;
	st.global.f32 	[%rd27+68], %f824;
	st.global.f32 	[%rd27+72], %f823;
	st.global.f32 	[%rd27+76], %f822;
	st.global.f32 	[%rd27+80], %f821;
	st.global.f32 	[%rd27+84], %f820;
	st.global.f32 	[%rd27+88], %f819;
	st.global.f32 	[%rd27+92], %f818;
	st.global.f32 	[%rd27+96], %f817;
	st.global.f32 	[%rd27+100], %f816;
	st.global.f32 	[%rd27+104], %f815;
	st.global.f32 	[%rd27+108], %f814;
	st.global.f32 	[%rd27+112], %f813;
	st.global.f32 	[%rd27+116], %f812;
	st.global.f32 	[%rd27+120], %f811;
	st.global.f32 	[%rd27+124], %f810;
	st.global.f32 	[%rd27+128], %f809;
	st.global.f32 	[%rd27+132], %f808;
	st.global.f32 	[%rd27+136], %f807;
	st.global.f32 	[%rd27+140], %f806;
	st.global.f32 	[%rd27+144], %f805;
	st.global.f32 	[%rd27+148], %f804;
	st.global.f32 	[%rd27+152], %f803;
	st.global.f32 	[%rd27+156], %f802;
	st.global.f32 	[%rd27+160], %f801;
	st.global.f32 	[%rd27+164], %f800;
	st.global.f32 	[%rd27+168], %f799;
	st.global.f32 	[%rd27+172], %f798;
	st.global.f32 	[%rd27+176], %f797;
	st.global.f32 	[%rd27+180], %f796;
	st.global.f32 	[%rd27+184], %f795;
	st.global.f32 	[%rd27+188], %f794;
	st.global.f32 	[%rd27+192], %f793;
	st.global.f32 	[%rd27+196], %f792;
	st.global.f32 	[%rd27+200], %f791;
	st.global.f32 	[%rd27+204], %f790;
	st.global.f32 	[%rd27+208], %f789;
	st.global.f32 	[%rd27+212], %f788;
	st.global.f32 	[%rd27+216], %f787;
	st.global.f32 	[%rd27+220], %f786;
	st.global.f32 	[%rd27+224], %f785;
$L__BB3_32:
	ret;

}
	// .globl	_ZN3cub18CUB_300001_SM_10006detail10merge_sort30DeviceMergeSortPartitionKernelIN6thrust24THRUST_300001_SM_1000_NS10device_ptrI15DetectionResultEEj22DetectionResultCompareS7_EEvbT_PT2_T0_SD_PSD_T1_SD_i
.visible .entry _ZN3cub18CUB_300001_SM_10006detail10merge_sort30DeviceMergeSortPartitionKernelIN6thrust24THRUST_300001_SM_1000_NS10device_ptrI15DetectionResultEEj22DetectionResultCompareS7_EEvbT_PT2_T0_SD_PSD_T1_SD_i(
	.param .u8 _ZN3cub18CUB_300001_SM_10006detail10merge_sort30DeviceMergeSortPartitionKernelIN6thrust24THRUST_300001_SM_1000_NS10device_ptrI15DetectionResultEEj22DetectionResultCompareS7_EEvbT_PT2_T0_SD_PSD_T1_SD_i_param_0,
	.param .align 8 .b8 _ZN3cub18CUB_300001_SM_10006detail10merge_sort30DeviceMergeSortPartitionKernelIN6thrust24THRUST_300001_SM_1000_NS10device_ptrI15DetectionResultEEj22DetectionResultCompareS7_EEvbT_PT2_T0_SD_PSD_T1_SD_i_param_1[8],
	.param .u64 .ptr .align 1 _ZN3cub18CUB_300001_SM_10006detail10merge_sort30DeviceMergeSortPartitionKernelIN6thrust24THRUST_300001_SM_1000_NS10device_ptrI15DetectionResultEEj22DetectionResultCompareS7_EEvbT_PT2_T0_SD_PSD_T1_SD_i_param_2,
	.param .u32 _ZN3cub18CUB_300001_SM_10006detail10merge_sort30DeviceMergeSortPartitionKernelIN6thrust24THRUST_300001_SM_1000_NS10device_ptrI15DetectionResultEEj22DetectionResultCompareS7_EEvbT_PT2_T0_SD_PSD_T1_SD_i_param_3,
	.param .u32 _ZN3cub18CUB_300001_SM_10006detail10merge_sort30DeviceMergeSortPartitionKernelIN6thrust24THRUST_300001_SM_1000_NS10device_ptrI15DetectionResultEEj22DetectionResultCompareS7_EEvbT_PT2_T0_SD_PSD_T1_SD_i_param_4,
	.param .u64 .ptr .align 1 _ZN3cub18CUB_300001_SM_10006detail10merge_sort30DeviceMergeSortPartitionKernelIN6thrust24THRUST_300001_SM_1000_NS10device_ptrI15DetectionResultEEj22DetectionResultCompareS7_EEvbT_PT2_T0_SD_PSD_T1_SD_i_param_5,
	.param .align 1 .b8 _ZN3cub18CUB_300001_SM_10006detail10merge_sort30DeviceMergeSortPartitionKernelIN6thrust24THRUST_300001_SM_1000_NS10device_ptrI15DetectionResultEEj22DetectionResultCompareS7_EEvbT_PT2_T0_SD_PSD_T1_SD_i_param_6[1],
	.param .u32 _ZN3cub18CUB_300001_SM_10006detail10merge_sort30DeviceMergeSortPartitionKernelIN6thrust24THRUST_300001_SM_1000_NS10device_ptrI15DetectionResultEEj22DetectionResultCompareS7_EEvbT_PT2_T0_SD_PSD_T1_SD_i_param_7,
	.param .u32 _ZN3cub18CUB_300001_SM_10006detail10merge_sort30DeviceMergeSortPartitionKernelIN6thrust24THRUST_300001_SM_1000_NS10device_ptrI15DetectionResultEEj22DetectionResultCompareS7_EEvbT_PT2_T0_SD_PSD_T1_SD_i_param_8
)
{
	.reg .pred 	%p<10>;
	.reg .b16 	%rs<2>;
	.reg .b32 	%r<66>;
	.reg .b32 	%f<5>;
	.reg .b64 	%rd<28>;

	ld.param.u64 	%rd9, [_ZN3cub18CUB_300001_SM_10006detail10merge_sort30DeviceMergeSortPartitionKernelIN6thrust24THRUST_300001_SM_1000_NS10device_ptrI15DetectionResultEEj22DetectionResultCompareS7_EEvbT_PT2_T0_SD_PSD_T1_SD_i_param_1];
	ld.param.s8 	%rs1, [_ZN3cub18CUB_300001_SM_10006detail10merge_sort30DeviceMergeSortPartitionKernelIN6thrust24THRUST_300001_SM_1000_NS10device_ptrI15DetectionResultEEj22DetectionResultCompareS7_EEvbT_PT2_T0_SD_PSD_T1_SD_i_param_0];
	ld.param.u64 	%rd10, [_ZN3cub18CUB_300001_SM_10006detail10merge_sort30DeviceMergeSortPartitionKernelIN6thrust24THRUST_300001_SM_1000_NS10device_ptrI15DetectionResultEEj22DetectionResultCompareS7_EEvbT_PT2_T0_SD_PSD_T1_SD_i_param_2];
	ld.param.u32 	%r20, [_ZN3cub18CUB_300001_SM_10006detail10merge_sort30DeviceMergeSortPartitionKernelIN6thrust24THRUST_300001_SM_1000_NS10device_ptrI15DetectionResultEEj22DetectionResultCompareS7_EEvbT_PT2_T0_SD_PSD_T1_SD_i_param_3];
	ld.param.u32 	%r21, [_ZN3cub18CUB_300001_SM_10006detail10merge_sort30DeviceMergeSortPartitionKernelIN6thrust24THRUST_300001_SM_1000_NS10device_ptrI15DetectionResultEEj22DetectionResultCompareS7_EEvbT_PT2_T0_SD_PSD_T1_SD_i_param_4];
	ld.param.u64 	%rd11, [_ZN3cub18CUB_300001_SM_10006detail10merge_sort30DeviceMergeSortPartitionKernelIN6thrust24THRUST_300001_SM_1000_NS10device_ptrI15DetectionResultEEj22DetectionResultCompareS7_EEvbT_PT2_T0_SD_PSD_T1_SD_i_param_5];
	ld.param.u32 	%r22, [_ZN3cub18CUB_300001_SM_10006detail10merge_sort30DeviceMergeSortPartitionKernelIN6thrust24THRUST_300001_SM_1000_NS10device_ptrI15DetectionResultEEj22DetectionResultCompareS7_EEvbT_PT2_T0_SD_PSD_T1_SD_i_param_7];
	ld.param.u32 	%r23, [_ZN3cub18CUB_300001_SM_10006detail10merge_sort30DeviceMergeSortPartitionKernelIN6thrust24THRUST_300001_SM_1000_NS10device_ptrI15DetectionResultEEj22DetectionResultCompareS7_EEvbT_PT2_T0_SD_PSD_T1_SD_i_param_8];
	cvta.to.global.u64 	%rd1, %rd11;
	mov.u32 	%r24, %ntid.x;
	mov.u32 	%r25, %ctaid.x;
	mov.u32 	%r26, %tid.x;
	mad.lo.s32 	%r1, %r24, %r25, %r26;
	setp.ge.u32 	%p1, %r1, %r21;
	@%p1 bra 	$L__BB4_11;
	shr.u32 	%r27, %r22, 1;
	add.s32 	%r2, %r22, -1;
	neg.s32 	%r28, %r22;
	and.b32  	%r29, %r1, %r28;
	mul.lo.s32 	%r30, %r23, %r29;
	mul.lo.s32 	%r31, %r23, %r27;
	min.u32 	%r3, %r30, %r20;
	not.b32 	%r32, %r30;
	min.u32 	%r33, %r31, %r32;
	add.s32 	%r34, %r33, %r30;
	min.u32 	%r4, %r34, %r20;
	not.b32 	%r35, %r4;
	min.u32 	%r36, %r31, %r35;
	add.s32 	%r37, %r36, %r4;
	min.u32 	%r5, %r37, %r20;
	// begin inline asm
	griddepcontrol.wait;
	// end inline asm
	add.s32 	%r38, %r1, 1;
	setp.ne.s32 	%p2, %r38, %r21;
	@%p2 bra 	$L__BB4_3;
	mul.wide.u32 	%rd26, %r1, 4;
	add.s64 	%rd27, %rd1, %rd26;
	st.global.u32 	[%rd27], %r4;
	bra.uni 	$L__BB4_11;
$L__BB4_3:
	sub.s32 	%r39, %r5, %r3;
	and.b32  	%r40, %r2, %r1;
	mul.lo.s32 	%r41, %r40, %r23;
	min.u32 	%r6, %r41, %r39;
	setp.eq.s16 	%p3, %rs1, 0;
	@%p3 bra 	$L__BB4_7;
	sub.s32 	%r42, %r4, %r3;
	sub.s32 	%r43, %r5, %r4;
	max.u32 	%r44, %r6, %r43;
	sub.s32 	%r65, %r44, %r43;
	min.u32 	%r61, %r42, %r6;
	setp.ge.u32 	%p4, %r65, %r61;
	@%p4 bra 	$L__BB4_10;
	cvta.to.global.u64 	%rd3, %rd9;
	cvt.u64.u32 	%rd4, %r4;
	cvt.u64.u32 	%rd5, %r3;
$L__BB4_6:
	sub.s32 	%r45, %r61, %r65;
	shr.u32 	%r46, %r45, 1;
	add.s32 	%r47, %r46, %r65;
	cvt.u64.u32 	%rd12, %r47;
	add.s64 	%rd13, %rd12, %rd5;
	mad.lo.s64 	%rd14, %rd13, 228, %rd3;
	ld.global.f32 	%f1, [%rd14+16];
	not.b32 	%r48, %r47;
	add.s32 	%r49, %r6, %r48;
	cvt.u64.u32 	%rd15, %r49;
	add.s64 	%rd16, %rd15, %rd4;
	mad.lo.s64 	%rd17, %rd16, 228, %rd3;
	ld.global.f32 	%f2, [%rd17+16];
	setp.leu.f32 	%p5, %f2, %f1;
	add.s32 	%r50, %r47, 1;
	selp.b32 	%r65, %r50, %r65, %p5;
	selp.b32 	%r61, %r61, %r47, %p5;
	setp.lt.u32 	%p6, %r65, %r61;
	@%p6 bra 	$L__BB4_6;
	bra.uni 	$L__BB4_10;
$L__BB4_7:
	sub.s32 	%r51, %r4, %r3;
	sub.s32 	%r52, %r5, %r4;
	max.u32 	%r53, %r6, %r52;
	sub.s32 	%r65, %r53, %r52;
	min.u32 	%r63, %r51, %r6;
	setp.ge.u32 	%p7, %r65, %r63;
	@%p7 bra 	$L__BB4_10;
	cvta.to.global.u64 	%rd6, %rd10;
	cvt.u64.u32 	%rd7, %r4;
	cvt.u64.u32 	%rd8, %r3;
$L__BB4_9:
	sub.s32 	%r54, %r63, %r65;
	shr.u32 	%r55, %r54, 1;
	add.s32 	%r56, %r55, %r65;
	cvt.u64.u32 	%rd18, %r56;
	add.s64 	%rd19, %rd18, %rd8;
	mad.lo.s64 	%rd20, %rd19, 228, %rd6;
	ld.global.f32 	%f3, [%rd20+16];
	not.b32 	%r57, %r56;
	add.s32 	%r58, %r6, %r57;
	cvt.u64.u32 	%rd21, %r58;
	add.s64 	%rd22, %rd21, %rd7;
	mad.lo.s64 	%rd23, %rd22, 228, %rd6;
	ld.global.f32 	%f4, [%rd23+16];
	setp.leu.f32 	%p8, %f4, %f3;
	add.s32 	%r59, %r56, 1;
	selp.b32 	%r65, %r59, %r65, %p8;
	selp.b32 	%r63, %r63, %r56, %p8;
	setp.lt.u32 	%p9, %r65, %r63;
	@%p9 bra 	$L__BB4_9;
$L__BB4_10:
	add.s32 	%r60, %r65, %r3;
	mul.wide.u32 	%rd24, %r1, 4;
	add.s64 	%rd25, %rd1, %rd24;
	st.global.u32 	[%rd25], %r60;
$L__BB4_11:
	ret;

}
	// .globl	_ZN3cub18CUB_300001_SM_10006detail10merge_sort26DeviceMergeSortMergeKernelINS2_10policy_hubIN6thrust24THRUST_300001_SM_1000_NS10device_ptrI15DetectionResultEEE9Policy600ES9_PNS0_8NullTypeES9_SD_j22DetectionResultCompareS8_SC_EEvbT2_T3_T4_PT6_PT7_T5_PSH_SH_NS1_7vsmem_tE
.visible .entry _ZN3cub18CUB_300001_SM_10006detail10merge_sort26DeviceMergeSortMergeKernelINS2_10policy_hubIN6thrust24THRUST_300001_SM_1000_NS10device_ptrI15DetectionResultEEE9Policy600ES9_PNS0_8NullTypeES9_SD_j22DetectionResultCompareS8_SC_EEvbT2_T3_T4_PT6_PT7_T5_PSH_SH_NS1_7vsmem_tE(
	.param .u8 _ZN3cub18CUB_300001_SM_10006detail10merge_sort26DeviceMergeSortMergeKernelINS2_10policy_hubIN6thrust24THRUST_300001_SM_1000_NS10device_ptrI15DetectionResultEEE9Policy600ES9_PNS0_8NullTypeES9_SD_j22DetectionResultCompareS8_SC_EEvbT2_T3_T4_PT6_PT7_T5_PSH_SH_NS1_7vsmem_tE_param_0,
	.param .align 8 .b8 _ZN3cub18CUB_300001_SM_10006detail10merge_sort26DeviceMergeSortMergeKernelINS2_10policy_hubIN6thrust24THRUST_300001_SM_1000_NS10device_ptrI15DetectionResultEEE9Policy600ES9_PNS0_8NullTypeES9_SD_j22DetectionResultCompareS8_SC_EEvbT2_T3_T4_PT6_PT7_T5_PSH_SH_NS1_7vsmem_tE_param_1[8],
	.param .u64 .ptr .align 1 _ZN3cub18CUB_300001_SM_10006detail10merge_sort26DeviceMergeSortMergeKernelINS2_10policy_hubIN6thrust24THRUST_300001_SM_1000_NS10device_ptrI15DetectionResultEEE9Policy600ES9_PNS0_8NullTypeES9_SD_j22DetectionResultCompareS8_SC_EEvbT2_T3_T4_PT6_PT7_T5_PSH_SH_NS1_7vsmem_tE_param_2,
	.param .u32 _ZN3cub18CUB_300001_SM_10006detail10merge_sort26DeviceMergeSortMergeKernelINS2_10policy_hubIN6thrust24THRUST_300001_SM_1000_NS10device_ptrI15DetectionResultEEE9Policy600ES9_PNS0_8NullTypeES9_SD_j22DetectionResultCompareS8_SC_EEvbT2_T3_T4_PT6_PT7_T5_PSH_SH_NS1_7vsmem_tE_param_3,
	.param .u64 .ptr .align 1 _ZN3cub18CUB_300001_SM_10006detail10merge_sort26DeviceMergeSortMergeKernelINS2_10policy_hubIN6thrust24THRUST_300001_SM_1000_NS10device_ptrI15DetectionResultEEE9Policy600ES9_PNS0_8NullTypeES9_SD_j22DetectionResultCompareS8_SC_EEvbT2_T3_T4_PT6_PT7_T5_PSH_SH_NS1_7vsmem_tE_param_4,
	.param .u64 .ptr .align 1 _ZN3cub18CUB_300001_SM_10006detail10merge_sort26DeviceMergeSortMergeKernelINS2_10policy_hubIN6thrust24THRUST_300001_SM_1000_NS10device_ptrI15DetectionResultEEE9Policy600ES9_PNS0_8NullTypeES9_SD_j22DetectionResultCompareS8_SC_EEvbT2_T3_T4_PT6_PT7_T5_PSH_SH_NS1_7vsmem_tE_param_5,
	.param .align 1 .b8 _ZN3cub18CUB_300001_SM_10006detail10merge_sort26DeviceMergeSortMergeKernelINS2_10policy_hubIN6thrust24THRUST_300001_SM_1000_NS10device_ptrI15DetectionResultEEE9Policy600ES9_PNS0_8NullTypeES9_SD_j22DetectionResultCompareS8_SC_EEvbT2_T3_T4_PT6_PT7_T5_PSH_SH_NS1_7vsmem_tE_param_6[1],
	.param .u64 .ptr .align 1 _ZN3cub18CUB_300001_SM_10006detail10merge_sort26DeviceMergeSortMergeKernelINS2_10policy_hubIN6thrust24THRUST_300001_SM_1000_NS10device_ptrI15DetectionResultEEE9Policy600ES9_PNS0_8NullTypeES9_SD_j22DetectionResultCompareS8_SC_EEvbT2_T3_T4_PT6_PT7_T5_PSH_SH_NS1_7vsmem_tE_param_7,
	.param .u32 _ZN3cub18CUB_300001_SM_10006detail10merge_sort26DeviceMergeSortMergeKernelINS2_10policy_hubIN6thrust24THRUST_300001_SM_1000_NS10device_ptrI15DetectionResultEEE9Policy600ES9_PNS0_8NullTypeES9_SD_j22DetectionResultCompareS8_SC_EEvbT2_T3_T4_PT6_PT7_T5_PSH_SH_NS1_7vsmem_tE_param_8,
	.param .align 8 .b8 _ZN3cub18CUB_300001_SM_10006detail10merge_sort26DeviceMergeSortMergeKernelINS2_10policy_hubIN6thrust24THRUST_300001_SM_1000_NS10device_ptrI15DetectionResultEEE9Policy600ES9_PNS0_8NullTypeES9_SD_j22DetectionResultCompareS8_SC_EEvbT2_T3_T4_PT6_PT7_T5_PSH_SH_NS1_7vsmem_tE_param_9[8]
)
.maxntid 64
{
	.reg .pred 	%p<43>;
	.reg .b16 	%rs<2>;
	.reg .b32 	%r<192>;
	.reg .b32 	%f<1071>;
	.reg .b64 	%rd<90>;
	// demoted variable
	.shared .align 16 .b8 _ZZN3cub18CUB_300001_SM_10006detail10merge_sort26DeviceMergeSortMergeKernelINS2_10policy_hubIN6thrust24THRUST_300001_SM_1000_NS10device_ptrI15DetectionResultEEE9Policy600ES9_PNS0_8NullTypeES9_SD_j22DetectionResultCompareS8_SC_EEvbT2_T3_T4_PT6_PT7_T5_PSH_SH_NS1_7vsmem_tEE19static_temp_storage[14832];
	ld.param.s8 	%rs1, [_ZN3cub18CUB_300001_SM_10006detail10merge_sort26DeviceMergeSortMergeKernelINS2_10policy_hubIN6thrust24THRUST_300001_SM_1000_NS10device_ptrI15DetectionResultEEE9Policy600ES9_PNS0_8NullTypeES9_SD_j22DetectionResultCompareS8_SC_EEvbT2_T3_T4_PT6_PT7_T5_PSH_SH_NS1_7vsmem_tE_param_0];
	ld.param.u64 	%rd11, [_ZN3cub18CUB_300001_SM_10006detail10merge_sort26DeviceMergeSortMergeKernelINS2_10policy_hubIN6thrust24THRUST_300001_SM_1000_NS10device_ptrI15DetectionResultEEE9Policy600ES9_PNS0_8NullTypeES9_SD_j22DetectionResultCompareS8_SC_EEvbT2_T3_T4_PT6_PT7_T5_PSH_SH_NS1_7vsmem_tE_param_1];
	ld.param.u32 	%r59, [_ZN3cub18CUB_300001_SM_10006detail10merge_sort26DeviceMergeSortMergeKernelINS2_10policy_hubIN6thrust24THRUST_300001_SM_1000_NS10device_ptrI15DetectionResultEEE9Policy600ES9_PNS0_8NullTypeES9_SD_j22DetectionResultCompareS8_SC_EEvbT2_T3_T4_PT6_PT7_T5_PSH_SH_NS1_7vsmem_tE_param_3];
	ld.param.u64 	%rd10, [_ZN3cub18CUB_300001_SM_10006detail10merge_sort26DeviceMergeSortMergeKernelINS2_10policy_hubIN6thrust24THRUST_300001_SM_1000_NS10device_ptrI15DetectionResultEEE9Policy600ES9_PNS0_8NullTypeES9_SD_j22DetectionResultCompareS8_SC_EEvbT2_T3_T4_PT6_PT7_T5_PSH_SH_NS1_7vsmem_tE_param_4];
	ld.param.u64 	%rd12, [_ZN3cub18CUB_300001_SM_10006detail10merge_sort26DeviceMergeSortMergeKernelINS2_10policy_hubIN6thrust24THRUST_300001_SM_1000_NS10device_ptrI15DetectionResultEEE9Policy600ES9_PNS0_8NullTypeES9_SD_j22DetectionResultCompareS8_SC_EEvbT2_T3_T4_PT6_PT7_T5_PSH_SH_NS1_7vsmem_tE_param_7];
	ld.param.u32 	%r60, [_ZN3cub18CUB_300001_SM_10006detail10merge_sort26DeviceMergeSortMergeKernelINS2_10policy_hubIN6thrust24THRUST_300001_SM_1000_NS10device_ptrI15DetectionResultEEE9Policy600ES9_PNS0_8NullTypeES9_SD_j22DetectionResultCompareS8_SC_EEvbT2_T3_T4_PT6_PT7_T5_PSH_SH_NS1_7vsmem_tE_param_8];
	cvta.to.global.u64 	%rd1, %rd10;
	cvta.to.global.u64 	%rd2, %rd12;
	cvta.to.global.u64 	%rd3, %rd11;
	mov.u32 	%r1, %ctaid.x;
	mov.u32 	%r61, %nctaid.x;
	shl.b32 	%r2, %r1, 6;
	mov.u32 	%r3, %tid.x;
	add.s32 	%r62, %r61, -1;
	setp.ge.u32 	%p5, %r1, %r62;
	@%p5 bra 	$L__BB5_15;
	mul.wide.u32 	%rd50, %r1, 4;
	add.s64 	%rd51, %rd2, %rd50;
	ld.global.u32 	%r125, [%rd51];
	ld.global.u32 	%r126, [%rd51+4];
	neg.s32 	%r127, %r60;
	and.b32  	%r128, %r1, %r127;
	shl.b32 	%r4, %r128, 6;
	shl.b32 	%r129, %r60, 5;
	and.b32  	%r5, %r129, -64;
	sub.s32 	%r130, %r1, %r128;
	shl.b32 	%r131, %r130, 6;
	sub.s32 	%r6, %r125, %r4;
	sub.s32 	%r132, %r126, %r4;
	sub.s32 	%r133, %r59, %r4;
	max.u32 	%r134, %r133, %r5;
	sub.s32 	%r135, %r134, %r5;
	sub.s32 	%r136, %r131, %r6;
	min.u32 	%r7, %r136, %r135;
	setp.eq.s32 	%p26, %r131, -64;
	selp.b32 	%r137, 63, 64, %p26;
	add.s32 	%r138, %r137, %r131;
	sub.s32 	%r139, %r138, %r132;
	or.b32  	%r140, %r1, %r127;
	setp.eq.s32 	%p27, %r140, -1;
	min.u32 	%r141, %r5, %r133;
	selp.b32 	%r142, %r141, %r132, %p27;
	selp.b32 	%r143, %r5, %r139, %p27;
	min.u32 	%r8, %r143, %r135;
	sub.s32 	%r9, %r142, %r6;
	// begin inline asm
	griddepcontrol.wait;
	// end inline asm
	setp.eq.s16 	%p28, %rs1, 0;
	@%p28 bra 	$L__BB5_5;
	cvt.u64.u32 	%rd4, %r4;
	setp.ge.s32 	%p29, %r3, %r9;
	@%p29 bra 	$L__BB5_4;
	cvt.u64.u32 	%rd59, %r6;
	cvt.u64.u32 	%rd60, %r3;
	add.s64 	%rd61, %rd4, %rd60;
	add.s64 	%rd62, %rd61, %rd59;
	mad.lo.s64 	%rd63, %rd62, 228, %rd3;
	ld.global.f32 	%f959, [%rd63];
	ld.global.f32 	%f960, [%rd63+4];
	ld.global.f32 	%f961, [%rd63+8];
	ld.global.f32 	%f962, [%rd63+12];
	ld.global.f32 	%f963, [%rd63+16];
	ld.global.u32 	%r182, [%rd63+20];
	ld.global.f32 	%f964, [%rd63+24];
	ld.global.f32 	%f965, [%rd63+28];
	ld.global.f32 	%f966, [%rd63+32];
	ld.global.f32 	%f967, [%rd63+36];
	ld.global.f32 	%f968, [%rd63+40];
	ld.global.f32 	%f969, [%rd63+44];
	ld.global.f32 	%f970, [%rd63+48];
	ld.global.f32 	%f971, [%rd63+52];
	ld.global.f32 	%f972, [%rd63+56];
	ld.global.f32 	%f973, [%rd63+60];
	ld.global.f32 	%f974, [%rd63+64];
	ld.global.f32 	%f975, [%rd63+68];
	ld.global.f32 	%f976, [%rd63+72];
	ld.global.f32 	%f977, [%rd63+76];
	ld.global.f32 	%f978, [%rd63+80];
	ld.global.f32 	%f979, [%rd63+84];
	ld.global.f32 	%f980, [%rd63+88];
	ld.global.f32 	%f981, [%rd63+92];
	ld.global.f32 	%f982, [%rd63+96];
	ld.global.f32 	%f983, [%rd63+100];
	ld.global.f32 	%f984, [%rd63+104];
	ld.global.f32 	%f985, [%rd63+108];
	ld.global.f32 	%f986, [%rd63+112];
	ld.global.f32 	%f987, [%rd63+116];
	ld.global.f32 	%f988, [%rd63+120];
	ld.global.f32 	%f989, [%rd63+124];
	ld.global.f32 	%f990, [%rd63+128];
	ld.global.f32 	%f991, [%rd63+132];
	ld.global.f32 	%f992, [%rd63+136];
	ld.global.f32 	%f993, [%rd63+140];
	ld.global.f32 	%f994, [%rd63+144];
	ld.global.f32 	%f995, [%rd63+148];
	ld.global.f32 	%f996, [%rd63+152];
	ld.global.f32 	%f997, [%rd63+156];
	ld.global.f32 	%f998, [%rd63+160];
	ld.global.f32 	%f999, [%rd63+164];
	ld.global.f32 	%f1000, [%rd63+168];
	ld.global.f32 	%f1001, [%rd63+172];
	ld.global.f32 	%f1002, [%rd63+176];
	ld.global.f32 	%f1003, [%rd63+180];
	ld.global.f32 	%f1004, [%rd63+184];
	ld.global.f32 	%f1005, [%rd63+188];
	ld.global.f32 	%f1006, [%rd63+192];
	ld.global.f32 	%f1007, [%rd63+196];
	ld.global.f32 	%f1008, [%rd63+200];
	ld.global.f32 	%f1009, [%rd63+204];
	ld.global.f32 	%f1010, [%rd63+208];
	ld.global.f32 	%f1011, [%rd63+212];
	ld.global.f32 	%f1012, [%rd63+216];
	ld.global.f32 	%f1013, [%rd63+220];
	ld.global.f32 	%f1014, [%rd63+224];
	bra.uni 	$L__BB5_6;
$L__BB5_4:
	sub.s32 	%r144, %r3, %r9;
	cvt.s64.s32 	%rd52, %r144;
	cvt.u64.u32 	%rd53, %r7;
	cvt.u64.u32 	%rd54, %r5;
	add.s64 	%rd55, %rd4, %rd54;
	add.s64 	%rd56, %rd55, %rd53;
	add.s64 	%rd57, %rd56, %rd52;
	mad.lo.s64 	%rd58, %rd57, 228, %rd3;
	ld.global.f32 	%f959, [%rd58];
	ld.global.f32 	%f960, [%rd58+4];
	ld.global.f32 	%f961, [%rd58+8];
	ld.global.f32 	%f962, [%rd58+12];
	ld.global.f32 	%f963, [%rd58+16];
	ld.global.u32 	%r182, [%rd58+20];
	ld.global.f32 	%f964, [%rd58+24];
	ld.global.f32 	%f965, [%rd58+28];
	ld.global.f32 	%f966, [%rd58+32];
	ld.global.f32 	%f967, [%rd58+36];
	ld.global.f32 	%f968, [%rd58+40];
	ld.global.f32 	%f969, [%rd58+44];
	ld.global.f32 	%f970, [%rd58+48];
	ld.global.f32 	%f971, [%rd58+52];
	ld.global.f32 	%f972, [%rd58+56];
	ld.global.f32 	%f973, [%rd58+60];
	ld.global.f32 	%f974, [%rd58+64];
	ld.global.f32 	%f975, [%rd58+68];
	ld.global.f32 	%f976, [%rd58+72];
	ld.global.f32 	%f977, [%rd58+76];
	ld.global.f32 	%f978, [%rd58+80];
	ld.global.f32 	%f979, [%rd58+84];
	ld.global.f32 	%f980, [%rd58+88];
	ld.global.f32 	%f981, [%rd58+92];
	ld.global.f32 	%f982, [%rd58+96];
	ld.global.f32 	%f983, [%rd58+100];
	ld.global.f32 	%f984, [%rd58+104];
	ld.global.f32 	%f985, [%rd58+108];
	ld.global.f32 	%f986, [%rd58+112];
	ld.global.f32 	%f987, [%rd58+116];
	ld.global.f32 	%f988, [%rd58+120];
	ld.global.f32 	%f989, [%rd58+124];
	ld.global.f32 	%f990, [%rd58+128];
	ld.global.f32 	%f991, [%rd58+132];
	ld.global.f32 	%f992, [%rd58+136];
	ld.global.f32 	%f993, [%rd58+140];
	ld.global.f32 	%f994, [%rd58+144];
	ld.global.f32 	%f995, [%rd58+148];
	ld.global.f32 	%f996, [%rd58+152];
	ld.global.f32 	%f997, [%rd58+156];
	ld.global.f32 	%f998, [%rd58+160];
	ld.global.f32 	%f999, [%rd58+164];
	ld.global.f32 	%f1000, [%rd58+168];
	ld.global.f32 	%f1001, [%rd58+172];
	ld.global.f32 	%f1002, [%rd58+176];
	ld.global.f32 	%f1003, [%rd58+180];
	ld.global.f32 	%f1004, [%rd58+184];
	ld.global.f32 	%f1005, [%rd58+188];
	ld.global.f32 	%f1006, [%rd58+192];
	ld.global.f32 	%f1007, [%rd58+196];
	ld.global.f32 	%f1008, [%rd58+200];
	ld.global.f32 	%f1009, [%rd58+204];
	ld.global.f32 	%f1010, [%rd58+208];
	ld.global.f32 	%f1011, [%rd58+212];
	ld.global.f32 	%f1012, [%rd58+216];
	ld.global.f32 	%f1013, [%rd58+220];
	ld.global.f32 	%f1014, [%rd58+224];
	bra.uni 	$L__BB5_6;
$L__BB5_5:
	cvt.u64.u32 	%rd64, %r4;
	cvt.u64.u32 	%rd65, %r6;
	add.s64 	%rd66, %rd65, %rd64;
	cvt.u64.u32 	%rd67, %r5;
	add.s64 	%rd68, %rd64, %rd67;
	cvt.u64.u32 	%rd69, %r7;
	add.s64 	%rd70, %rd68, %rd69;
	setp.lt.s32 	%p30, %r3, %r9;
	sub.s32 	%r145, %r3, %r9;
	cvt.s64.s32 	%rd71, %r145;
	cvt.u64.u32 	%rd72, %r3;
	selp.b64 	%rd73, %rd66, %rd70, %p30;
	selp.b64 	%rd74, %rd72, %rd71, %p30;
	add.s64 	%rd75, %rd74, %rd73;
	mad.lo.s64 	%rd76, %rd75, 228, %rd1;
	ld.global.f32 	%f959, [%rd76];
	ld.global.f32 	%f960, [%rd76+4];
	ld.global.f32 	%f961, [%rd76+8];
	ld.global.f32 	%f962, [%rd76+12];
	ld.global.f32 	%f963, [%rd76+16];
	ld.global.u32 	%r182, [%rd76+20];
	ld.global.f32 	%f964, [%rd76+24];
	ld.global.f32 	%f965, [%rd76+28];
	ld.global.f32 	%f966, [%rd76+32];
	ld.global.f32 	%f967, [%rd76+36];
	ld.global.f32 	%f968, [%rd76+40];
	ld.global.f32 	%f969, [%rd76+44];
	ld.global.f32 	%f970, [%rd76+48];
	ld.global.f32 	%f971, [%rd76+52];
	ld.global.f32 	%f972, [%rd76+56];
	ld.global.f32 	%f973, [%rd76+60];
	ld.global.f32 	%f974, [%rd76+64];
	ld.global.f32 	%f975, [%rd76+68];
	ld.global.f32 	%f976, [%rd76+72];
	ld.global.f32 	%f977, [%rd76+76];
	ld.global.f32 	%f978, [%rd76+80];
	ld.global.f32 	%f979, [%rd76+84];
	ld.global.f32 	%f980, [%rd76+88];
	ld.global.f32 	%f981, [%rd76+92];
	ld.global.f32 	%f982, [%rd76+96];
	ld.global.f32 	%f983, [%rd76+100];
	ld.global.f32 	%f984, [%rd76+104];
	ld.global.f32 	%f985, [%rd76+108];
	ld.global.f32 	%f986, [%rd76+112];
	ld.global.f32 	%f987, [%rd76+116];
	ld.global.f32 	%f988, [%rd76+120];
	ld.global.f32 	%f989, [%rd76+124];
	ld.global.f32 	%f990, [%rd76+128];
	ld.global.f32 	%f991, [%rd76+132];
	ld.global.f32 	%f992, [%rd76+136];
	ld.global.f32 	%f993, [%rd76+140];
	ld.global.f32 	%f994, [%rd76+144];
	ld.global.f32 	%f995, [%rd76+148];
	ld.global.f32 	%f996, [%rd76+152];
	ld.global.f32 	%f997, [%rd76+156];
	ld.global.f32 	%f998, [%rd76+160];
	ld.global.f32 	%f999, [%rd76+164];
	ld.global.f32 	%f1000, [%rd76+168];
	ld.global.f32 	%f1001, [%rd76+172];
	ld.global.f32 	%f1002, [%rd76+176];
	ld.global.f32 	%f1003, [%rd76+180];
	ld.global.f32 	%f1004, [%rd76+184];
	ld.global.f32 	%f1005, [%rd76+188];
	ld.global.f32 	%f1006, [%rd76+192];
	ld.global.f32 	%f1007, [%rd76+196];
	ld.global.f32 	%f1008, [%rd76+200];
	ld.global.f32 	%f1009, [%rd76+204];
	ld.global.f32 	%f1010, [%rd76+208];
	ld.global.f32 	%f1011, [%rd76+212];
	ld.global.f32 	%f1012, [%rd76+216];
	ld.global.f32 	%f1013, [%rd76+220];
	ld.global.f32 	%f1014, [%rd76+224];
$L__BB5_6:
	sub.s32 	%r146, %r8, %r7;
	mov.u32 	%r147, _ZZN3cub18CUB_300001_SM_10006detail10merge_sort26DeviceMergeSortMergeKernelINS2_10policy_hubIN6thrust24THRUST_300001_SM_1000_NS10device_ptrI15DetectionResultEEE9Policy600ES9_PNS0_8NullTypeES9_SD_j22DetectionResultCompareS8_SC_EEvbT2_T3_T4_PT6_PT7_T5_PSH_SH_NS1_7vsmem_tEE19static_temp_storage;
	mad.lo.s32 	%r148, %r3, 228, %r147;
	st.shared.f32 	[%r148], %f959;
	st.shared.f32 	[%r148+4], %f960;
	st.shared.f32 	[%r148+8], %f961;
	st.shared.f32 	[%r148+12], %f962;
	st.shared.f32 	[%r148+16], %f963;
	st.shared.u32 	[%r148+20], %r182;
	st.shared.f32 	[%r148+24], %f964;
	st.shared.f32 	[%r148+28], %f965;
	st.shared.f32 	[%r148+32], %f966;
	st.shared.f32 	[%r148+36], %f967;
	st.shared.f32 	[%r148+40], %f968;
	st.shared.f32 	[%r148+44], %f969;
	st.shared.f32 	[%r148+48], %f970;
	st.shared.f32 	[%r148+52], %f971;
	st.shared.f32 	[%r148+56], %f972;
	st.shared.f32 	[%r148+60], %f973;
	st.shared.f32 	[%r148+64], %f974;
	st.shared.f32 	[%r148+68], %f975;
	st.shared.f32 	[%r148+72], %f976;
	st.shared.f32 	[%r148+76], %f977;
	st.shared.f32 	[%r148+80], %f978;
	st.shared.f32 	[%r148+84], %f979;
	st.shared.f32 	[%r148+88], %f980;
	st.shared.f32 	[%r148+92], %f981;
	st.shared.f32 	[%r148+96], %f982;
	st.shared.f32 	[%r148+100], %f983;
	st.shared.f32 	[%r148+104], %f984;
	st.shared.f32 	[%r148+108], %f985;
	st.shared.f32 	[%r148+112], %f986;
	st.shared.f32 	[%r148+116], %f987;
	st.shared.f32 	[%r148+120], %f988;
	st.shared.f32 	[%r148+124], %f989;
	st.shared.f32 	[%r148+128], %f990;
	st.shared.f32 	[%r148+132], %f991;
	st.shared.f32 	[%r148+136], %f992;
	st.shared.f32 	[%r148+140], %f993;
	st.shared.f32 	[%r148+144], %f994;
	st.shared.f32 	[%r148+148], %f995;
	st.shared.f32 	[%r148+152], %f996;
	st.shared.f32 	[%r148+156], %f997;
	st.shared.f32 	[%r148+160], %f998;
	st.shared.f32 	[%r148+164], %f999;
	st.shared.f32 	[%r148+168], %f1000;
	st.shared.f32 	[%r148+172], %f1001;
	st.shared.f32 	[%r148+176], %f1002;
	st.shared.f32 	[%r148+180], %f1003;
	st.shared.f32 	[%r148+184], %f1004;
	st.shared.f32 	[%r148+188], %f1005;
	st.shared.f32 	[%r148+192], %f1006;
	st.shared.f32 	[%r148+196], %f1007;
	st.shared.f32 	[%r148+200], %f1008;
	st.shared.f32 	[%r148+204], %f1009;
	st.shared.f32 	[%r148+208], %f1010;
	st.shared.f32 	[%r148+212], %f1011;
	st.shared.f32 	[%r148+216], %f1012;
	st.shared.f32 	[%r148+220], %f1013;
	st.shared.f32 	[%r148+224], %f1014;
	bar.sync 	0;
	// begin inline asm
	griddepcontrol.launch_dependents;
	// end inline asm
	add.s32 	%r14, %r146, %r9;
	min.s32 	%r15, %r3, %r14;
	setp.lt.s32 	%p31, %r15, %r146;
	sub.s32 	%r149, %r15, %r146;
	selp.b32 	%r185, 0, %r149, %p31;
	min.s32 	%r183, %r9, %r15;
	setp.ge.s32 	%p32, %r185, %r183;
	@%p32 bra 	$L__BB5_9;
	add.s32 	%r18, %r15, %r9;
$L__BB5_8:
	sub.s32 	%r150, %r183, %r185;
	shr.u32 	%r151, %r150, 31;
	add.s32 	%r152, %r150, %r151;
	shr.s32 	%r153, %r152, 1;
	add.s32 	%r154, %r153, %r185;
	mad.lo.s32 	%r156, %r154, 228, %r147;
	ld.shared.f32 	%f901, [%r156+16];
	not.b32 	%r157, %r154;
	add.s32 	%r158, %r18, %r157;
	mad.lo.s32 	%r159, %r158, 228, %r147;
	ld.shared.f32 	%f902, [%r159+16];
	setp.leu.f32 	%p33, %f902, %f901;
	add.s32 	%r160, %r154, 1;
	selp.b32 	%r185, %r160, %r185, %p33;
	selp.b32 	%r183, %r183, %r154, %p33;
	setp.lt.s32 	%p34, %r185, %r183;
	@%p34 bra 	$L__BB5_8;
$L__BB5_9:
	sub.s32 	%r161, %r15, %r185;
	add.s32 	%r162, %r161, %r9;
	mov.u32 	%r163, _ZZN3cub18CUB_300001_SM_10006detail10merge_sort26DeviceMergeSortMergeKernelINS2_10policy_hubIN6thrust24THRUST_300001_SM_1000_NS10device_ptrI15DetectionResultEEE9Policy600ES9_PNS0_8NullTypeES9_SD_j22DetectionResultCompareS8_SC_EEvbT2_T3_T4_PT6_PT7_T5_PSH_SH_NS1_7vsmem_tEE19static_temp_storage;
	mad.lo.s32 	%r164, %r185, 228, %r163;
	ld.shared.f32 	%f225, [%r164+224];
	ld.shared.f32 	%f226, [%r164+220];
	ld.shared.f32 	%f227, [%r164+216];
	ld.shared.f32 	%f228, [%r164+212];
	ld.shared.f32 	%f229, [%r164+208];
	ld.shared.f32 	%f230, [%r164+204];
	ld.shared.f32 	%f231, [%r164+200];
	ld.shared.f32 	%f232, [%r164+196];
	ld.shared.f32 	%f233, [%r164+192];
	ld.shared.f32 	%f234, [%r164+188];
	ld.shared.f32 	%f235, [%r164+184];
	ld.shared.f32 	%f236, [%r164+180];
	ld.shared.f32 	%f237, [%r164+176];
	ld.shared.f32 	%f238, [%r164+172];
	ld.shared.f32 	%f239, [%r164+168];
	ld.shared.f32 	%f240, [%r164+164];
	ld.shared.f32 	%f241, [%r164+160];
	ld.shared.f32 	%f242, [%r164+156];
	ld.shared.f32 	%f243, [%r164+152];
	ld.shared.f32 	%f244, [%r164+148];
	ld.shared.f32 	%f245, [%r164+144];
	ld.shared.f32 	%f246, [%r164+140];
	ld.shared.f32 	%f247, [%r164+136];
	ld.shared.f32 	%f248, [%r164+132];
	ld.shared.f32 	%f249, [%r164+128];
	ld.shared.f32 	%f250, [%r164+124];
	ld.shared.f32 	%f251, [%r164+120];
	ld.shared.f32 	%f252, [%r164+116];
	ld.shared.f32 	%f253, [%r164+112];
	ld.shared.f32 	%f254, [%r164+108];
	ld.shared.f32 	%f255, [%r164+104];
	ld.shared.f32 	%f256, [%r164+100];
	ld.shared.f32 	%f257, [%r164+96];
	ld.shared.f32 	%f258, [%r164+92];
	ld.shared.f32 	%f259, [%r164+88];
	ld.shared.f32 	%f260, [%r164+84];
	ld.shared.f32 	%f261, [%r164+80];
	ld.shared.f32 	%f262, [%r164+76];
	ld.shared.f32 	%f263, [%r164+72];
	ld.shared.f32 	%f264, [%r164+68];
	ld.shared.f32 	%f265, [%r164+64];
	ld.shared.f32 	%f266, [%r164+60];
	ld.shared.f32 	%f267, [%r164+56];
	ld.shared.f32 	%f268, [%r164+52];
	ld.shared.f32 	%f269, [%r164+48];
	ld.shared.f32 	%f270, [%r164+44];
	ld.shared.f32 	%f271, [%r164+40];
	ld.shared.f32 	%f272, [%r164+36];
	ld.shared.f32 	%f273, [%r164+32];
	ld.shared.f32 	%f274, [%r164+28];
	ld.shared.f32 	%f275, [%r164+24];
	ld.shared.u32 	%r24, [%r164+20];
	ld.shared.f32 	%f276, [%r164+16];
	ld.shared.f32 	%f277, [%r164+12];
	ld.shared.f32 	%f278, [%r164+8];
	ld.shared.f32 	%f279, [%r164+4];
	ld.shared.f32 	%f280, [%r164];
	mad.lo.s32 	%r165, %r162, 228, %r163;
	ld.shared.f32 	%f281, [%r165+224];
	ld.shared.f32 	%f282, [%r165+220];
	ld.shared.f32 	%f283, [%r165+216];
	ld.shared.f32 	%f284, [%r165+212];
	ld.shared.f32 	%f285, [%r165+208];
	ld.shared.f32 	%f286, [%r165+204];
	ld.shared.f32 	%f287, [%r165+200];
	ld.shared.f32 	%f288, [%r165+196];
	ld.shared.f32 	%f289, [%r165+192];
	ld.shared.f32 	%f290, [%r165+188];
	ld.shared.f32 	%f291, [%r165+184];
	ld.shared.f32 	%f292, [%r165+180];
	ld.shared.f32 	%f293, [%r165+176];
	ld.shared.f32 	%f294, [%r165+172];
	ld.shared.f32 	%f295, [%r165+168];
	ld.shared.f32 	%f296, [%r165+164];
	ld.shared.f32 	%f297, [%r165+160];
	ld.shared.f32 	%f298, [%r165+156];
	ld.shared.f32 	%f299, [%r165+152];
	ld.shared.f32 	%f300, [%r165+148];
	ld.shared.f32 	%f301, [%r165+144];
	ld.shared.f32 	%f302, [%r165+140];
	ld.shared.f32 	%f303, [%r165+136];
	ld.shared.f32 	%f304, [%r165+132];
	ld.shared.f32 	%f305, [%r165+128];
	ld.shared.f32 	%f306, [%r165+124];
	ld.shared.f32 	%f307, [%r165+120];
	ld.shared.f32 	%f308, [%r165+116];
	ld.shared.f32 	%f309, [%r165+112];
	ld.shared.f32 	%f310, [%r165+108];
	ld.shared.f32 	%f311, [%r165+104];
	ld.shared.f32 	%f312, [%r165+100];
	ld.shared.f32 	%f313, [%r165+96];
	ld.shared.f32 	%f314, [%r165+92];
	ld.shared.f32 	%f315, [%r165+88];
	ld.shared.f32 	%f316, [%r165+84];
	ld.shared.f32 	%f317, [%r165+80];
	ld.shared.f32 	%f318, [%r165+76];
	ld.shared.f32 	%f319, [%r165+72];
	ld.shared.f32 	%f320, [%r165+68];
	ld.shared.f32 	%f321, [%r165+64];
	ld.shared.f32 	%f322, [%r165+60];
	ld.shared.f32 	%f323, [%r165+56];
	ld.shared.f32 	%f324, [%r165+52];
	ld.shared.f32 	%f325, [%r165+48];
	ld.shared.f32 	%f326, [%r165+44];
	ld.shared.f32 	%f327, [%r165+40];
	ld.shared.f32 	%f328, [%r165+36];
	ld.shared.f32 	%f329, [%r165+32];
	ld.shared.f32 	%f330, [%r165+28];
	ld.shared.f32 	%f331, [%r165+24];
	ld.shared.u32 	%r25, [%r165+20];
	ld.shared.f32 	%f332, [%r165+16];
	ld.shared.f32 	%f333, [%r165+12];
	ld.shared.f32 	%f334, [%r165+8];
	ld.shared.f32 	%f335, [%r165+4];
	ld.shared.f32 	%f336, [%r165];
	setp.ge.s32 	%p36, %r162, %r14;
	mov.pred 	%p41, 0;
	@%p36 bra 	$L__BB5_11;
	setp.ge.s32 	%p37, %r185, %r9;
	setp.gt.f32 	%p38, %f332, %f276;
	or.pred  	%p41, %p37, %p38;
$L__BB5_11:
	setp.eq.s16 	%p39, %rs1, 0;
	selp.f32 	%f337, %f336, %f280, %p41;
	selp.f32 	%f338, %f335, %f279, %p41;
	selp.f32 	%f339, %f334, %f278, %p41;
	selp.f32 	%f340, %f333, %f277, %p41;
	selp.f32 	%f341, %f332, %f276, %p41;
	selp.b32 	%r26, %r25, %r24, %p41;
	selp.f32 	%f342, %f331, %f275, %p41;
	selp.f32 	%f343, %f330, %f274, %p41;
	selp.f32 	%f344, %f329, %f273, %p41;
	selp.f32 	%f345, %f328, %f272, %p41;
	selp.f32 	%f346, %f327, %f271, %p41;
	selp.f32 	%f347, %f326, %f270, %p41;
	selp.f32 	%f348, %f325, %f269, %p41;
	selp.f32 	%f349, %f324, %f268, %p41;
	selp.f32 	%f350, %f323, %f267, %p41;
	selp.f32 	%f351, %f322, %f266, %p41;
	selp.f32 	%f352, %f321, %f265, %p41;
	selp.f32 	%f353, %f320, %f264, %p41;
	selp.f32 	%f354, %f319, %f263, %p41;
	selp.f32 	%f355, %f318, %f262, %p41;
	selp.f32 	%f356, %f317, %f261, %p41;
	selp.f32 	%f357, %f316, %f260, %p41;
	selp.f32 	%f358, %f315, %f259, %p41;
	selp.f32 	%f359, %f314, %f258, %p41;
	selp.f32 	%f360, %f313, %f257, %p41;
	selp.f32 	%f361, %f312, %f256, %p41;
	selp.f32 	%f362, %f311, %f255, %p41;
	selp.f32 	%f363, %f310, %f254, %p41;
	selp.f32 	%f364, %f309, %f253, %p41;
	selp.f32 	%f365, %f308, %f252, %p41;
	selp.f32 	%f366, %f307, %f251, %p41;
	selp.f32 	%f367, %f306, %f250, %p41;
	selp.f32 	%f368, %f305, %f249, %p41;
	selp.f32 	%f369, %f304, %f248, %p41;
	selp.f32 	%f370, %f303, %f247, %p41;
	selp.f32 	%f371, %f302, %f246, %p41;
	selp.f32 	%f372, %f301, %f245, %p41;
	selp.f32 	%f373, %f300, %f244, %p41;
	selp.f32 	%f374, %f299, %f243, %p41;
	selp.f32 	%f375, %f298, %f242, %p41;
	selp.f32 	%f376, %f297, %f241, %p41;
	selp.f32 	%f377, %f296, %f240, %p41;
	selp.f32 	%f378, %f295, %f239, %p41;
	selp.f32 	%f379, %f294, %f238, %p41;
	selp.f32 	%f380, %f293, %f237, %p41;
	selp.f32 	%f381, %f292, %f236, %p41;
	selp.f32 	%f382, %f291, %f235, %p41;
	selp.f32 	%f383, %f290, %f234, %p41;
	selp.f32 	%f384, %f289, %f233, %p41;
	selp.f32 	%f385, %f288, %f232, %p41;
	selp.f32 	%f386, %f287, %f231, %p41;
	selp.f32 	%f387, %f286, %f230, %p41;
	selp.f32 	%f388, %f285, %f229, %p41;
	selp.f32 	%f389, %f284, %f228, %p41;
	selp.f32 	%f390, %f283, %f227, %p41;
	selp.f32 	%f391, %f282, %f226, %p41;
	selp.f32 	%f392, %f281, %f225, %p41;
	bar.sync 	0;
	@%p39 bra 	$L__BB5_13;
	ld.param.u64 	%rd88, [_ZN3cub18CUB_300001_SM_10006detail10merge_sort26DeviceMergeSortMergeKernelINS2_10policy_hubIN6thrust24THRUST_300001_SM_1000_NS10device_ptrI15DetectionResultEEE9Policy600ES9_PNS0_8NullTypeES9_SD_j22DetectionResultCompareS8_SC_EEvbT2_T3_T4_PT6_PT7_T5_PSH_SH_NS1_7vsmem_tE_param_4];
	mov.u32 	%r167, %ctaid.x;
	shl.b32 	%r168, %r167, 6;
	cvt.u64.u32 	%rd77, %r168;
	// begin inline asm
	mov.u32 %r166, %laneid;
	// end inline asm
	mov.u32 	%r169, %tid.x;
	and.b32  	%r170, %r169, 992;
	add.s32 	%r171, %r166, %r170;
	mov.u32 	%r172, _ZZN3cub18CUB_300001_SM_10006detail10merge_sort26DeviceMergeSortMergeKernelINS2_10policy_hubIN6thrust24THRUST_300001_SM_1000_NS10device_ptrI15DetectionResultEEE9Policy600ES9_PNS0_8NullTypeES9_SD_j22DetectionResultCompareS8_SC_EEvbT2_T3_T4_PT6_PT7_T5_PSH_SH_NS1_7vsmem_tEE19static_temp_storage;
	mad.lo.s32 	%r173, %r171, 228, %r172;
	st.shared.f32 	[%r173], %f337;
	st.shared.f32 	[%r173+4], %f338;
	st.shared.f32 	[%r173+8], %f339;
	st.shared.f32 	[%r173+12], %f340;
	st.shared.f32 	[%r173+16], %f341;
	st.shared.u32 	[%r173+20], %r26;
	st.shared.f32 	[%r173+24], %f342;
	st.shared.f32 	[%r173+28], %f343;
	st.shared.f32 	[%r173+32], %f344;
	st.shared.f32 	[%r173+36], %f345;
	st.shared.f32 	[%r173+40], %f346;
	st.shared.f32 	[%r173+44], %f347;
	st.shared.f32 	[%r173+48], %f348;
	st.shared.f32 	[%r173+52], %f349;
	st.shared.f32 	[%r173+56], %f350;
	st.shared.f32 	[%r173+60], %f351;
	st.shared.f32 	[%r173+64], %f352;
	st.shared.f32 	[%r173+68], %f353;
	st.shared.f32 	[%r173+72], %f354;
	st.shared.f32 	[%r173+76], %f355;
	st.shared.f32 	[%r173+80], %f356;
	st.shared.f32 	[%r173+84], %f357;
	st.shared.f32 	[%r173+88], %f358;
	st.shared.f32 	[%r173+92], %f359;
	st.shared.f32 	[%r173+96], %f360;
	st.shared.f32 	[%r173+100], %f361;
	st.shared.f32 	[%r173+104], %f362;
	st.shared.f32 	[%r173+108], %f363;
	st.shared.f32 	[%r173+112], %f364;
	st.shared.f32 	[%r173+116], %f365;
	st.shared.f32 	[%r173+120], %f366;
	st.shared.f32 	[%r173+124], %f367;
	st.shared.f32 	[%r173+128], %f368;
	st.shared.f32 	[%r173+132], %f369;
	st.shared.f32 	[%r173+136], %f370;
	st.shared.f32 	[%r173+140], %f371;
	st.shared.f32 	[%r173+144], %f372;
	st.shared.f32 	[%r173+148], %f373;
	st.shared.f32 	[%r173+152], %f374;
	st.shared.f32 	[%r173+156], %f375;
	st.shared.f32 	[%r173+160], %f376;
	st.shared.f32 	[%r173+164], %f377;
	st.shared.f32 	[%r173+168], %f378;
	st.shared.f32 	[%r173+172], %f379;
	st.shared.f32 	[%r173+176], %f380;
	st.shared.f32 	[%r173+180], %f381;
	st.shared.f32 	[%r173+184], %f382;
	st.shared.f32 	[%r173+188], %f383;
	st.shared.f32 	[%r173+192], %f384;
	st.shared.f32 	[%r173+196], %f385;
	st.shared.f32 	[%r173+200], %f386;
	st.shared.f32 	[%r173+204], %f387;
	st.shared.f32 	[%r173+208], %f388;
	st.shared.f32 	[%r173+212], %f389;
	st.shared.f32 	[%r173+216], %f390;
	st.shared.f32 	[%r173+220], %f391;
	st.shared.f32 	[%r173+224], %f392;
	bar.warp.sync 	-1;
	ld.shared.f32 	%f903, [%r173+224];
	ld.shared.f32 	%f904, [%r173+220];
	ld.shared.f32 	%f905, [%r173+216];
	ld.shared.f32 	%f906, [%r173+212];
	ld.shared.f32 	%f907, [%r173+208];
	ld.shared.f32 	%f908, [%r173+204];
	ld.shared.f32 	%f909, [%r173+200];
	ld.shared.f32 	%f910, [%r173+196];
	ld.shared.f32 	%f911, [%r173+192];
	ld.shared.f32 	%f912, [%r173+188];
	ld.shared.f32 	%f913, [%r173+184];
	ld.shared.f32 	%f914, [%r173+180];
	ld.shared.f32 	%f915, [%r173+176];
	ld.shared.f32 	%f916, [%r173+172];
	ld.shared.f32 	%f917, [%r173+168];
	ld.shared.f32 	%f918, [%r173+164];
	ld.shared.f32 	%f919, [%r173+160];
	ld.shared.f32 	%f920, [%r173+156];
	ld.shared.f32 	%f921, [%r173+152];
	ld.shared.f32 	%f922, [%r173+148];
	ld.shared.f32 	%f923, [%r173+144];
	ld.shared.f32 	%f924, [%r173+140];
	ld.shared.f32 	%f925, [%r173+136];
	ld.shared.f32 	%f926, [%r173+132];
	ld.shared.f32 	%f927, [%r173+128];
	ld.shared.f32 	%f928, [%r173+124];
	ld.shared.f32 	%f929, [%r173+120];
	ld.shared.f32 	%f930, [%r173+116];
	ld.shared.f32 	%f931, [%r173+112];
	ld.shared.f32 	%f932, [%r173+108];
	ld.shared.f32 	%f933, [%r173+104];
	ld.shared.f32 	%f934, [%r173+100];
	ld.shared.f32 	%f935, [%r173+96];
	ld.shared.f32 	%f936, [%r173+92];
	ld.shared.f32 	%f937, [%r173+88];
	ld.shared.f32 	%f938, [%r173+84];
	ld.shared.f32 	%f939, [%r173+80];
	ld.shared.f32 	%f940, [%r173+76];
	ld.shared.f32 	%f941, [%r173+72];
	ld.shared.f32 	%f942, [%r173+68];
	ld.shared.f32 	%f943, [%r173+64];
	ld.shared.f32 	%f944, [%r173+60];
	ld.shared.f32 	%f945, [%r173+56];
	ld.shared.f32 	%f946, [%r173+52];
	ld.shared.f32 	%f947, [%r173+48];
	ld.shared.f32 	%f948, [%r173+44];
	ld.shared.f32 	%f949, [%r173+40];
	ld.shared.f32 	%f950, [%r173+36];
	ld.shared.f32 	%f951, [%r173+32];
	ld.shared.f32 	%f952, [%r173+28];
	ld.shared.f32 	%f953, [%r173+24];
	ld.shared.u32 	%r174, [%r173+20];
	ld.shared.f32 	%f954, [%r173+16];
	ld.shared.f32 	%f955, [%r173+12];
	ld.shared.f32 	%f956, [%r173+8];
	ld.shared.f32 	%f957, [%r173+4];
	ld.shared.f32 	%f958, [%r173];
	cvt.u64.u32 	%rd78, %r169;
	add.s64 	%rd79, %rd78, %rd77;
	cvta.to.global.u64 	%rd80, %rd88;
	mad.lo.s64 	%rd81, %rd79, 228, %rd80;
	st.global.f32 	[%rd81], %f958;
	st.global.f32 	[%rd81+4], %f957;
	st.global.f32 	[%rd81+8], %f956;
	st.global.f32 	[%rd81+12], %f955;
	st.global.f32 	[%rd81+16], %f954;
	st.global.u32 	[%rd81+20], %r174;
	st.global.f32 	[%rd81+24], %f953;
	st.global.f32 	[%rd81+28], %f952;
	st.global.f32 	[%rd81+32], %f951;
	st.global.f32 	[%rd81+36], %f950;
	st.global.f32 	[%rd81+40], %f949;
	st.global.f32 	[%rd81+44], %f948;
	st.global.f32 	[%rd81+48], %f947;
	st.global.f32 	[%rd81+52], %f946;
	st.global.f32 	[%rd81+56], %f945;
	st.global.f32 	[%rd81+60], %f944;
	st.global.f32 	[%rd81+64], %f943;
	st.global.f32 	[%rd81+68], %f942;
	st.global.f32 	[%rd81+72], %f941;
	st.global.f32 	[%rd81+76], %f940;
	st.global.f32 	[%rd81+80], %f939;
	st.global.f32 	[%rd81+84], %f938;
	st.global.f32 	[%rd81+88], %f937;
	st.global.f32 	[%rd81+92], %f936;
	st.global.f32 	[%rd81+96], %f935;
	st.global.f32 	[%rd81+100], %f934;
	st.global.f32 	[%rd81+104], %f933;
	st.global.f32 	[%rd81+108], %f932;
	st.global.f32 	[%rd81+112], %f931;
	st.global.f32 	[%rd81+116], %f930;
	st.global.f32 	[%rd81+120], %f929;
	st.global.f32 	[%rd81+124], %f928;
	st.global.f32 	[%rd81+128], %f927;
	st.global.f32 	[%rd81+132], %f926;
	st.global.f32 	[%rd81+136], %f925;
	st.global.f32 	[%rd81+140], %f924;
	st.global.f32 	[%rd81+144], %f923;
	st.global.f32 	[%rd81+148], %f922;
	st.global.f32 	[%rd81+152], %f921;
	st.global.f32 	[%rd81+156], %f920;
	st.global.f32 	[%rd81+160], %f919;
	st.global.f32 	[%rd81+164], %f918;
	st.global.f32 	[%rd81+168], %f917;
	st.global.f32 	[%rd81+172], %f916;
	st.global.f32 	[%rd81+176], %f915;
	st.global.f32 	[%rd81+180], %f914;
	st.global.f32 	[%rd81+184], %f913;
	st.global.f32 	[%rd81+188], %f912;
	st.global.f32 	[%rd81+192], %f911;
	st.global.f32 	[%rd81+196], %f910;
	st.global.f32 	[%rd81+200], %f909;
	st.global.f32 	[%rd81+204], %f908;
	st.global.f32 	[%rd81+208], %f907;
	st.global.f32 	[%rd81+212], %f906;
	st.global.f32 	[%rd81+216], %f905;
	st.global.f32 	[%rd81+220], %f904;
	st.global.f32 	[%rd81+224], %f903;
	bra.uni 	$L__BB5_36;
$L__BB5_13:
	cvt.u64.u32 	%rd82, %r2;
	// begin inline asm
	mov.u32 %r175, %laneid;
	// end inline asm
	and.b32  	%r177, %r3, 992;
	add.s32 	%r178, %r175, %r177;
	mov.u32 	%r179, _ZZN3cub18CUB_300001_SM_10006detail10merge_sort26DeviceMergeSortMergeKernelINS2_10policy_hubIN6thrust24THRUST_300001_SM_1000_NS10device_ptrI15DetectionResultEEE9Policy600ES9_PNS0_8NullTypeES9_SD_j22DetectionResultCompareS8_SC_EEvbT2_T3_T4_PT6_PT7_T5_PSH_SH_NS1_7vsmem_tEE19static_temp_storage;
	mad.lo.s32 	%r186, %r178, 228, %r179;
	st.shared.f32 	[%r186], %f337;
	st.shared.f32 	[%r186+4], %f338;
	st.shared.f32 	[%r186+8], %f339;
	st.shared.f32 	[%r186+12], %f340;
	st.shared.f32 	[%r186+16], %f341;
	st.shared.u32 	[%r186+20], %r26;
	st.shared.f32 	[%r186+24], %f342;
	st.shared.f32 	[%r186+28], %f343;
	st.shared.f32 	[%r186+32], %f344;
	st.shared.f32 	[%r186+36], %f345;
	st.shared.f32 	[%r186+40], %f346;
	st.shared.f32 	[%r186+44], %f347;
	st.shared.f32 	[%r186+48], %f348;
	st.shared.f32 	[%r186+52], %f349;
	st.shared.f32 	[%r186+56], %f350;
	st.shared.f32 	[%r186+60], %f351;
	st.shared.f32 	[%r186+64], %f352;
	st.shared.f32 	[%r186+68], %f353;
	st.shared.f32 	[%r186+72], %f354;
	st.shared.f32 	[%r186+76], %f355;
	st.shared.f32 	[%r186+80], %f356;
	st.shared.f32 	[%r186+84], %f357;
	st.shared.f32 	[%r186+88], %f358;
	st.shared.f32 	[%r186+92], %f359;
	st.shared.f32 	[%r186+96], %f360;
	st.shared.f32 	[%r186+100], %f361;
	st.shared.f32 	[%r186+104], %f362;
	st.shared.f32 	[%r186+108], %f363;
	st.shared.f32 	[%r186+112], %f364;
	st.shared.f32 	[%r186+116], %f365;
	st.shared.f32 	[%r186+120], %f366;
	st.shared.f32 	[%r186+124], %f367;
	st.shared.f32 	[%r186+128], %f368;
	st.shared.f32 	[%r186+132], %f369;
	st.shared.f32 	[%r186+136], %f370;
	st.shared.f32 	[%r186+140], %f371;
	st.shared.f32 	[%r186+144], %f372;
	st.shared.f32 	[%r186+148], %f373;
	st.shared.f32 	[%r186+152], %f374;
	st.shared.f32 	[%r186+156], %f375;
	st.shared.f32 	[%r186+160], %f376;
	st.shared.f32 	[%r186+164], %f377;
	st.shared.f32 	[%r186+168], %f378;
	st.shared.f32 	[%r186+172], %f379;
	st.shared.f32 	[%r186+176], %f380;
	st.shared.f32 	[%r186+180], %f381;
	st.shared.f32 	[%r186+184], %f382;
	st.shared.f32 	[%r186+188], %f383;
	st.shared.f32 	[%r186+192], %f384;
	st.shared.f32 	[%r186+196], %f385;
	st.shared.f32 	[%r186+200], %f386;
	st.shared.f32 	[%r186+204], %f387;
	st.shared.f32 	[%r186+208], %f388;
	st.shared.f32 	[%r186+212], %f389;
	st.shared.f32 	[%r186+216], %f390;
	st.shared.f32 	[%r186+220], %f391;
	st.shared.f32 	[%r186+224], %f392;
	bar.warp.sync 	-1;
	and.b32  	%r180, %r3, 31;
	cvt.u64.u32 	%rd83, %r177;
	add.s64 	%rd84, %rd82, %rd83;
	cvt.u64.u32 	%rd85, %r180;
	add.s64 	%rd86, %rd84, %rd85;
	mad.lo.s64 	%rd89, %rd86, 228, %rd3;
	mov.b32 	%r187, 0;
$L__BB5_14:
	ld.shared.u32 	%r181, [%r186];
	st.global.u32 	[%rd89], %r181;
	add.s32 	%r30, %r187, 1;
	add.s64 	%rd89, %rd89, 4;
	add.s32 	%r186, %r186, 4;
	setp.lt.u32 	%p40, %r187, 56;
	mov.u32 	%r187, %r30;
	@%p40 bra 	$L__BB5_14;
	bra.uni 	$L__BB5_36;
$L__BB5_15:
	mul.wide.u32 	%rd13, %r1, 4;
	add.s64 	%rd14, %rd2, %rd13;
	ld.global.u32 	%r63, [%rd14];
	ld.global.u32 	%r64, [%rd14+4];
	neg.s32 	%r65, %r60;
	and.b32  	%r66, %r1, %r65;
	shl.b32 	%r32, %r66, 6;
	shl.b32 	%r67, %r60, 5;
	and.b32  	%r33, %r67, -64;
	sub.s32 	%r68, %r1, %r66;
	shl.b32 	%r69, %r68, 6;
	sub.s32 	%r34, %r63, %r32;
	sub.s32 	%r70, %r64, %r32;
	sub.s32 	%r71, %r59, %r32;
	max.u32 	%r72, %r71, %r33;
	sub.s32 	%r73, %r72, %r33;
	sub.s32 	%r74, %r69, %r34;
	min.u32 	%r35, %r74, %r73;
	setp.eq.s32 	%p6, %r69, -64;
	selp.b32 	%r75, 63, 64, %p6;
	add.s32 	%r76, %r75, %r69;
	sub.s32 	%r77, %r76, %r70;
	or.b32  	%r78, %r1, %r65;
	setp.eq.s32 	%p7, %r78, -1;
	min.u32 	%r79, %r33, %r71;
	selp.b32 	%r80, %r79, %r70, %p7;
	selp.b32 	%r81, %r33, %r77, %p7;
	min.u32 	%r82, %r81, %r73;
	sub.s32 	%r36, %r80, %r34;
	sub.s32 	%r37, %r82, %r35;
	// begin inline asm
	griddepcontrol.wait;
	// end inline asm
	setp.eq.s16 	%p8, %rs1, 0;
	@%p8 bra 	$L__BB5_20;
	cvt.u64.u32 	%rd8, %r32;
	add.s32 	%r84, %r37, %r36;
	setp.ge.s32 	%p9, %r3, %r84;
	@%p9 bra 	$L__BB5_22;
	setp.ge.s32 	%p10, %r3, %r36;
	@%p10 bra 	$L__BB5_19;
	cvt.u64.u32 	%rd22, %r3;
	add.s64 	%rd23, %rd8, %rd22;
	cvt.u64.u32 	%rd24, %r34;
	add.s64 	%rd25, %rd23, %rd24;
	mad.lo.s64 	%rd26, %rd25, 228, %rd3;
	ld.global.f32 	%f1070, [%rd26];
	ld.global.f32 	%f1069, [%rd26+4];
	ld.global.f32 	%f1068, [%rd26+8];
	ld.global.f32 	%f1067, [%rd26+12];
	ld.global.f32 	%f1066, [%rd26+16];
	ld.global.u32 	%r188, [%rd26+20];
	ld.global.f32 	%f1065, [%rd26+24];
	ld.global.f32 	%f1064, [%rd26+28];
	ld.global.f32 	%f1063, [%rd26+32];
	ld.global.f32 	%f1062, [%rd26+36];
	ld.global.f32 	%f1061, [%rd26+40];
	ld.global.f32 	%f1060, [%rd26+44];
	ld.global.f32 	%f1059, [%rd26+48];
	ld.global.f32 	%f1058, [%rd26+52];
	ld.global.f32 	%f1057, [%rd26+56];
	ld.global.f32 	%f1056, [%rd26+60];
	ld.global.f32 	%f1055, [%rd26+64];
	ld.global.f32 	%f1054, [%rd26+68];
	ld.global.f32 	%f1053, [%rd26+72];
	ld.global.f32 	%f1052, [%rd26+76];
	ld.global.f32 	%f1051, [%rd26+80];
	ld.global.f32 	%f1050, [%rd26+84];
	ld.global.f32 	%f1049, [%rd26+88];
	ld.global.f32 	%f1048, [%rd26+92];
	ld.global.f32 	%f1047, [%rd26+96];
	ld.global.f32 	%f1046, [%rd26+100];
	ld.global.f32 	%f1045, [%rd26+104];
	ld.global.f32 	%f1044, [%rd26+108];
	ld.global.f32 	%f1043, [%rd26+112];
	ld.global.f32 	%f1042, [%rd26+116];
	ld.global.f32 	%f1041, [%rd26+120];
	ld.global.f32 	%f1040, [%rd26+124];
	ld.global.f32 	%f1039, [%rd26+128];
	ld.global.f32 	%f1038, [%rd26+132];
	ld.global.f32 	%f1037, [%rd26+136];
	ld.global.f32 	%f1036, [%rd26+140];
	ld.global.f32 	%f1035, [%rd26+144];
	ld.global.f32 	%f1034, [%rd26+148];
	ld.global.f32 	%f1033, [%rd26+152];
	ld.global.f32 	%f1032, [%rd26+156];
	ld.global.f32 	%f1031, [%rd26+160];
	ld.global.f32 	%f1030, [%rd26+164];
	ld.global.f32 	%f1029, [%rd26+168];
	ld.global.f32 	%f1028, [%rd26+172];
	ld.global.f32 	%f1027, [%rd26+176];
	ld.global.f32 	%f1026, [%rd26+180];
	ld.global.f32 	%f1025, [%rd26+184];
	ld.global.f32 	%f1024, [%rd26+188];
	ld.global.f32 	%f1023, [%rd26+192];
	ld.global.f32 	%f1022, [%rd26+196];
	ld.global.f32 	%f1021, [%rd26+200];
	ld.global.f32 	%f1020, [%rd26+204];
	ld.global.f32 	%f1019, [%rd26+208];
	ld.global.f32 	%f1018, [%rd26+212];
	ld.global.f32 	%f1017, [%rd26+216];
	ld.global.f32 	%f1016, [%rd26+220];
	ld.global.f32 	%f1015, [%rd26+224];
	bra.uni 	$L__BB5_22;
$L__BB5_19:
	sub.s32 	%r85, %r3, %r36;
	cvt.s64.s32 	%rd15, %r85;
	cvt.u64.u32 	%rd16, %r35;
	cvt.u64.u32 	%rd17, %r33;
	add.s64 	%rd18, %rd8, %rd17;
	add.s64 	%rd19, %rd18, %rd16;
	add.s64 	%rd20, %rd19, %rd15;
	mad.lo.s64 	%rd21, %rd20, 228, %rd3;
	ld.global.f32 	%f1070, [%rd21];
	ld.global.f32 	%f1069, [%rd21+4];
	ld.global.f32 	%f1068, [%rd21+8];
	ld.global.f32 	%f1067, [%rd21+12];
	ld.global.f32 	%f1066, [%rd21+16];
	ld.global.u32 	%r188, [%rd21+20];
	ld.global.f32 	%f1065, [%rd21+24];
	ld.global.f32 	%f1064, [%rd21+28];
	ld.global.f32 	%f1063, [%rd21+32];
	ld.global.f32 	%f1062, [%rd21+36];
	ld.global.f32 	%f1061, [%rd21+40];
	ld.global.f32 	%f1060, [%rd21+44];
	ld.global.f32 	%f1059, [%rd21+48];
	ld.global.f32 	%f1058, [%rd21+52];
	ld.global.f32 	%f1057, [%rd21+56];
	ld.global.f32 	%f1056, [%rd21+60];
	ld.global.f32 	%f1055, [%rd21+64];
	ld.global.f32 	%f1054, [%rd21+68];
	ld.global.f32 	%f1053, [%rd21+72];
	ld.global.f32 	%f1052, [%rd21+76];
	ld.global.f32 	%f1051, [%rd21+80];
	ld.global.f32 	%f1050, [%rd21+84];
	ld.global.f32 	%f1049, [%rd21+88];
	ld.global.f32 	%f1048, [%rd21+92];
	ld.global.f32 	%f1047, [%rd21+96];
	ld.global.f32 	%f1046, [%rd21+100];
	ld.global.f32 	%f1045, [%rd21+104];
	ld.global.f32 	%f1044, [%rd21+108];
	ld.global.f32 	%f1043, [%rd21+112];
	ld.global.f32 	%f1042, [%rd21+116];
	ld.global.f32 	%f1041, [%rd21+120];
	ld.global.f32 	%f1040, [%rd21+124];
	ld.global.f32 	%f1039, [%rd21+128];
	ld.global.f32 	%f1038, [%rd21+132];
	ld.global.f32 	%f1037, [%rd21+136];
	ld.global.f32 	%f1036, [%rd21+140];
	ld.global.f32 	%f1035, [%rd21+144];
	ld.global.f32 	%f1034, [%rd21+148];
	ld.global.f32 	%f1033, [%rd21+152];
	ld.global.f32 	%f1032, [%rd21+156];
	ld.global.f32 	%f1031, [%rd21+160];
	ld.global.f32 	%f1030, [%rd21+164];
	ld.global.f32 	%f1029, [%rd21+168];
	ld.global.f32 	%f1028, [%rd21+172];
	ld.global.f32 	%f1027, [%rd21+176];
	ld.global.f32 	%f1026, [%rd21+180];
	ld.global.f32 	%f1025, [%rd21+184];
	ld.global.f32 	%f1024, [%rd21+188];
	ld.global.f32 	%f1023, [%rd21+192];
	ld.global.f32 	%f1022, [%rd21+196];
	ld.global.f32 	%f1021, [%rd21+200];
	ld.global.f32 	%f1020, [%rd21+204];
	ld.global.f32 	%f1019, [%rd21+208];
	ld.global.f32 	%f1018, [%rd21+212];
	ld.global.f32 	%f1017, [%rd21+216];
	ld.global.f32 	%f1016, [%rd21+220];
	ld.global.f32 	%f1015, [%rd21+224];
	bra.uni 	$L__BB5_22;
$L__BB5_20:
	add.s32 	%r87, %r37, %r36;
	setp.ge.s32 	%p11, %r3, %r87;
	@%p11 bra 	$L__BB5_22;
	cvt.u64.u32 	%rd27, %r32;
	setp.lt.s32 	%p12, %r3, %r36;
	sub.s32 	%r88, %r3, %r36;
	cvt.s64.s32 	%rd28, %r88;
	cvt.u64.u32 	%rd29, %r3;
	cvt.u64.u32 	%rd30, %r35;
	cvt.u64.u32 	%rd31, %r33;
	add.s64 	%rd32, %rd27, %rd31;
	add.s64 	%rd33, %rd32, %rd30;
	cvt.u64.u32 	%rd34, %r34;
	add.s64 	%rd35, %rd34, %rd27;
	selp.b64 	%rd36, %rd35, %rd33, %p12;
	selp.b64 	%rd37, %rd29, %rd28, %p12;
	add.s64 	%rd38, %rd37, %rd36;
	mad.lo.s64 	%rd39, %rd38, 228, %rd1;
	ld.global.f32 	%f1070, [%rd39];
	ld.global.f32 	%f1069, [%rd39+4];
	ld.global.f32 	%f1068, [%rd39+8];
	ld.global.f32 	%f1067, [%rd39+12];
	ld.global.f32 	%f1066, [%rd39+16];
	ld.global.u32 	%r188, [%rd39+20];
	ld.global.f32 	%f1065, [%rd39+24];
	ld.global.f32 	%f1064, [%rd39+28];
	ld.global.f32 	%f1063, [%rd39+32];
	ld.global.f32 	%f1062, [%rd39+36];
	ld.global.f32 	%f1061, [%rd39+40];
	ld.global.f32 	%f1060, [%rd39+44];
	ld.global.f32 	%f1059, [%rd39+48];
	ld.global.f32 	%f1058, [%rd39+52];
	ld.global.f32 	%f1057, [%rd39+56];
	ld.global.f32 	%f1056, [%rd39+60];
	ld.global.f32 	%f1055, [%rd39+64];
	ld.global.f32 	%f1054, [%rd39+68];
	ld.global.f32 	%f1053, [%rd39+72];
	ld.global.f32 	%f1052, [%rd39+76];
	ld.global.f32 	%f1051, [%rd39+80];
	ld.global.f32 	%f1050, [%rd39+84];
	ld.global.f32 	%f1049, [%rd39+88];
	ld.global.f32 	%f1048, [%rd39+92];
	ld.global.f32 	%f1047, [%rd39+96];
	ld.global.f32 	%f1046, [%rd39+100];
	ld.global.f32 	%f1045, [%rd39+104];
	ld.global.f32 	%f1044, [%rd39+108];
	ld.global.f32 	%f1043, [%rd39+112];
	ld.global.f32 	%f1042, [%rd39+116];
	ld.global.f32 	%f1041, [%rd39+120];
	ld.global.f32 	%f1040, [%rd39+124];
	ld.global.f32 	%f1039, [%rd39+128];
	ld.global.f32 	%f1038, [%rd39+132];
	ld.global.f32 	%f1037, [%rd39+136];
	ld.global.f32 	%f1036, [%rd39+140];
	ld.global.f32 	%f1035, [%rd39+144];
	ld.global.f32 	%f1034, [%rd39+148];
	ld.global.f32 	%f1033, [%rd39+152];
	ld.global.f32 	%f1032, [%rd39+156];
	ld.global.f32 	%f1031, [%rd39+160];
	ld.global.f32 	%f1030, [%rd39+164];
	ld.global.f32 	%f1029, [%rd39+168];
	ld.global.f32 	%f1028, [%rd39+172];
	ld.global.f32 	%f1027, [%rd39+176];
	ld.global.f32 	%f1026, [%rd39+180];
	ld.global.f32 	%f1025, [%rd39+184];
	ld.global.f32 	%f1024, [%rd39+188];
	ld.global.f32 	%f1023, [%rd39+192];
	ld.global.f32 	%f1022, [%rd39+196];
	ld.global.f32 	%f1021, [%rd39+200];
	ld.global.f32 	%f1020, [%rd39+204];
	ld.global.f32 	%f1019, [%rd39+208];
	ld.global.f32 	%f1018, [%rd39+212];
	ld.global.f32 	%f1017, [%rd39+216];
	ld.global.f32 	%f1016, [%rd39+220];
	ld.global.f32 	%f1015, [%rd39+224];
$L__BB5_22:
	mov.u32 	%r89, _ZZN3cub18CUB_300001_SM_10006detail10merge_sort26DeviceMergeSortMergeKernelINS2_10policy_hubIN6thrust24THRUST_300001_SM_1000_NS10device_ptrI15DetectionResultEEE9Policy600ES9_PNS0_8NullTypeES9_SD_j22DetectionResultCompareS8_SC_EEvbT2_T3_T4_PT6_PT7_T5_PSH_SH_NS1_7vsmem_tEE19static_temp_storage;
	mad.lo.s32 	%r90, %r3, 228, %r89;
	st.shared.f32 	[%r90], %f1070;
	st.shared.f32 	[%r90+4], %f1069;
	st.shared.f32 	[%r90+8], %f1068;
	st.shared.f32 	[%r90+12], %f1067;
	st.shared.f32 	[%r90+16], %f1066;
	st.shared.u32 	[%r90+20], %r188;
	st.shared.f32 	[%r90+24], %f1065;
	st.shared.f32 	[%r90+28], %f1064;
	st.shared.f32 	[%r90+32], %f1063;
	st.shared.f32 	[%r90+36], %f1062;
	st.shared.f32 	[%r90+40], %f1061;
	st.shared.f32 	[%r90+44], %f1060;
	st.shared.f32 	[%r90+48], %f1059;
	st.shared.f32 	[%r90+52], %f1058;
	st.shared.f32 	[%r90+56], %f1057;
	st.shared.f32 	[%r90+60], %f1056;
	st.shared.f32 	[%r90+64], %f1055;
	st.shared.f32 	[%r90+68], %f1054;
	st.shared.f32 	[%r90+72], %f1053;
	st.shared.f32 	[%r90+76], %f1052;
	st.shared.f32 	[%r90+80], %f1051;
	st.shared.f32 	[%r90+84], %f1050;
	st.shared.f32 	[%r90+88], %f1049;
	st.shared.f32 	[%r90+92], %f1048;
	st.shared.f32 	[%r90+96], %f1047;
	st.shared.f32 	[%r90+100], %f1046;
	st.shared.f32 	[%r90+104], %f1045;
	st.shared.f32 	[%r90+108], %f1044;
	st.shared.f32 	[%r90+112], %f1043;
	st.shared.f32 	[%r90+116], %f1042;
	st.shared.f32 	[%r90+120], %f1041;
	st.shared.f32 	[%r90+124], %f1040;
	st.shared.f32 	[%r90+128], %f1039;
	st.shared.f32 	[%r90+132], %f1038;
	st.shared.f32 	[%r90+136], %f1037;
	st.shared.f32 	[%r90+140], %f1036;
	st.shared.f32 	[%r90+144], %f1035;
	st.shared.f32 	[%r90+148], %f1034;
	st.shared.f32 	[%r90+152], %f1033;
	st.shared.f32 	[%r90+156], %f1032;
	st.shared.f32 	[%r90+160], %f1031;
	st.shared.f32 	[%r90+164], %f1030;
	st.shared.f32 	[%r90+168], %f1029;
	st.shared.f32 	[%r90+172], %f1028;
	st.shared.f32 	[%r90+176], %f1027;
	st.shared.f32 	[%r90+180], %f1026;
	st.shared.f32 	[%r90+184], %f1025;
	st.shared.f32 	[%r90+188], %f1024;
	st.shared.f32 	[%r90+192], %f1023;
	st.shared.f32 	[%r90+196], %f1022;
	st.shared.f32 	[%r90+200], %f1021;
	st.shared.f32 	[%r90+204], %f1020;
	st.shared.f32 	[%r90+208], %f1019;
	st.shared.f32 	[%r90+212], %f1018;
	st.shared.f32 	[%r90+216], %f1017;
	st.shared.f32 	[%r90+220], %f1016;
	st.shared.f32 	[%r90+224], %f1015;
	bar.sync 	0;
	// begin inline asm
	griddepcontrol.launch_dependents;
	// end inline asm
	add.s32 	%r42, %r37, %r36;
	min.s32 	%r43, %r3, %r42;
	setp.lt.s32 	%p13, %r43, %r37;
	sub.s32 	%r91, %r43, %r37;
	selp.b32 	%r191, 0, %r91, %p13;
	min.s32 	%r189, %r36, %r43;
	setp.ge.s32 	%p14, %r191, %r189;
	@%p14 bra 	$L__BB5_25;
	add.s32 	%r46, %r43, %r36;
$L__BB5_24:
	sub.s32 	%r92, %r189, %r191;
	shr.u32 	%r93, %r92, 31;
	add.s32 	%r94, %r92, %r93;
	shr.s32 	%r95, %r94, 1;
	add.s32 	%r96, %r95, %r191;
	mad.lo.s32 	%r98, %r96, 228, %r89;
	ld.shared.f32 	%f899, [%r98+16];
	not.b32 	%r99, %r96;
	add.s32 	%r100, %r46, %r99;
	mad.lo.s32 	%r101, %r100, 228, %r89;
	ld.shared.f32 	%f900, [%r101+16];
	setp.leu.f32 	%p15, %f900, %f899;
	add.s32 	%r102, %r96, 1;
	selp.b32 	%r191, %r102, %r191, %p15;
	selp.b32 	%r189, %r189, %r96, %p15;
	setp.lt.s32 	%p16, %r191, %r189;
	@%p16 bra 	$L__BB5_24;
$L__BB5_25:
	sub.s32 	%r103, %r43, %r191;
	add.s32 	%r104, %r103, %r36;
	mov.u32 	%r105, _ZZN3cub18CUB_300001_SM_10006detail10merge_sort26DeviceMergeSortMergeKernelINS2_10policy_hubIN6thrust24THRUST_300001_SM_1000_NS10device_ptrI15DetectionResultEEE9Policy600ES9_PNS0_8NullTypeES9_SD_j22DetectionResultCompareS8_SC_EEvbT2_T3_T4_PT6_PT7_T5_PSH_SH_NS1_7vsmem_tEE19static_temp_storage;
	mad.lo.s32 	%r106, %r191, 228, %r105;
	ld.shared.f32 	%f617, [%r106+224];
	ld.shared.f32 	%f618, [%r106+220];
	ld.shared.f32 	%f619, [%r106+216];
	ld.shared.f32 	%f620, [%r106+212];
	ld.shared.f32 	%f621, [%r106+208];
	ld.shared.f32 	%f622, [%r106+204];
	ld.shared.f32 	%f623, [%r106+200];
	ld.shared.f32 	%f624, [%r106+196];
	ld.shared.f32 	%f625, [%r106+192];
	ld.shared.f32 	%f626, [%r106+188];
	ld.shared.f32 	%f627, [%r106+184];
	ld.shared.f32 	%f628, [%r106+180];
	ld.shared.f32 	%f629, [%r106+176];
	ld.shared.f32 	%f630, [%r106+172];
	ld.shared.f32 	%f631, [%r106+168];
	ld.shared.f32 	%f632, [%r106+164];
	ld.shared.f32 	%f633, [%r106+160];
	ld.shared.f32 	%f634, [%r106+156];
	ld.shared.f32 	%f635, [%r106+152];
	ld.shared.f32 	%f636, [%r106+148];
	ld.shared.f32 	%f637, [%r106+144];
	ld.shared.f32 	%f638, [%r106+140];
	ld.shared.f32 	%f639, [%r106+136];
	ld.shared.f32 	%f640, [%r106+132];
	ld.shared.f32 	%f641, [%r106+128];
	ld.shared.f32 	%f642, [%r106+124];
	ld.shared.f32 	%f643, [%r106+120];
	ld.shared.f32 	%f644, [%r106+116];
	ld.shared.f32 	%f645, [%r106+112];
	ld.shared.f32 	%f646, [%r106+108];
	ld.shared.f32 	%f647, [%r106+104];
	ld.shared.f32 	%f648, [%r106+100];
	ld.shared.f32 	%f649, [%r106+96];
	ld.shared.f32 	%f650, [%r106+92];
	ld.shared.f32 	%f651, [%r106+88];
	ld.shared.f32 	%f652, [%r106+84];
	ld.shared.f32 	%f653, [%r106+80];
	ld.shared.f32 	%f654, [%r106+76];
	ld.shared.f32 	%f655, [%r106+72];
	ld.shared.f32 	%f656, [%r106+68];
	ld.shared.f32 	%f657, [%r106+64];
	ld.shared.f32 	%f658, [%r106+60];
	ld.shared.f32 	%f659, [%r106+56];
	ld.shared.f32 	%f660, [%r106+52];
	ld.shared.f32 	%f661, [%r106+48];
	ld.shared.f32 	%f662, [%r106+44];
	ld.shared.f32 	%f663, [%r106+40];
	ld.shared.f32 	%f664, [%r106+36];
	ld.shared.f32 	%f665, [%r106+32];
	ld.shared.f32 	%f666, [%r106+28];
	ld.shared.f32 	%f667, [%r106+24];
	ld.shared.u32 	%r52, [%r106+20];
	ld.shared.f32 	%f668, [%r106+16];
	ld.shared.f32 	%f669, [%r106+12];
	ld.shared.f32 	%f670, [%r106+8];
	ld.shared.f32 	%f671, [%r106+4];
	ld.shared.f32 	%f672, [%r106];
	mad.lo.s32 	%r107, %r104, 228, %r105;
	ld.shared.f32 	%f673, [%r107+224];
	ld.shared.f32 	%f674, [%r107+220];
	ld.shared.f32 	%f675, [%r107+216];
	ld.shared.f32 	%f676, [%r107+212];
	ld.shared.f32 	%f677, [%r107+208];
	ld.shared.f32 	%f678, [%r107+204];
	ld.shared.f32 	%f679, [%r107+200];
	ld.shared.f32 	%f680, [%r107+196];
	ld.shared.f32 	%f681, [%r107+192];
	ld.shared.f32 	%f682, [%r107+188];
	ld.shared.f32 	%f683, [%r107+184];
	ld.shared.f32 	%f684, [%r107+180];
	ld.shared.f32 	%f685, [%r107+176];
	ld.shared.f32 	%f686, [%r107+172];
	ld.shared.f32 	%f687, [%r107+168];
	ld.shared.f32 	%f688, [%r107+164];
	ld.shared.f32 	%f689, [%r107+160];
	ld.shared.f32 	%f690, [%r107+156];
	ld.shared.f32 	%f691, [%r107+152];
	ld.shared.f32 	%f692, [%r107+148];
	ld.shared.f32 	%f693, [%r107+144];
	ld.shared.f32 	%f694, [%r107+140];
	ld.shared.f32 	%f695, [%r107+136];
	ld.shared.f32 	%f696, [%r107+132];
	ld.shared.f32 	%f697, [%r107+128];
	ld.shared.f32 	%f698, [%r107+124];
	ld.shared.f32 	%f699, [%r107+120];
	ld.shared.f32 	%f700, [%r107+116];
	ld.shared.f32 	%f701, [%r107+112];
	ld.shared.f32 	%f702, [%r107+108];
	ld.shared.f32 	%f703, [%r107+104];
	ld.shared.f32 	%f704, [%r107+100];
	ld.shared.f32 	%f705, [%r107+96];
	ld.shared.f32 	%f706, [%r107+92];
	ld.shared.f32 	%f707, [%r107+88];
	ld.shared.f32 	%f708, [%r107+84];
	ld.shared.f32 	%f709, [%r107+80];
	ld.shared.f32 	%f710, [%r107+76];
	ld.shared.f32 	%f711, [%r107+72];
	ld.shared.f32 	%f712, [%r107+68];
	ld.shared.f32 	%f713, [%r107+64];
	ld.shared.f32 	%f714, [%r107+60];
	ld.shared.f32 	%f715, [%r107+56];
	ld.shared.f32 	%f716, [%r107+52];
	ld.shared.f32 	%f717, [%r107+48];
	ld.shared.f32 	%f718, [%r107+44];
	ld.shared.f32 	%f719, [%r107+40];
	ld.shared.f32 	%f720, [%r107+36];
	ld.shared.f32 	%f721, [%r107+32];
	ld.shared.f32 	%f722, [%r107+28];
	ld.shared.f32 	%f723, [%r107+24];
	ld.shared.u32 	%r53, [%r107+20];
	ld.shared.f32 	%f724, [%r107+16];
	ld.shared.f32 	%f725, [%r107+12];
	ld.shared.f32 	%f726, [%r107+8];
	ld.shared.f32 	%f727, [%r107+4];
	ld.shared.f32 	%f728, [%r107];
	setp.ge.s32 	%p18, %r104, %r42;
	mov.pred 	%p42, 0;
	@%p18 bra 	$L__BB5_27;
	setp.ge.s32 	%p19, %r191, %r36;
	setp.gt.f32 	%p20, %f724, %f668;
	or.pred  	%p42, %p19, %p20;
$L__BB5_27:
	setp.eq.s16 	%p21, %rs1, 0;
	selp.f32 	%f729, %f728, %f672, %p42;
	selp.f32 	%f730, %f727, %f671, %p42;
	selp.f32 	%f731, %f726, %f670, %p42;
	selp.f32 	%f732, %f725, %f669, %p42;
	selp.f32 	%f733, %f724, %f668, %p42;
	selp.b32 	%r54, %r53, %r52, %p42;
	selp.f32 	%f734, %f723, %f667, %p42;
	selp.f32 	%f735, %f722, %f666, %p42;
	selp.f32 	%f736, %f721, %f665, %p42;
	selp.f32 	%f737, %f720, %f664, %p42;
	selp.f32 	%f738, %f719, %f663, %p42;
	selp.f32 	%f739, %f718, %f662, %p42;
	selp.f32 	%f740, %f717, %f661, %p42;
	selp.f32 	%f741, %f716, %f660, %p42;
	selp.f32 	%f742, %f715, %f659, %p42;
	selp.f32 	%f743, %f714, %f658, %p42;
	selp.f32 	%f744, %f713, %f657, %p42;
	selp.f32 	%f745, %f712, %f656, %p42;
	selp.f32 	%f746, %f711, %f655, %p42;
	selp.f32 	%f747, %f710, %f654, %p42;
	selp.f32 	%f748, %f709, %f653, %p42;
	selp.f32 	%f749, %f708, %f652, %p42;
	selp.f32 	%f750, %f707, %f651, %p42;
	selp.f32 	%f751, %f706, %f650, %p42;
	selp.f32 	%f752, %f705, %f649, %p42;
	selp.f32 	%f753, %f704, %f648, %p42;
	selp.f32 	%f754, %f703, %f647, %p42;
	selp.f32 	%f755, %f702, %f646, %p42;
	selp.f32 	%f756, %f701, %f645, %p42;
	selp.f32 	%f757, %f700, %f644, %p42;
	selp.f32 	%f758, %f699, %f643, %p42;
	selp.f32 	%f759, %f698, %f642, %p42;
	selp.f32 	%f760, %f697, %f641, %p42;
	selp.f32 	%f761, %f696, %f640, %p42;
	selp.f32 	%f762, %f695, %f639, %p42;
	selp.f32 	%f763, %f694, %f638, %p42;
	selp.f32 	%f764, %f693, %f637, %p42;
	selp.f32 	%f765, %f692, %f636, %p42;
	selp.f32 	%f766, %f691, %f635, %p42;
	selp.f32 	%f767, %f690, %f634, %p42;
	selp.f32 	%f768, %f689, %f633, %p42;
	selp.f32 	%f769, %f688, %f632, %p42;
	selp.f32 	%f770, %f687, %f631, %p42;
	selp.f32 	%f771, %f686, %f630, %p42;
	selp.f32 	%f772, %f685, %f629, %p42;
	selp.f32 	%f773, %f684, %f628, %p42;
	selp.f32 	%f774, %f683, %f627, %p42;
	selp.f32 	%f775, %f682, %f626, %p42;
	selp.f32 	%f776, %f681, %f625, %p42;
	selp.f32 	%f777, %f680, %f624, %p42;
	selp.f32 	%f778, %f679, %f623, %p42;
	selp.f32 	%f779, %f678, %f622, %p42;
	selp.f32 	%f780, %f677, %f621, %p42;
	selp.f32 	%f781, %f676, %f620, %p42;
	selp.f32 	%f782, %f675, %f619, %p42;
	selp.f32 	%f783, %f674, %f618, %p42;
	selp.f32 	%f784, %f673, %f617, %p42;
	bar.sync 	0;
	@%p21 bra 	$L__BB5_32;
	// begin inline asm
	mov.u32 %r108, %laneid;
	// end inline asm
	and.b32  	%r55, %r3, 992;
	add.s32 	%r109, %r108, %r55;
	mov.u32 	%r110, _ZZN3cub18CUB_300001_SM_10006detail10merge_sort26DeviceMergeSortMergeKernelINS2_10policy_hubIN6thrust24THRUST_300001_SM_1000_NS10device_ptrI15DetectionResultEEE9Policy600ES9_PNS0_8NullTypeES9_SD_j22DetectionResultCompareS8_SC_EEvbT2_T3_T4_PT6_PT7_T5_PSH_SH_NS1_7vsmem_tEE19static_temp_storage;
	mad.lo.s32 	%r111, %r109, 228, %r110;
	st.shared.f32 	[%r111], %f729;
	st.shared.f32 	[%r111+4], %f730;
	st.shared.f32 	[%r111+8], %f731;
	st.shared.f32 	[%r111+12], %f732;
	st.shared.f32 	[%r111+16], %f733;
	st.shared.u32 	[%r111+20], %r54;
	st.shared.f32 	[%r111+24], %f734;
	st.shared.f32 	[%r111+28], %f735;
	st.shared.f32 	[%r111+32], %f736;
	st.shared.f32 	[%r111+36], %f737;
	st.shared.f32 	[%r111+40], %f738;
	st.shared.f32 	[%r111+44], %f739;
	st.shared.f32 	[%r111+48], %f740;
	st.shared.f32 	[%r111+52], %f741;
	st.shared.f32 	[%r111+56], %f742;
	st.shared.f32 	[%r111+60], %f743;
	st.shared.f32 	[%r111+64], %f744;
	st.shared.f32 	[%r111+68], %f745;
	st.shared.f32 	[%r111+72], %f746;
	st.shared.f32 	[%r111+76], %f747;
	st.shared.f32 	[%r111+80], %f748;
	st.shared.f32 	[%r111+84], %f749;
	st.shared.f32 	[%r111+88], %f750;
	st.shared.f32 	[%r111+92], %f751;
	st.shared.f32 	[%r111+96], %f752;
	st.shared.f32 	[%r111+100], %f753;
	st.shared.f32 	[%r111+104], %f754;
	st.shared.f32 	[%r111+108], %f755;
	st.shared.f32 	[%r111+112], %f756;
	st.shared.f32 	[%r111+116], %f757;
	st.shared.f32 	[%r111+120], %f758;
	st.shared.f32 	[%r111+124], %f759;
	st.shared.f32 	[%r111+128], %f760;
	st.shared.f32 	[%r111+132], %f761;
	st.shared.f32 	[%r111+136], %f762;
	st.shared.f32 	[%r111+140], %f763;
	st.shared.f32 	[%r111+144], %f764;
	st.shared.f32 	[%r111+148], %f765;
	st.shared.f32 	[%r111+152], %f766;
	st.shared.f32 	[%r111+156], %f767;
	st.shared.f32 	[%r111+160], %f768;
	st.shared.f32 	[%r111+164], %f769;
	st.shared.f32 	[%r111+168], %f770;
	st.shared.f32 	[%r111+172], %f771;
	st.shared.f32 	[%r111+176], %f772;
	st.shared.f32 	[%r111+180], %f773;
	st.shared.f32 	[%r111+184], %f774;
	st.shared.f32 	[%r111+188], %f775;
	st.shared.f32 	[%r111+192], %f776;
	st.shared.f32 	[%r111+196], %f777;
	st.shared.f32 	[%r111+200], %f778;
	st.shared.f32 	[%r111+204], %f779;
	st.shared.f32 	[%r111+208], %f780;
	st.shared.f32 	[%r111+212], %f781;
	st.shared.f32 	[%r111+216], %f782;
	st.shared.f32 	[%r111+220], %f783;
	st.shared.f32 	[%r111+224], %f784;
	bar.warp.sync 	-1;
	ld.shared.f32 	%f785, [%r111+224];
	ld.shared.f32 	%f786, [%r111+220];
	ld.shared.f32 	%f787, [%r111+216];
	ld.shared.f32 	%f788, [%r111+212];
	ld.shared.f32 	%f789, [%r111+208];
	ld.shared.f32 	%f790, [%r111+204];
	ld.shared.f32 	%f791, [%r111+200];
	ld.shared.f32 	%f792, [%r111+196];
	ld.shared.f32 	%f793, [%r111+192];
	ld.shared.f32 	%f794, [%r111+188];
	ld.shared.f32 	%f795, [%r111+184];
	ld.shared.f32 	%f796, [%r111+180];
	ld.shared.f32 	%f797, [%r111+176];
	ld.shared.f32 	%f798, [%r111+172];
	ld.shared.f32 	%f799, [%r111+168];
	ld.shared.f32 	%f800, [%r111+164];
	ld.shared.f32 	%f801, [%r111+160];
	ld.shared.f32 	%f802, [%r111+156];
	ld.shared.f32 	%f803, [%r111+152];
	ld.shared.f32 	%f804, [%r111+148];
	ld.shared.f32 	%f805, [%r111+144];
	ld.shared.f32 	%f806, [%r111+140];
	ld.shared.f32 	%f807, [%r111+136];
	ld.shared.f32 	%f808, [%r111+132];
	ld.shared.f32 	%f809, [%r111+128];
	ld.shared.f32 	%f810, [%r111+124];
	ld.shared.f32 	%f811, [%r111+120];
	ld.shared.f32 	%f812, [%r111+116];
	ld.shared.f32 	%f813, [%r111+112];
	ld.shared.f32 	%f814, [%r111+108];
	ld.shared.f32 	%f815, [%r111+104];
	ld.shared.f32 	%f816, [%r111+100];
	ld.shared.f32 	%f817, [%r111+96];
	ld.shared.f32 	%f818, [%r111+92];
	ld.shared.f32 	%f819, [%r111+88];
	ld.shared.f32 	%f820, [%r111+84];
	ld.shared.f32 	%f821, [%r111+80];
	ld.shared.f32 	%f822, [%r111+76];
	ld.shared.f32 	%f823, [%r111+72];
	ld.shared.f32 	%f824, [%r111+68];
	ld.shared.f32 	%f825, [%r111+64];
	ld.shared.f32 	%f826, [%r111+60];
	ld.shared.f32 	%f827, [%r111+56];
	ld.shared.f32 	%f828, [%r111+52];
	ld.shared.f32 	%f829, [%r111+48];
	ld.shared.f32 	%f830, [%r111+44];
	ld.shared.f32 	%f831, [%r111+40];
	ld.shared.f32 	%f832, [%r111+36];
	ld.shared.f32 	%f833, [%r111+32];
	ld.shared.f32 	%f834, [%r111+28];
	ld.shared.f32 	%f835, [%r111+24];
	ld.shared.u32 	%r56, [%r111+20];
	ld.shared.f32 	%f836, [%r111+16];
	ld.shared.f32 	%f837, [%r111+12];
	ld.shared.f32 	%f838, [%r111+8];
	ld.shared.f32 	%f839, [%r111+4];
	ld.shared.f32 	%f840, [%r111];
	setp.ne.s32 	%p22, %r3, 0;
	@%p22 bra 	$L__BB5_30;
	st.volatile.shared.u32 	[_ZZN3cub18CUB_300001_SM_10006detail10merge_sort26DeviceMergeSortMergeKernelINS2_10policy_hubIN6thrust24THRUST_300001_SM_1000_NS10device_ptrI15DetectionResultEEE9Policy600ES9_PNS0_8NullTypeES9_SD_j22DetectionResultCompareS8_SC_EEvbT2_T3_T4_PT6_PT7_T5_PSH_SH_NS1_7vsmem_tEE19static_temp_storage+14592], %r42;
$L__BB5_30:
	bar.sync 	0;
	ld.volatile.shared.u32 	%r112, [_ZZN3cub18CUB_300001_SM_10006detail10merge_sort26DeviceMergeSortMergeKernelINS2_10policy_hubIN6thrust24THRUST_300001_SM_1000_NS10device_ptrI15DetectionResultEEE9Policy600ES9_PNS0_8NullTypeES9_SD_j22DetectionResultCompareS8_SC_EEvbT2_T3_T4_PT6_PT7_T5_PSH_SH_NS1_7vsmem_tEE19static_temp_storage+14592];
	and.b32  	%r113, %r3, 31;
	add.s32 	%r114, %r55, %r113;
	setp.ge.s32 	%p23, %r114, %r112;
	@%p23 bra 	$L__BB5_36;
	ld.param.u64 	%rd87, [_ZN3cub18CUB_300001_SM_10006detail10merge_sort26DeviceMergeSortMergeKernelINS2_10policy_hubIN6thrust24THRUST_300001_SM_1000_NS10device_ptrI15DetectionResultEEE9Policy600ES9_PNS0_8NullTypeES9_SD_j22DetectionResultCompareS8_SC_EEvbT2_T3_T4_PT6_PT7_T5_PSH_SH_NS1_7vsmem_tE_param_4];
	cvta.to.global.u64 	%rd40, %rd87;
	mov.u32 	%r115, %tid.x;
	cvt.u64.u32 	%rd41, %r115;
	mov.u32 	%r116, %ctaid.x;
	shl.b32 	%r117, %r116, 6;
	cvt.u64.u32 	%rd42, %r117;
	add.s64 	%rd43, %rd41, %rd42;
	mad.lo.s64 	%rd44, %rd43, 228, %rd40;
	st.global.f32 	[%rd44], %f840;
	st.global.f32 	[%rd44+4], %f839;
	st.global.f32 	[%rd44+8], %f838;
	st.global.f32 	[%rd44+12], %f837;
	st.global.f32 	[%rd44+16], %f836;
	st.global.u32 	[%rd44+20], %r56;
	st.global.f32 	[%rd44+24], %f835;
	st.global.f32 	[%rd44+28], %f834;
	st.global.f32 	[%rd44+32], %f833;
	st.global.f32 	[%rd44+36], %f832;
	st.global.f32 	[%rd44+40], %f831;
	st.global.f32 	[%rd44+44], %f830;
	st.global.f32 	[%rd44+48], %f829;
	st.global.f32 	[%rd44+52], %f828;
	st.global.f32 	[%rd44+56], %f827;
	st.global.f32 	[%rd44+60], %f826;
	st.global.f32 	[%rd44+64], %f825;
	st.global.f32 	[%rd44+68], %f824;
	st.global.f32 	[%rd44+72], %f823;
	st.global.f32 	[%rd44+76], %f822;
	st.global.f32 	[%rd44+80], %f821;
	st.global.f32 	[%rd44+84], %f820;
	st.global.f32 	[%rd44+88], %f819;
	st.global.f32 	[%rd44+92], %f818;
	st.global.f32 	[%rd44+96], %f817;
	st.global.f32 	[%rd44+100], %f816;
	st.global.f32 	[%rd44+104], %f815;
	st.global.f32 	[%rd44+108], %f814;
	st.global.f32 	[%rd44+112], %f813;
	st.global.f32 	[%rd44+116], %f812;
	st.global.f32 	[%rd44+120], %f811;
	st.global.f32 	[%rd44+124], %f810;
	st.global.f32 	[%rd44+128], %f809;
	st.global.f32 	[%rd44+132], %f808;
	st.global.f32 	[%rd44+136], %f807;
	st.global.f32 	[%rd44+140], %f806;
	st.global.f32 	[%rd44+144], %f805;
	st.global.f32 	[%rd44+148], %f804;
	st.global.f32 	[%rd44+152], %f803;
	st.global.f32 	[%rd44+156], %f802;
	st.global.f32 	[%rd44+160], %f801;
	st.global.f32 	[%rd44+164], %f800;
	st.global.f32 	[%rd44+168], %f799;
	st.global.f32 	[%rd44+172], %f798;
	st.global.f32 	[%rd44+176], %f797;
	st.global.f32 	[%rd44+180], %f796;
	st.global.f32 	[%rd44+184], %f795;
	st.global.f32 	[%rd44+188], %f794;
	st.global.f32 	[%rd44+192], %f793;
	st.global.f32 	[%rd44+196], %f792;
	st.global.f32 	[%rd44+200], %f791;
	st.global.f32 	[%rd44+204], %f790;
	st.global.f32 	[%rd44+208], %f789;
	st.global.f32 	[%rd44+212], %f788;
	st.global.f32 	[%rd44+216], %f787;
	st.global.f32 	[%rd44+220], %f786;
	st.global.f32 	[%rd44+224], %f785;
	bra.uni 	$L__BB5_36;
$L__BB5_32:
	// begin inline asm
	mov.u32 %r118, %laneid;
	// end inline asm
	and.b32  	%r57, %r3, 992;
	add.s32 	%r119, %r118, %r57;
	mov.u32 	%r120, _ZZN3cub18CUB_300001_SM_10006detail10merge_sort26DeviceMergeSortMergeKernelINS2_10policy_hubIN6thrust24THRUST_300001_SM_1000_NS10device_ptrI15DetectionResultEEE9Policy600ES9_PNS0_8NullTypeES9_SD_j22DetectionResultCompareS8_SC_EEvbT2_T3_T4_PT6_PT7_T5_PSH_SH_NS1_7vsmem_tEE19static_temp_storage;
	mad.lo.s32 	%r121, %r119, 228, %r120;
	st.shared.f32 	[%r121], %f729;
	st.shared.f32 	[%r121+4], %f730;
	st.shared.f32 	[%r121+8], %f731;
	st.shared.f32 	[%r121+12], %f732;
	st.shared.f32 	[%r121+16], %f733;
	st.shared.u32 	[%r121+20], %r54;
	st.shared.f32 	[%r121+24], %f734;
	st.shared.f32 	[%r121+28], %f735;
	st.shared.f32 	[%r121+32], %f736;
	st.shared.f32 	[%r121+36], %f737;
	st.shared.f32 	[%r121+40], %f738;
	st.shared.f32 	[%r121+44], %f739;
	st.shared.f32 	[%r121+48], %f740;
	st.shared.f32 	[%r121+52], %f741;
	st.shared.f32 	[%r121+56], %f742;
	st.shared.f32 	[%r121+60], %f743;
	st.shared.f32 	[%r121+64], %f744;
	st.shared.f32 	[%r121+68], %f745;
	st.shared.f32 	[%r121+72], %f746;
	st.shared.f32 	[%r121+76], %f747;
	st.shared.f32 	[%r121+80], %f748;
	st.shared.f32 	[%r121+84], %f749;
	st.shared.f32 	[%r121+88], %f750;
	st.shared.f32 	[%r121+92], %f751;
	st.shared.f32 	[%r121+96], %f752;
	st.shared.f32 	[%r121+100], %f753;
	st.shared.f32 	[%r121+104], %f754;
	st.shared.f32 	[%r121+108], %f755;
	st.shared.f32 	[%r121+112], %f756;
	st.shared.f32 	[%r121+116], %f757;
	st.shared.f32 	[%r121+120], %f758;
	st.shared.f32 	[%r121+124], %f759;
	st.shared.f32 	[%r121+128], %f760;
	st.shared.f32 	[%r121+132], %f761;
	st.shared.f32 	[%r121+136], %f762;
	st.shared.f32 	[%r121+140], %f763;
	st.shared.f32 	[%r121+144], %f764;
	st.shared.f32 	[%r121+148], %f765;
	st.shared.f32 	[%r121+152], %f766;
	st.shared.f32 	[%r121+156], %f767;
	st.shared.f32 	[%r121+160], %f768;
	st.shared.f32 	[%r121+164], %f769;
	st.shared.f32 	[%r121+168], %f770;
	st.shared.f32 	[%r121+172], %f771;
	st.shared.f32 	[%r121+176], %f772;
	st.shared.f32 	[%r121+180], %f773;
	st.shared.f32 	[%r121+184], %f774;
	st.shared.f32 	[%r121+188], %f775;
	st.shared.f32 	[%r121+192], %f776;
	st.shared.f32 	[%r121+196], %f777;
	st.shared.f32 	[%r121+200], %f778;
	st.shared.f32 	[%r121+204], %f779;
	st.shared.f32 	[%r121+208], %f780;
	st.shared.f32 	[%r121+212], %f781;
	st.shared.f32 	[%r121+216], %f782;
	st.shared.f32 	[%r121+220], %f783;
	st.shared.f32 	[%r121+224], %f784;
	bar.warp.sync 	-1;
	ld.shared.f32 	%f841, [%r121];
	ld.shared.f32 	%f842, [%r121+4];
	ld.shared.f32 	%f843, [%r121+8];
	ld.shared.f32 	%f844, [%r121+12];
	ld.shared.f32 	%f845, [%r121+16];
	ld.shared.u32 	%r58, [%r121+20];
	ld.shared.f32 	%f846, [%r121+24];
	ld.shared.f32 	%f847, [%r121+28];
	ld.shared.f32 	%f848, [%r121+32];
	ld.shared.f32 	%f849, [%r121+36];
	ld.shared.f32 	%f850, [%r121+40];
	ld.shared.f32 	%f851, [%r121+44];
	ld.shared.f32 	%f852, [%r121+48];
	ld.shared.f32 	%f853, [%r121+52];
	ld.shared.f32 	%f854, [%r121+56];
	ld.shared.f32 	%f855, [%r121+60];
	ld.shared.f32 	%f856, [%r121+64];
	ld.shared.f32 	%f857, [%r121+68];
	ld.shared.f32 	%f858, [%r121+72];
	ld.shared.f32 	%f859, [%r121+76];
	ld.shared.f32 	%f860, [%r121+80];
	ld.shared.f32 	%f861, [%r121+84];
	ld.shared.f32 	%f862, [%r121+88];
	ld.shared.f32 	%f863, [%r121+92];
	ld.shared.f32 	%f864, [%r121+96];
	ld.shared.f32 	%f865, [%r121+100];
	ld.shared.f32 	%f866, [%r121+104];
	ld.shared.f32 	%f867, [%r121+108];
	ld.shared.f32 	%f868, [%r121+112];
	ld.shared.f32 	%f869, [%r121+116];
	ld.shared.f32 	%f870, [%r121+120];
	ld.shared.f32 	%f871, [%r121+124];
	ld.shared.f32 	%f872, [%r121+128];
	ld.shared.f32 	%f873, [%r121+132];
	ld.shared.f32 	%f874, [%r121+136];
	ld.shared.f32 	%f875, [%r121+140];
	ld.shared.f32 	%f876, [%r121+144];
	ld.shared.f32 	%f877, [%r121+148];
	ld.shared.f32 	%f878, [%r121+152];
	ld.shared.f32 	%f879, [%r121+156];
	ld.shared.f32 	%f880, [%r121+160];
	ld.shared.f32 	%f881, [%r121+164];
	ld.shared.f32 	%f882, [%r121+168];
	ld.shared.f32 	%f883, [%r121+172];
	ld.shared.f32 	%f884, [%r121+176];
	ld.shared.f32 	%f885, [%r121+180];
	ld.shared.f32 	%f886, [%r121+184];
	ld.shared.f32 	%f887, [%r121+188];
	ld.shared.f32 	%f888, [%r121+192];
	ld.shared.f32 	%f889, [%r121+196];
	ld.shared.f32 	%f890, [%r121+200];
	ld.shared.f32 	%f891, [%r121+204];
	ld.shared.f32 	%f892, [%r121+208];
	ld.shared.f32 	%f893, [%r121+212];
	ld.shared.f32 	%f894, [%r121+216];
	ld.shared.f32 	%f895, [%r121+220];
	ld.shared.f32 	%f896, [%r121+224];
	setp.ne.s32 	%p24, %r3, 0;
	@%p24 bra 	$L__BB5_34;
	st.volatile.shared.u32 	[_ZZN3cub18CUB_300001_SM_10006detail10merge_sort26DeviceMergeSortMergeKernelINS2_10policy_hubIN6thrust24THRUST_300001_SM_1000_NS10device_ptrI15DetectionResultEEE9Policy600ES9_PNS0_8NullTypeES9_SD_j22DetectionResultCompareS8_SC_EEvbT2_T3_T4_PT6_PT7_T5_PSH_SH_NS1_7vsmem_tEE19static_temp_storage+14592], %r42;
$L__BB5_34:
	bar.sync 	0;
	ld.volatile.shared.u32 	%r122, [_ZZN3cub18CUB_300001_SM_10006detail10merge_sort26DeviceMergeSortMergeKernelINS2_10policy_hubIN6thrust24THRUST_300001_SM_1000_NS10device_ptrI15DetectionResultEEE9Policy600ES9_PNS0_8NullTypeES9_SD_j22DetectionResultCompareS8_SC_EEvbT2_T3_T4_PT6_PT7_T5_PSH_SH_NS1_7vsmem_tEE19static_temp_storage+14592];
	and.b32  	%r123, %r3, 31;
	cvt.u64.u32 	%rd45, %r57;
	cvt.u64.u32 	%rd46, %r2;
	add.s64 	%rd47, %rd46, %rd45;
	cvt.u64.u32 	%rd48, %r123;
	add.s64 	%rd49, %rd47, %rd48;
	mad.lo.s64 	%rd9, %rd49, 228, %rd3;
	add.s32 	%r124, %r57, %r123;
	setp.ge.s32 	%p25, %r124, %r122;
	@%p25 bra 	$L__BB5_36;
	st.global.f32 	[%rd9], %f841;
	st.global.f32 	[%rd9+4], %f842;
	st.global.f32 	[%rd9+8], %f843;
	st.global.f32 	[%rd9+12], %f844;
	st.global.f32 	[%rd9+16], %f845;
	st.global.u32 	[%rd9+20], %r58;
	st.global.f32 	[%rd9+24], %f846;
	st.global.f32 	[%rd9+28], %f847;
	st.global.f32 	[%rd9+32], %f848;
	st.global.f32 	[%rd9+36], %f849;
	st.global.f32 	[%rd9+40], %f850;
	st.global.f32 	[%rd9+44], %f851;
	st.global.f32 	[%rd9+48], %f852;
	st.global.f32 	[%rd9+52], %f853;
	st.global.f32 	[%rd9+56], %f854;
	st.global.f32 	[%rd9+60], %f855;
	st.global.f32 	[%rd9+64], %f856;
	st.global.f32 	[%rd9+68], %f857;
	st.global.f32 	[%rd9+72], %f858;
	st.global.f32 	[%rd9+76], %f859;
	st.global.f32 	[%rd9+80], %f860;
	st.global.f32 	[%rd9+84], %f861;
	st.global.f32 	[%rd9+88], %f862;
	st.global.f32 	[%rd9+92], %f863;
	st.global.f32 	[%rd9+96], %f864;
	st.global.f32 	[%rd9+100], %f865;
	st.global.f32 	[%rd9+104], %f866;
	st.global.f32 	[%rd9+108], %f867;
	st.global.f32 	[%rd9+112], %f868;
	st.global.f32 	[%rd9+116], %f869;
	st.global.f32 	[%rd9+120], %f870;
	st.global.f32 	[%rd9+124], %f871;
	st.global.f32 	[%rd9+128], %f872;
	st.global.f32 	[%rd9+132], %f873;
	st.global.f32 	[%rd9+136], %f874;
	st.global.f32 	[%rd9+140], %f875;
	st.global.f32 	[%rd9+144], %f876;
	st.global.f32 	[%rd9+148], %f877;
	st.global.f32 	[%rd9+152], %f878;
	st.global.f32 	[%rd9+156], %f879;
	st.global.f32 	[%rd9+160], %f880;
	st.global.f32 	[%rd9+164], %f881;
	st.global.f32 	[%rd9+168], %f882;
	st.global.f32 	[%rd9+172], %f883;
	st.global.f32 	[%rd9+176], %f884;
	st.global.f32 	[%rd9+180], %f885;
	st.global.f32 	[%rd9+184], %f886;
	st.global.f32 	[%rd9+188], %f887;
	st.global.f32 	[%rd9+192], %f888;
	st.global.f32 	[%rd9+196], %f889;
	st.global.f32 	[%rd9+200], %f890;
	st.global.f32 	[%rd9+204], %f891;
	st.global.f32 	[%rd9+208], %f892;
	st.global.f32 	[%rd9+212], %f893;
	st.global.f32 	[%rd9+216], %f894;
	st.global.f32 	[%rd9+220], %f895;
	st.global.f32 	[%rd9+224], %f896;
$L__BB5_36:
	ret;

}
	// .globl	_ZN3cub18CUB_300001_SM_10006detail10merge_sort30DeviceMergeSortBlockSortKernelINS2_10policy_hubIN6thrust24THRUST_300001_SM_1000_NS10device_ptrI15DetectionResultEEE9Policy600ES9_PNS0_8NullTypeES9_SD_m22DetectionResultCompareS8_SC_EEvbT0_T1_T2_T3_T4_PT6_PT7_T5_NS1_7vsmem_tE
.visible .entry _ZN3cub18CUB_300001_SM_10006detail10merge_sort30DeviceMergeSortBlockSortKernelINS2_10policy_hubIN6thrust24THRUST_300001_SM_1000_NS10device_ptrI15DetectionResultEEE9Policy600ES9_PNS0_8NullTypeES9_SD_m22DetectionResultCompareS8_SC_EEvbT0_T1_T2_T3_T4_PT6_PT7_T5_NS1_7vsmem_tE(
	.param .u8 _ZN3cub18CUB_300001_SM_10006detail10merge_sort30DeviceMergeSortBlockSortKernelINS2_10policy_hubIN6thrust24THRUST_300001_SM_1000_NS10device_ptrI15DetectionResultEEE9Policy600ES9_PNS0_8NullTypeES9_SD_m22DetectionResultCompareS8_SC_EEvbT0_T1_T2_T3_T4_PT6_PT7_T5_NS1_7vsmem_tE_param_0,
	.param .align 8 .b8 _ZN3cub18CUB_300001_SM_10006detail10merge_sort30DeviceMergeSortBlockSortKernelINS2_10policy_hubIN6thrust24THRUST_300001_SM_1000_NS10device_ptrI15DetectionResultEEE9Policy600ES9_PNS0_8NullTypeES9_SD_m22DetectionResultCompareS8_SC_EEvbT0_T1_T2_T3_T4_PT6_PT7_T5_NS1_7vsmem_tE_param_1[8],
	.param .u64 .ptr .align 1 _ZN3cub18CUB_300001_SM_10006detail10merge_sort30DeviceMergeSortBlockSortKernelINS2_10policy_hubIN6thrust24THRUST_300001_SM_1000_NS10device_ptrI15DetectionResultEEE9Policy600ES9_PNS0_8NullTypeES9_SD_m22DetectionResultCompareS8_SC_EEvbT0_T1_T2_T3_T4_PT6_PT7_T5_NS1_7vsmem_tE_param_2,
	.param .align 8 .b8 _ZN3cub18CUB_300001_SM_10006detail10merge_sort30DeviceMergeSortBlockSortKernelINS2_10policy_hubIN6thrust24THRUST_300001_SM_1000_NS10device_ptrI15DetectionResultEEE9Policy600ES9_PNS0_8NullTypeES9_SD_m22DetectionResultCompareS8_SC_EEvbT0_T1_T2_T3_T4_PT6_PT7_T5_NS1_7vsmem_tE_param_3[8],
	.param .u64 .ptr .align 1 _ZN3cub18CUB_300001_SM_10006detail10merge_sort30DeviceMergeSortBlockSortKernelINS2_10policy_hubIN6thrust24THRUST_300001_SM_1000_NS10device_ptrI15DetectionResultEEE9Policy600ES9_PNS0_8NullTypeES9_SD_m22DetectionResultCompareS8_SC_EEvbT0_T1_T2_T3_T4_PT6_PT7_T5_NS1_7vsmem_tE_param_4,
	.param .u64 _ZN3cub18CUB_300001_SM_10006detail10merge_sort30DeviceMergeSortBlockSortKernelINS2_10policy_hubIN6thrust24THRUST_300001_SM_1000_NS10device_ptrI15DetectionResultEEE9Policy600ES9_PNS0_8NullTypeES9_SD_m22DetectionResultCompareS8_SC_EEvbT0_T1_T2_T3_T4_PT6_PT7_T5_NS1_7vsmem_tE_param_5,
	.param .u64 .ptr .align 1 _ZN3cub18CUB_300001_SM_10006detail10merge_sort30DeviceMergeSortBlockSortKernelINS2_10policy_hubIN6thrust24THRUST_300001_SM_1000_NS10device_ptrI15DetectionResultEEE9Policy600ES9_PNS0_8NullTypeES9_SD_m22DetectionResultCompareS8_SC_EEvbT0_T1_T2_T3_T4_PT6_PT7_T5_NS1_7vsmem_tE_param_6,
	.param .u64 .ptr .align 1 _ZN3cub18CUB_300001_SM_10006detail10merge_sort30DeviceMergeSortBlockSortKernelINS2_10policy_hubIN6thrust24THRUST_300001_SM_1000_NS10device_ptrI15DetectionResultEEE9Policy600ES9_PNS0_8NullTypeES9_SD_m22DetectionResultCompareS8_SC_EEvbT0_T1_T2_T3_T4_PT6_PT7_T5_NS1_7vsmem_tE_param_7,
	.param .align 1 .b8 _ZN3cub18CUB_300001_SM_10006detail10merge_sort30DeviceMergeSortBlockSortKernelINS2_10policy_hubIN6thrust24THRUST_300001_SM_1000_NS10device_ptrI15DetectionResultEEE9Policy600ES9_PNS0_8NullTypeES9_SD_m22DetectionResultCompareS8_SC_EEvbT0_T1_T2_T3_T4_PT6_PT7_T5_NS1_7vsmem_tE_param_8[1],
	.param .align 8 .b8 _ZN3cub18CUB_300001_SM_10006detail10merge_sort30DeviceMergeSortBlockSortKernelINS2_10policy_hubIN6thrust24THRUST_300001_SM_1000_NS10device_ptrI15DetectionResultEEE9Policy600ES9_PNS0_8NullTypeES9_SD_m22DetectionResultCompareS8_SC_EEvbT0_T1_T2_T3_T4_PT6_PT7_T5_NS1_7vsmem_tE_param_9[8]
)
.maxntid 64
{
	.reg .pred 	%p<35>;
	.reg .b16 	%rs<2>;
	.reg .b32 	%r<162>;
	.reg .b32 	%f<1069>;
	.reg .b64 	%rd<45>;
	// demoted variable
	.shared .align 16 .b8 _ZZN3cub18CUB_300001_SM_10006detail10merge_sort30DeviceMergeSortBlockSortKernelINS2_10policy_hubIN6thrust24THRUST_300001_SM_1000_NS10device_ptrI15DetectionResultEEE9Policy600ES9_PNS0_8NullTypeES9_SD_m22DetectionResultCompareS8_SC_EEvbT0_T1_T2_T3_T4_PT6_PT7_T5_NS1_7vsmem_tEE19static_temp_storage[14832];
	ld.param.s8 	%rs1, [_ZN3cub18CUB_300001_SM_10006detail10merge_sort30DeviceMergeSortBlockSortKernelINS2_10policy_hubIN6thrust24THRUST_300001_SM_1000_NS10device_ptrI15DetectionResultEEE9Policy600ES9_PNS0_8NullTypeES9_SD_m22DetectionResultCompareS8_SC_EEvbT0_T1_T2_T3_T4_PT6_PT7_T5_NS1_7vsmem_tE_param_0];
	ld.param.u64 	%rd14, [_ZN3cub18CUB_300001_SM_10006detail10merge_sort30DeviceMergeSortBlockSortKernelINS2_10policy_hubIN6thrust24THRUST_300001_SM_1000_NS10device_ptrI15DetectionResultEEE9Policy600ES9_PNS0_8NullTypeES9_SD_m22DetectionResultCompareS8_SC_EEvbT0_T1_T2_T3_T4_PT6_PT7_T5_NS1_7vsmem_tE_param_3];
	ld.param.u64 	%rd15, [_ZN3cub18CUB_300001_SM_10006detail10merge_sort30DeviceMergeSortBlockSortKernelINS2_10policy_hubIN6thrust24THRUST_300001_SM_1000_NS10device_ptrI15DetectionResultEEE9Policy600ES9_PNS0_8NullTypeES9_SD_m22DetectionResultCompareS8_SC_EEvbT0_T1_T2_T3_T4_PT6_PT7_T5_NS1_7vsmem_tE_param_1];
	ld.param.u64 	%rd12, [_ZN3cub18CUB_300001_SM_10006detail10merge_sort30DeviceMergeSortBlockSortKernelINS2_10policy_hubIN6thrust24THRUST_300001_SM_1000_NS10device_ptrI15DetectionResultEEE9Policy600ES9_PNS0_8NullTypeES9_SD_m22DetectionResultCompareS8_SC_EEvbT0_T1_T2_T3_T4_PT6_PT7_T5_NS1_7vsmem_tE_param_5];
	cvta.to.global.u64 	%rd1, %rd15;
	cvta.to.global.u64 	%rd2, %rd14;
	mov.u32 	%r66, %ctaid.x;
	cvt.u64.u32 	%rd16, %r66;
	mov.u32 	%r67, %nctaid.x;
	cvt.u64.u32 	%rd17, %r67;
	mul.wide.u32 	%rd3, %r66, 64;
	add.s64 	%rd18, %rd17, -1;
	setp.le.u64 	%p5, %rd18, %rd16;
	@%p5 bra 	$L__BB6_14;
	// begin inline asm
	griddepcontrol.wait;
	// end inline asm
	mov.u32 	%r1, %tid.x;
	and.b32  	%r2, %r1, 31;
	and.b32  	%r3, %r1, 992;
	or.b32  	%r109, %r3, %r2;
	cvt.u64.u32 	%rd30, %r109;
	add.s64 	%rd31, %rd3, %rd30;
	mad.lo.s64 	%rd43, %rd31, 228, %rd1;
	// begin inline asm
	mov.u32 %r107, %laneid;
	// end inline asm
	add.s32 	%r110, %r107, %r3;
	mov.u32 	%r111, _ZZN3cub18CUB_300001_SM_10006detail10merge_sort30DeviceMergeSortBlockSortKernelINS2_10policy_hubIN6thrust24THRUST_300001_SM_1000_NS10device_ptrI15DetectionResultEEE9Policy600ES9_PNS0_8NullTypeES9_SD_m22DetectionResultCompareS8_SC_EEvbT0_T1_T2_T3_T4_PT6_PT7_T5_NS1_7vsmem_tEE19static_temp_storage;
	mad.lo.s32 	%r154, %r110, 228, %r111;
	mov.b32 	%r148, 0;
	mov.u32 	%r147, %r154;
$L__BB6_2:
	ld.global.u32 	%r112, [%rd43];
	st.shared.u32 	[%r147], %r112;
	add.s32 	%r7, %r148, 1;
	add.s64 	%rd43, %rd43, 4;
	add.s32 	%r147, %r147, 4;
	setp.lt.u32 	%p21, %r148, 56;
	mov.u32 	%r148, %r7;
	@%p21 bra 	$L__BB6_2;
	bar.warp.sync 	-1;
	ld.shared.f32 	%f956, [%r154+224];
	ld.shared.f32 	%f955, [%r154+220];
	ld.shared.f32 	%f954, [%r154+216];
	ld.shared.f32 	%f953, [%r154+212];
	ld.shared.f32 	%f952, [%r154+208];
	ld.shared.f32 	%f951, [%r154+204];
	ld.shared.f32 	%f950, [%r154+200];
	ld.shared.f32 	%f949, [%r154+196];
	ld.shared.f32 	%f948, [%r154+192];
	ld.shared.f32 	%f947, [%r154+188];
	ld.shared.f32 	%f946, [%r154+184];
	ld.shared.f32 	%f945, [%r154+180];
	ld.shared.f32 	%f944, [%r154+176];
	ld.shared.f32 	%f943, [%r154+172];
	ld.shared.f32 	%f942, [%r154+168];
	ld.shared.f32 	%f941, [%r154+164];
	ld.shared.f32 	%f940, [%r154+160];
	ld.shared.f32 	%f939, [%r154+156];
	ld.shared.f32 	%f938, [%r154+152];
	ld.shared.f32 	%f937, [%r154+148];
	ld.shared.f32 	%f936, [%r154+144];
	ld.shared.f32 	%f935, [%r154+140];
	ld.shared.f32 	%f934, [%r154+136];
	ld.shared.f32 	%f933, [%r154+132];
	ld.shared.f32 	%f932, [%r154+128];
	ld.shared.f32 	%f931, [%r154+124];
	ld.shared.f32 	%f930, [%r154+120];
	ld.shared.f32 	%f929, [%r154+116];
	ld.shared.f32 	%f928, [%r154+112];
	ld.shared.f32 	%f927, [%r154+108];
	ld.shared.f32 	%f926, [%r154+104];
	ld.shared.f32 	%f925, [%r154+100];
	ld.shared.f32 	%f924, [%r154+96];
	ld.shared.f32 	%f923, [%r154+92];
	ld.shared.f32 	%f922, [%r154+88];
	ld.shared.f32 	%f921, [%r154+84];
	ld.shared.f32 	%f920, [%r154+80];
	ld.shared.f32 	%f919, [%r154+76];
	ld.shared.f32 	%f918, [%r154+72];
	ld.shared.f32 	%f917, [%r154+68];
	ld.shared.f32 	%f916, [%r154+64];
	ld.shared.f32 	%f915, [%r154+60];
	ld.shared.f32 	%f914, [%r154+56];
	ld.shared.f32 	%f913, [%r154+52];
	ld.shared.f32 	%f912, [%r154+48];
	ld.shared.f32 	%f911, [%r154+44];
	ld.shared.f32 	%f910, [%r154+40];
	ld.shared.f32 	%f909, [%r154+36];
	ld.shared.f32 	%f908, [%r154+32];
	ld.shared.f32 	%f907, [%r154+28];
	ld.shared.f32 	%f906, [%r154+24];
	ld.shared.u32 	%r150, [%r154+20];
	ld.shared.f32 	%f905, [%r154+16];
	ld.shared.f32 	%f904, [%r154+12];
	ld.shared.f32 	%f903, [%r154+8];
	ld.shared.f32 	%f902, [%r154+4];
	ld.shared.f32 	%f901, [%r154];
	bar.sync 	0;
	// begin inline asm
	griddepcontrol.launch_dependents;
	// end inline asm
	mad.lo.s32 	%r10, %r1, 228, %r111;
	mov.b32 	%r149, 2;
$L__BB6_4:
	shr.u32 	%r115, %r149, 1;
	add.s32 	%r116, %r149, -1;
	bar.sync 	0;
	st.shared.f32 	[%r10], %f901;
	st.shared.f32 	[%r10+4], %f902;
	st.shared.f32 	[%r10+8], %f903;
	st.shared.f32 	[%r10+12], %f904;
	st.shared.f32 	[%r10+16], %f905;
	st.shared.u32 	[%r10+20], %r150;
	st.shared.f32 	[%r10+24], %f906;
	st.shared.f32 	[%r10+28], %f907;
	st.shared.f32 	[%r10+32], %f908;
	st.shared.f32 	[%r10+36], %f909;
	st.shared.f32 	[%r10+40], %f910;
	st.shared.f32 	[%r10+44], %f911;
	st.shared.f32 	[%r10+48], %f912;
	st.shared.f32 	[%r10+52], %f913;
	st.shared.f32 	[%r10+56], %f914;
	st.shared.f32 	[%r10+60], %f915;
	st.shared.f32 	[%r10+64], %f916;
	st.shared.f32 	[%r10+68], %f917;
	st.shared.f32 	[%r10+72], %f918;
	st.shared.f32 	[%r10+76], %f919;
	st.shared.f32 	[%r10+80], %f920;
	st.shared.f32 	[%r10+84], %f921;
	st.shared.f32 	[%r10+88], %f922;
	st.shared.f32 	[%r10+92], %f923;
	st.shared.f32 	[%r10+96], %f924;
	st.shared.f32 	[%r10+100], %f925;
	st.shared.f32 	[%r10+104], %f926;
	st.shared.f32 	[%r10+108], %f927;
	st.shared.f32 	[%r10+112], %f928;
	st.shared.f32 	[%r10+116], %f929;
	st.shared.f32 	[%r10+120], %f930;
	st.shared.f32 	[%r10+124], %f931;
	st.shared.f32 	[%r10+128], %f932;
	st.shared.f32 	[%r10+132], %f933;
	st.shared.f32 	[%r10+136], %f934;
	st.shared.f32 	[%r10+140], %f935;
	st.shared.f32 	[%r10+144], %f936;
	st.shared.f32 	[%r10+148], %f937;
	st.shared.f32 	[%r10+152], %f938;
	st.shared.f32 	[%r10+156], %f939;
	st.shared.f32 	[%r10+160], %f940;
	st.shared.f32 	[%r10+164], %f941;
	st.shared.f32 	[%r10+168], %f942;
	st.shared.f32 	[%r10+172], %f943;
	st.shared.f32 	[%r10+176], %f944;
	st.shared.f32 	[%r10+180], %f945;
	st.shared.f32 	[%r10+184], %f946;
	st.shared.f32 	[%r10+188], %f947;
	st.shared.f32 	[%r10+192], %f948;
	st.shared.f32 	[%r10+196], %f949;
	st.shared.f32 	[%r10+200], %f950;
	st.shared.f32 	[%r10+204], %f951;
	st.shared.f32 	[%r10+208], %f952;
	st.shared.f32 	[%r10+212], %f953;
	st.shared.f32 	[%r10+216], %f954;
	st.shared.f32 	[%r10+220], %f955;
	st.shared.f32 	[%r10+224], %f956;
	bar.sync 	0;
	neg.s32 	%r117, %r149;
	and.b32  	%r118, %r1, %r117;
	and.b32  	%r119, %r116, %r1;
	min.u32 	%r13, %r119, 64;
	min.u32 	%r14, %r118, 64;
	add.s32 	%r120, %r14, %r115;
	min.u32 	%r15, %r120, 64;
	add.s32 	%r121, %r15, %r115;
	min.u32 	%r16, %r121, 64;
	sub.s32 	%r122, %r15, %r14;
	sub.s32 	%r123, %r16, %r15;
	setp.lt.s32 	%p22, %r13, %r123;
	sub.s32 	%r124, %r13, %r123;
	selp.b32 	%r153, 0, %r124, %p22;
	min.s32 	%r151, %r122, %r13;
	setp.ge.s32 	%p23, %r153, %r151;
	@%p23 bra 	$L__BB6_7;
	add.s32 	%r19, %r15, %r13;
$L__BB6_6:
	sub.s32 	%r125, %r151, %r153;
	shr.u32 	%r126, %r125, 31;
	add.s32 	%r127, %r125, %r126;
	shr.s32 	%r128, %r127, 1;
	add.s32 	%r129, %r128, %r153;
	add.s32 	%r130, %r129, %r14;
	mov.u32 	%r131, _ZZN3cub18CUB_300001_SM_10006detail10merge_sort30DeviceMergeSortBlockSortKernelINS2_10policy_hubIN6thrust24THRUST_300001_SM_1000_NS10device_ptrI15DetectionResultEEE9Policy600ES9_PNS0_8NullTypeES9_SD_m22DetectionResultCompareS8_SC_EEvbT0_T1_T2_T3_T4_PT6_PT7_T5_NS1_7vsmem_tEE19static_temp_storage;
	mad.lo.s32 	%r132, %r130, 228, %r131;
	ld.shared.f32 	%f843, [%r132+16];
	not.b32 	%r133, %r129;
	add.s32 	%r134, %r19, %r133;
	mad.lo.s32 	%r135, %r134, 228, %r131;
	ld.shared.f32 	%f844, [%r135+16];
	setp.leu.f32 	%p24, %f844, %f843;
	add.s32 	%r136, %r129, 1;
	selp.b32 	%r153, %r136, %r153, %p24;
	selp.b32 	%r151, %r151, %r129, %p24;
	setp.lt.s32 	%p25, %r153, %r151;
	@%p25 bra 	$L__BB6_6;
$L__BB6_7:
	add.s32 	%r25, %r153, %r14;
	add.s32 	%r137, %r15, %r13;
	sub.s32 	%r138, %r137, %r153;
	mov.u32 	%r139, _ZZN3cub18CUB_300001_SM_10006detail10merge_sort30DeviceMergeSortBlockSortKernelINS2_10policy_hubIN6thrust24THRUST_300001_SM_1000_NS10device_ptrI15DetectionResultEEE9Policy600ES9_PNS0_8NullTypeES9_SD_m22DetectionResultCompareS8_SC_EEvbT0_T1_T2_T3_T4_PT6_PT7_T5_NS1_7vsmem_tEE19static_temp_storage;
	mad.lo.s32 	%r140, %r25, 228, %r139;
	ld.shared.f32 	%f113, [%r140+224];
	ld.shared.f32 	%f114, [%r140+220];
	ld.shared.f32 	%f115, [%r140+216];
	ld.shared.f32 	%f116, [%r140+212];
	ld.shared.f32 	%f117, [%r140+208];
	ld.shared.f32 	%f118, [%r140+204];
	ld.shared.f32 	%f119, [%r140+200];
	ld.shared.f32 	%f120, [%r140+196];
	ld.shared.f32 	%f121, [%r140+192];
	ld.shared.f32 	%f122, [%r140+188];
	ld.shared.f32 	%f123, [%r140+184];
	ld.shared.f32 	%f124, [%r140+180];
	ld.shared.f32 	%f125, [%r140+176];
	ld.shared.f32 	%f126, [%r140+172];
	ld.shared.f32 	%f127, [%r140+168];
	ld.shared.f32 	%f128, [%r140+164];
	ld.shared.f32 	%f129, [%r140+160];
	ld.shared.f32 	%f130, [%r140+156];
	ld.shared.f32 	%f131, [%r140+152];
	ld.shared.f32 	%f132, [%r140+148];
	ld.shared.f32 	%f133, [%r140+144];
	ld.shared.f32 	%f134, [%r140+140];
	ld.shared.f32 	%f135, [%r140+136];
	ld.shared.f32 	%f136, [%r140+132];
	ld.shared.f32 	%f137, [%r140+128];
	ld.shared.f32 	%f138, [%r140+124];
	ld.shared.f32 	%f139, [%r140+120];
	ld.shared.f32 	%f140, [%r140+116];
	ld.shared.f32 	%f141, [%r140+112];
	ld.shared.f32 	%f142, [%r140+108];
	ld.shared.f32 	%f143, [%r140+104];
	ld.shared.f32 	%f144, [%r140+100];
	ld.shared.f32 	%f145, [%r140+96];
	ld.shared.f32 	%f146, [%r140+92];
	ld.shared.f32 	%f147, [%r140+88];
	ld.shared.f32 	%f148, [%r140+84];
	ld.shared.f32 	%f149, [%r140+80];
	ld.shared.f32 	%f150, [%r140+76];
	ld.shared.f32 	%f151, [%r140+72];
	ld.shared.f32 	%f152, [%r140+68];
	ld.shared.f32 	%f153, [%r140+64];
	ld.shared.f32 	%f154, [%r140+60];
	ld.shared.f32 	%f155, [%r140+56];
	ld.shared.f32 	%f156, [%r140+52];
	ld.shared.f32 	%f157, [%r140+48];
	ld.shared.f32 	%f158, [%r140+44];
	ld.shared.f32 	%f159, [%r140+40];
	ld.shared.f32 	%f160, [%r140+36];
	ld.shared.f32 	%f161, [%r140+32];
	ld.shared.f32 	%f162, [%r140+28];
	ld.shared.f32 	%f163, [%r140+24];
	ld.shared.u32 	%r26, [%r140+20];
	ld.shared.f32 	%f164, [%r140+16];
	ld.shared.f32 	%f165, [%r140+12];
	ld.shared.f32 	%f166, [%r140+8];
	ld.shared.f32 	%f167, [%r140+4];
	ld.shared.f32 	%f168, [%r140];
	mad.lo.s32 	%r141, %r138, 228, %r139;
	ld.shared.f32 	%f169, [%r141+224];
	ld.shared.f32 	%f170, [%r141+220];
	ld.shared.f32 	%f171, [%r141+216];
	ld.shared.f32 	%f172, [%r141+212];
	ld.shared.f32 	%f173, [%r141+208];
	ld.shared.f32 	%f174, [%r141+204];
	ld.shared.f32 	%f175, [%r141+200];
	ld.shared.f32 	%f176, [%r141+196];
	ld.shared.f32 	%f177, [%r141+192];
	ld.shared.f32 	%f178, [%r141+188];
	ld.shared.f32 	%f179, [%r141+184];
	ld.shared.f32 	%f180, [%r141+180];
	ld.shared.f32 	%f181, [%r141+176];
	ld.shared.f32 	%f182, [%r141+172];
	ld.shared.f32 	%f183, [%r141+168];
	ld.shared.f32 	%f184, [%r141+164];
	ld.shared.f32 	%f185, [%r141+160];
	ld.shared.f32 	%f186, [%r141+156];
	ld.shared.f32 	%f187, [%r141+152];
	ld.shared.f32 	%f188, [%r141+148];
	ld.shared.f32 	%f189, [%r141+144];
	ld.shared.f32 	%f190, [%r141+140];
	ld.shared.f32 	%f191, [%r141+136];
	ld.shared.f32 	%f192, [%r141+132];
	ld.shared.f32 	%f193, [%r141+128];
	ld.shared.f32 	%f194, [%r141+124];
	ld.shared.f32 	%f195, [%r141+120];
	ld.shared.f32 	%f196, [%r141+116];
	ld.shared.f32 	%f197, [%r141+112];
	ld.shared.f32 	%f198, [%r141+108];
	ld.shared.f32 	%f199, [%r141+104];
	ld.shared.f32 	%f200, [%r141+100];
	ld.shared.f32 	%f201, [%r141+96];
	ld.shared.f32 	%f202, [%r141+92];
	ld.shared.f32 	%f203, [%r141+88];
	ld.shared.f32 	%f204, [%r141+84];
	ld.shared.f32 	%f205, [%r141+80];
	ld.shared.f32 	%f206, [%r141+76];
	ld.shared.f32 	%f207, [%r141+72];
	ld.shared.f32 	%f208, [%r141+68];
	ld.shared.f32 	%f209, [%r141+64];
	ld.shared.f32 	%f210, [%r141+60];
	ld.shared.f32 	%f211, [%r141+56];
	ld.shared.f32 	%f212, [%r141+52];
	ld.shared.f32 	%f213, [%r141+48];
	ld.shared.f32 	%f214, [%r141+44];
	ld.shared.f32 	%f215, [%r141+40];
	ld.shared.f32 	%f216, [%r141+36];
	ld.shared.f32 	%f217, [%r141+32];
	ld.shared.f32 	%f218, [%r141+28];
	ld.shared.f32 	%f219, [%r141+24];
	ld.shared.u32 	%r27, [%r141+20];
	ld.shared.f32 	%f220, [%r141+16];
	ld.shared.f32 	%f221, [%r141+12];
	ld.shared.f32 	%f222, [%r141+8];
	ld.shared.f32 	%f223, [%r141+4];
	ld.shared.f32 	%f224, [%r141];
	setp.ge.s32 	%p27, %r138, %r16;
	mov.pred 	%p33, 0;
	@%p27 bra 	$L__BB6_9;
	setp.ge.s32 	%p28, %r25, %r15;
	setp.gt.f32 	%p29, %f220, %f164;
	or.pred  	%p33, %p28, %p29;
$L__BB6_9:
	selp.f32 	%f901, %f224, %f168, %p33;
	selp.f32 	%f902, %f223, %f167, %p33;
	selp.f32 	%f903, %f222, %f166, %p33;
	selp.f32 	%f904, %f221, %f165, %p33;
	selp.f32 	%f905, %f220, %f164, %p33;
	selp.b32 	%r150, %r27, %r26, %p33;
	selp.f32 	%f906, %f219, %f163, %p33;
	selp.f32 	%f907, %f218, %f162, %p33;
	selp.f32 	%f908, %f217, %f161, %p33;
	selp.f32 	%f909, %f216, %f160, %p33;
	selp.f32 	%f910, %f215, %f159, %p33;
	selp.f32 	%f911, %f214, %f158, %p33;
	selp.f32 	%f912, %f213, %f157, %p33;
	selp.f32 	%f913, %f212, %f156, %p33;
	selp.f32 	%f914, %f211, %f155, %p33;
	selp.f32 	%f915, %f210, %f154, %p33;
	selp.f32 	%f916, %f209, %f153, %p33;
	selp.f32 	%f917, %f208, %f152, %p33;
	selp.f32 	%f918, %f207, %f151, %p33;
	selp.f32 	%f919, %f206, %f150, %p33;
	selp.f32 	%f920, %f205, %f149, %p33;
	selp.f32 	%f921, %f204, %f148, %p33;
	selp.f32 	%f922, %f203, %f147, %p33;
	selp.f32 	%f923, %f202, %f146, %p33;
	selp.f32 	%f924, %f201, %f145, %p33;
	selp.f32 	%f925, %f200, %f144, %p33;
	selp.f32 	%f926, %f199, %f143, %p33;
	selp.f32 	%f927, %f198, %f142, %p33;
	selp.f32 	%f928, %f197, %f141, %p33;
	selp.f32 	%f929, %f196, %f140, %p33;
	selp.f32 	%f930, %f195, %f139, %p33;
	selp.f32 	%f931, %f194, %f138, %p33;
	selp.f32 	%f932, %f193, %f137, %p33;
	selp.f32 	%f933, %f192, %f136, %p33;
	selp.f32 	%f934, %f191, %f135, %p33;
	selp.f32 	%f935, %f190, %f134, %p33;
	selp.f32 	%f936, %f189, %f133, %p33;
	selp.f32 	%f937, %f188, %f132, %p33;
	selp.f32 	%f938, %f187, %f131, %p33;
	selp.f32 	%f939, %f186, %f130, %p33;
	selp.f32 	%f940, %f185, %f129, %p33;
	selp.f32 	%f941, %f184, %f128, %p33;
	selp.f32 	%f942, %f183, %f127, %p33;
	selp.f32 	%f943, %f182, %f126, %p33;
	selp.f32 	%f944, %f181, %f125, %p33;
	selp.f32 	%f945, %f180, %f124, %p33;
	selp.f32 	%f946, %f179, %f123, %p33;
	selp.f32 	%f947, %f178, %f122, %p33;
	selp.f32 	%f948, %f177, %f121, %p33;
	selp.f32 	%f949, %f176, %f120, %p33;
	selp.f32 	%f950, %f175, %f119, %p33;
	selp.f32 	%f951, %f174, %f118, %p33;
	selp.f32 	%f952, %f173, %f117, %p33;
	selp.f32 	%f953, %f172, %f116, %p33;
	selp.f32 	%f954, %f171, %f115, %p33;
	selp.f32 	%f955, %f170, %f114, %p33;
	selp.f32 	%f956, %f169, %f113, %p33;
	shl.b32 	%r29, %r149, 1;
	setp.lt.u32 	%p30, %r149, 33;
	mov.u32 	%r149, %r29;
	@%p30 bra 	$L__BB6_4;
	bar.sync 	0;
	setp.eq.s16 	%p31, %rs1, 0;
	@%p31 bra 	$L__BB6_13;
	st.shared.f32 	[%r154], %f901;
	st.shared.f32 	[%r154+4], %f902;
	st.shared.f32 	[%r154+8], %f903;
	st.shared.f32 	[%r154+12], %f904;
	st.shared.f32 	[%r154+16], %f905;
	st.shared.u32 	[%r154+20], %r150;
	st.shared.f32 	[%r154+24], %f906;
	st.shared.f32 	[%r154+28], %f907;
	st.shared.f32 	[%r154+32], %f908;
	st.shared.f32 	[%r154+36], %f909;
	st.shared.f32 	[%r154+40], %f910;
	st.shared.f32 	[%r154+44], %f911;
	st.shared.f32 	[%r154+48], %f912;
	st.shared.f32 	[%r154+52], %f913;
	st.shared.f32 	[%r154+56], %f914;
	st.shared.f32 	[%r154+60], %f915;
	st.shared.f32 	[%r154+64], %f916;
	st.shared.f32 	[%r154+68], %f917;
	st.shared.f32 	[%r154+72], %f918;
	st.shared.f32 	[%r154+76], %f919;
	st.shared.f32 	[%r154+80], %f920;
	st.shared.f32 	[%r154+84], %f921;
	st.shared.f32 	[%r154+88], %f922;
	st.shared.f32 	[%r154+92], %f923;
	st.shared.f32 	[%r154+96], %f924;
	st.shared.f32 	[%r154+100], %f925;
	st.shared.f32 	[%r154+104], %f926;
	st.shared.f32 	[%r154+108], %f927;
	st.shared.f32 	[%r154+112], %f928;
	st.shared.f32 	[%r154+116], %f929;
	st.shared.f32 	[%r154+120], %f930;
	st.shared.f32 	[%r154+124], %f931;
	st.shared.f32 	[%r154+128], %f932;
	st.shared.f32 	[%r154+132], %f933;
	st.shared.f32 	[%r154+136], %f934;
	st.shared.f32 	[%r154+140], %f935;
	st.shared.f32 	[%r154+144], %f936;
	st.shared.f32 	[%r154+148], %f937;
	st.shared.f32 	[%r154+152], %f938;
	st.shared.f32 	[%r154+156], %f939;
	st.shared.f32 	[%r154+160], %f940;
	st.shared.f32 	[%r154+164], %f941;
	st.shared.f32 	[%r154+168], %f942;
	st.shared.f32 	[%r154+172], %f943;
	st.shared.f32 	[%r154+176], %f944;
	st.shared.f32 	[%r154+180], %f945;
	st.shared.f32 	[%r154+184], %f946;
	st.shared.f32 	[%r154+188], %f947;
	st.shared.f32 	[%r154+192], %f948;
	st.shared.f32 	[%r154+196], %f949;
	st.shared.f32 	[%r154+200], %f950;
	st.shared.f32 	[%r154+204], %f951;
	st.shared.f32 	[%r154+208], %f952;
	st.shared.f32 	[%r154+212], %f953;
	st.shared.f32 	[%r154+216], %f954;
	st.shared.f32 	[%r154+220], %f955;
	st.shared.f32 	[%r154+224], %f956;
	bar.warp.sync 	-1;
	cvt.u64.u32 	%rd32, %r3;
	add.s64 	%rd33, %rd3, %rd32;
	cvt.u64.u32 	%rd34, %r2;
	add.s64 	%rd35, %rd33, %rd34;
	mad.lo.s64 	%rd44, %rd35, 228, %rd2;
	mov.b32 	%r155, 0;
$L__BB6_12:
	ld.shared.u32 	%r143, [%r154];
	st.global.u32 	[%rd44], %r143;
	add.s32 	%r32, %r155, 1;
	add.s64 	%rd44, %rd44, 4;
	add.s32 	%r154, %r154, 4;
	setp.lt.u32 	%p32, %r155, 56;
	mov.u32 	%r155, %r32;
	@%p32 bra 	$L__BB6_12;
	bra.uni 	$L__BB6_32;
$L__BB6_13:
	ld.param.u64 	%rd42, [_ZN3cub18CUB_300001_SM_10006detail10merge_sort30DeviceMergeSortBlockSortKernelINS2_10policy_hubIN6thrust24THRUST_300001_SM_1000_NS10device_ptrI15DetectionResultEEE9Policy600ES9_PNS0_8NullTypeES9_SD_m22DetectionResultCompareS8_SC_EEvbT0_T1_T2_T3_T4_PT6_PT7_T5_NS1_7vsmem_tE_param_6];
	st.shared.f32 	[%r154], %f901;
	st.shared.f32 	[%r154+4], %f902;
	st.shared.f32 	[%r154+8], %f903;
	st.shared.f32 	[%r154+12], %f904;
	st.shared.f32 	[%r154+16], %f905;
	st.shared.u32 	[%r154+20], %r150;
	st.shared.f32 	[%r154+24], %f906;
	st.shared.f32 	[%r154+28], %f907;
	st.shared.f32 	[%r154+32], %f908;
	st.shared.f32 	[%r154+36], %f909;
	st.shared.f32 	[%r154+40], %f910;
	st.shared.f32 	[%r154+44], %f911;
	st.shared.f32 	[%r154+48], %f912;
	st.shared.f32 	[%r154+52], %f913;
	st.shared.f32 	[%r154+56], %f914;
	st.shared.f32 	[%r154+60], %f915;
	st.shared.f32 	[%r154+64], %f916;
	st.shared.f32 	[%r154+68], %f917;
	st.shared.f32 	[%r154+72], %f918;
	st.shared.f32 	[%r154+76], %f919;
	st.shared.f32 	[%r154+80], %f920;
	st.shared.f32 	[%r154+84], %f921;
	st.shared.f32 	[%r154+88], %f922;
	st.shared.f32 	[%r154+92], %f923;
	st.shared.f32 	[%r154+96], %f924;
	st.shared.f32 	[%r154+100], %f925;
	st.shared.f32 	[%r154+104], %f926;
	st.shared.f32 	[%r154+108], %f927;
	st.shared.f32 	[%r154+112], %f928;
	st.shared.f32 	[%r154+116], %f929;
	st.shared.f32 	[%r154+120], %f930;
	st.shared.f32 	[%r154+124], %f931;
	st.shared.f32 	[%r154+128], %f932;
	st.shared.f32 	[%r154+132], %f933;
	st.shared.f32 	[%r154+136], %f934;
	st.shared.f32 	[%r154+140], %f935;
	st.shared.f32 	[%r154+144], %f936;
	st.shared.f32 	[%r154+148], %f937;
	st.shared.f32 	[%r154+152], %f938;
	st.shared.f32 	[%r154+156], %f939;
	st.shared.f32 	[%r154+160], %f940;
	st.shared.f32 	[%r154+164], %f941;
	st.shared.f32 	[%r154+168], %f942;
	st.shared.f32 	[%r154+172], %f943;
	st.shared.f32 	[%r154+176], %f944;
	st.shared.f32 	[%r154+180], %f945;
	st.shared.f32 	[%r154+184], %f946;
	st.shared.f32 	[%r154+188], %f947;
	st.shared.f32 	[%r154+192], %f948;
	st.shared.f32 	[%r154+196], %f949;
	st.shared.f32 	[%r154+200], %f950;
	st.shared.f32 	[%r154+204], %f951;
	st.shared.f32 	[%r154+208], %f952;
	st.shared.f32 	[%r154+212], %f953;
	st.shared.f32 	[%r154+216], %f954;
	st.shared.f32 	[%r154+220], %f955;
	st.shared.f32 	[%r154+224], %f956;
	bar.warp.sync 	-1;
	ld.shared.f32 	%f845, [%r154+224];
	ld.shared.f32 	%f846, [%r154+220];
	ld.shared.f32 	%f847, [%r154+216];
	ld.shared.f32 	%f848, [%r154+212];
	ld.shared.f32 	%f849, [%r154+208];
	ld.shared.f32 	%f850, [%r154+204];
	ld.shared.f32 	%f851, [%r154+200];
	ld.shared.f32 	%f852, [%r154+196];
	ld.shared.f32 	%f853, [%r154+192];
	ld.shared.f32 	%f854, [%r154+188];
	ld.shared.f32 	%f855, [%r154+184];
	ld.shared.f32 	%f856, [%r154+180];
	ld.shared.f32 	%f857, [%r154+176];
	ld.shared.f32 	%f858, [%r154+172];
	ld.shared.f32 	%f859, [%r154+168];
	ld.shared.f32 	%f860, [%r154+164];
	ld.shared.f32 	%f861, [%r154+160];
	ld.shared.f32 	%f862, [%r154+156];
	ld.shared.f32 	%f863, [%r154+152];
	ld.shared.f32 	%f864, [%r154+148];
	ld.shared.f32 	%f865, [%r154+144];
	ld.shared.f32 	%f866, [%r154+140];
	ld.shared.f32 	%f867, [%r154+136];
	ld.shared.f32 	%f868, [%r154+132];
	ld.shared.f32 	%f869, [%r154+128];
	ld.shared.f32 	%f870, [%r154+124];
	ld.shared.f32 	%f871, [%r154+120];
	ld.shared.f32 	%f872, [%r154+116];
	ld.shared.f32 	%f873, [%r154+112];
	ld.shared.f32 	%f874, [%r154+108];
	ld.shared.f32 	%f875, [%r154+104];
	ld.shared.f32 	%f876, [%r154+100];
	ld.shared.f32 	%f877, [%r154+96];
	ld.shared.f32 	%f878, [%r154+92];
	ld.shared.f32 	%f879, [%r154+88];
	ld.shared.f32 	%f880, [%r154+84];
	ld.shared.f32 	%f881, [%r154+80];
	ld.shared.f32 	%f882, [%r154+76];
	ld.shared.f32 	%f883, [%r154+72];
	ld.shared.f32 	%f884, [%r154+68];
	ld.shared.f32 	%f885, [%r154+64];
	ld.shared.f32 	%f886, [%r154+60];
	ld.shared.f32 	%f887, [%r154+56];
	ld.shared.f32 	%f888, [%r154+52];
	ld.shared.f32 	%f889, [%r154+48];
	ld.shared.f32 	%f890, [%r154+44];
	ld.shared.f32 	%f891, [%r154+40];
	ld.shared.f32 	%f892, [%r154+36];
	ld.shared.f32 	%f893, [%r154+32];
	ld.shared.f32 	%f894, [%r154+28];
	ld.shared.f32 	%f895, [%r154+24];
	ld.shared.u32 	%r144, [%r154+20];
	ld.shared.f32 	%f896, [%r154+16];
	ld.shared.f32 	%f897, [%r154+12];
	ld.shared.f32 	%f898, [%r154+8];
	ld.shared.f32 	%f899, [%r154+4];
	ld.shared.f32 	%f900, [%r154];
	cvta.to.global.u64 	%rd36, %rd42;
	mov.u32 	%r145, %ctaid.x;
	mul.wide.u32 	%rd37, %r145, 64;
	mov.u32 	%r146, %tid.x;
	cvt.u64.u32 	%rd38, %r146;
	add.s64 	%rd39, %rd37, %rd38;
	mad.lo.s64 	%rd40, %rd39, 228, %rd36;
	st.global.f32 	[%rd40], %f900;
	st.global.f32 	[%rd40+4], %f899;
	st.global.f32 	[%rd40+8], %f898;
	st.global.f32 	[%rd40+12], %f897;
	st.global.f32 	[%rd40+16], %f896;
	st.global.u32 	[%rd40+20], %r144;
	st.global.f32 	[%rd40+24], %f895;
	st.global.f32 	[%rd40+28], %f894;
	st.global.f32 	[%rd40+32], %f893;
	st.global.f32 	[%rd40+36], %f892;
	st.global.f32 	[%rd40+40], %f891;
	st.global.f32 	[%rd40+44], %f890;
	st.global.f32 	[%rd40+48], %f889;
	st.global.f32 	[%rd40+52], %f888;
	st.global.f32 	[%rd40+56], %f887;
	st.global.f32 	[%rd40+60], %f886;
	st.global.f32 	[%rd40+64], %f885;
	st.global.f32 	[%rd40+68], %f884;
	st.global.f32 	[%rd40+72], %f883;
	st.global.f32 	[%rd40+76], %f882;
	st.global.f32 	[%rd40+80], %f881;
	st.global.f32 	[%rd40+84], %f880;
	st.global.f32 	[%rd40+88], %f879;
	st.global.f32 	[%rd40+92], %f878;
	st.global.f32 	[%rd40+96], %f877;
	st.global.f32 	[%rd40+100], %f876;
	st.global.f32 	[%rd40+104], %f875;
	st.global.f32 	[%rd40+108], %f874;
	st.global.f32 	[%rd40+112], %f873;
	st.global.f32 	[%rd40+116], %f872;
	st.global.f32 	[%rd40+120], %f871;
	st.global.f32 	[%rd40+124], %f870;
	st.global.f32 	[%rd40+128], %f869;
	st.global.f32 	[%rd40+132], %f868;
	st.global.f32 	[%rd40+136], %f867;
	st.global.f32 	[%rd40+140], %f866;
	st.global.f32 	[%rd40+144], %f865;
	st.global.f32 	[%rd40+148], %f864;
	st.global.f32 	[%rd40+152], %f863;
	st.global.f32 	[%rd40+156], %f862;
	st.global.f32 	[%rd40+160], %f861;
	st.global.f32 	[%rd40+164], %f860;
	st.global.f32 	[%rd40+168], %f859;
	st.global.f32 	[%rd40+172], %f858;
	st.global.f32 	[%rd40+176], %f857;
	st.global.f32 	[%rd40+180], %f856;
	st.global.f32 	[%rd40+184], %f855;
	st.global.f32 	[%rd40+188], %f854;
	st.global.f32 	[%rd40+192], %f853;
	st.global.f32 	[%rd40+196], %f852;
	st.global.f32 	[%rd40+200], %f851;
	st.global.f32 	[%rd40+204], %f850;
	st.global.f32 	[%rd40+208], %f849;
	st.global.f32 	[%rd40+212], %f848;
	st.global.f32 	[%rd40+216], %f847;
	st.global.f32 	[%rd40+220], %f846;
	st.global.f32 	[%rd40+224], %f845;
	bra.uni 	$L__BB6_32;
$L__BB6_14:
	cvt.u32.u64 	%r68, %rd3;
	cvt.u32.u64 	%r69, %rd12;
	sub.s32 	%r70, %r69, %r68;
	min.s32 	%r34, %r70, 64;
	// begin inline asm
	griddepcontrol.wait;
	// end inline asm
	mad.lo.s64 	%rd10, %rd3, 228, %rd1;
	ld.global.f32 	%f957, [%rd10];
	ld.global.f32 	%f958, [%rd10+4];
	ld.global.f32 	%f959, [%rd10+8];
	ld.global.f32 	%f960, [%rd10+12];
	ld.global.f32 	%f961, [%rd10+16];
	ld.global.u32 	%r156, [%rd10+20];
	ld.global.f32 	%f962, [%rd10+24];
	ld.global.f32 	%f963, [%rd10+28];
	ld.global.f32 	%f964, [%rd10+32];
	ld.global.f32 	%f965, [%rd10+36];
	ld.global.f32 	%f966, [%rd10+40];
	ld.global.f32 	%f967, [%rd10+44];
	ld.global.f32 	%f968, [%rd10+48];
	ld.global.f32 	%f969, [%rd10+52];
	ld.global.f32 	%f970, [%rd10+56];
	ld.global.f32 	%f971, [%rd10+60];
	ld.global.f32 	%f972, [%rd10+64];
	ld.global.f32 	%f973, [%rd10+68];
	ld.global.f32 	%f974, [%rd10+72];
	ld.global.f32 	%f975, [%rd10+76];
	ld.global.f32 	%f976, [%rd10+80];
	ld.global.f32 	%f977, [%rd10+84];
	ld.global.f32 	%f978, [%rd10+88];
	ld.global.f32 	%f979, [%rd10+92];
	ld.global.f32 	%f980, [%rd10+96];
	ld.global.f32 	%f981, [%rd10+100];
	ld.global.f32 	%f982, [%rd10+104];
	ld.global.f32 	%f983, [%rd10+108];
	ld.global.f32 	%f984, [%rd10+112];
	ld.global.f32 	%f985, [%rd10+116];
	ld.global.f32 	%f986, [%rd10+120];
	ld.global.f32 	%f987, [%rd10+124];
	ld.global.f32 	%f988, [%rd10+128];
	ld.global.f32 	%f989, [%rd10+132];
	ld.global.f32 	%f990, [%rd10+136];
	ld.global.f32 	%f991, [%rd10+140];
	ld.global.f32 	%f992, [%rd10+144];
	ld.global.f32 	%f993, [%rd10+148];
	ld.global.f32 	%f994, [%rd10+152];
	ld.global.f32 	%f995, [%rd10+156];
	ld.global.f32 	%f996, [%rd10+160];
	ld.global.f32 	%f997, [%rd10+164];
	ld.global.f32 	%f998, [%rd10+168];
	ld.global.f32 	%f999, [%rd10+172];
	ld.global.f32 	%f1000, [%rd10+176];
	ld.global.f32 	%f1001, [%rd10+180];
	ld.global.f32 	%f1002, [%rd10+184];
	ld.global.f32 	%f1003, [%rd10+188];
	ld.global.f32 	%f1004, [%rd10+192];
	ld.global.f32 	%f1005, [%rd10+196];
	ld.global.f32 	%f1006, [%rd10+200];
	ld.global.f32 	%f1007, [%rd10+204];
	ld.global.f32 	%f1008, [%rd10+208];
	ld.global.f32 	%f1009, [%rd10+212];
	ld.global.f32 	%f1010, [%rd10+216];
	ld.global.f32 	%f1011, [%rd10+220];
	ld.global.f32 	%f1012, [%rd10+224];
	mov.u32 	%r36, %tid.x;
	and.b32  	%r37, %r36, 31;
	and.b32  	%r38, %r36, 992;
	or.b32  	%r39, %r38, %r37;
	setp.ge.s32 	%p6, %r39, %r34;
	@%p6 bra 	$L__BB6_16;
	mul.lo.s32 	%r71, %r39, 228;
	cvt.u64.u32 	%rd19, %r71;
	add.s64 	%rd20, %rd10, %rd19;
	ld.global.f32 	%f957, [%rd20];
	ld.global.f32 	%f958, [%rd20+4];
	ld.global.f32 	%f959, [%rd20+8];
	ld.global.f32 	%f960, [%rd20+12];
	ld.global.f32 	%f961, [%rd20+16];
	ld.global.u32 	%r156, [%rd20+20];
	ld.global.f32 	%f962, [%rd20+24];
	ld.global.f32 	%f963, [%rd20+28];
	ld.global.f32 	%f964, [%rd20+32];
	ld.global.f32 	%f965, [%rd20+36];
	ld.global.f32 	%f966, [%rd20+40];
	ld.global.f32 	%f967, [%rd20+44];
	ld.global.f32 	%f968, [%rd20+48];
	ld.global.f32 	%f969, [%rd20+52];
	ld.global.f32 	%f970, [%rd20+56];
	ld.global.f32 	%f971, [%rd20+60];
	ld.global.f32 	%f972, [%rd20+64];
	ld.global.f32 	%f973, [%rd20+68];
	ld.global.f32 	%f974, [%rd20+72];
	ld.global.f32 	%f975, [%rd20+76];
	ld.global.f32 	%f976, [%rd20+80];
	ld.global.f32 	%f977, [%rd20+84];
	ld.global.f32 	%f978, [%rd20+88];
	ld.global.f32 	%f979, [%rd20+92];
	ld.global.f32 	%f980, [%rd20+96];
	ld.global.f32 	%f981, [%rd20+100];
	ld.global.f32 	%f982, [%rd20+104];
	ld.global.f32 	%f983, [%rd20+108];
	ld.global.f32 	%f984, [%rd20+112];
	ld.global.f32 	%f985, [%rd20+116];
	ld.global.f32 	%f986, [%rd20+120];
	ld.global.f32 	%f987, [%rd20+124];
	ld.global.f32 	%f988, [%rd20+128];
	ld.global.f32 	%f989, [%rd20+132];
	ld.global.f32 	%f990, [%rd20+136];
	ld.global.f32 	%f991, [%rd20+140];
	ld.global.f32 	%f992, [%rd20+144];
	ld.global.f32 	%f993, [%rd20+148];
	ld.global.f32 	%f994, [%rd20+152];
	ld.global.f32 	%f995, [%rd20+156];
	ld.global.f32 	%f996, [%rd20+160];
	ld.global.f32 	%f997, [%rd20+164];
	ld.global.f32 	%f998, [%rd20+168];
	ld.global.f32 	%f999, [%rd20+172];
	ld.global.f32 	%f1000, [%rd20+176];
	ld.global.f32 	%f1001, [%rd20+180];
	ld.global.f32 	%f1002, [%rd20+184];
	ld.global.f32 	%f1003, [%rd20+188];
	ld.global.f32 	%f1004, [%rd20+192];
	ld.global.f32 	%f1005, [%rd20+196];
	ld.global.f32 	%f1006, [%rd20+200];
	ld.global.f32 	%f1007, [%rd20+204];
	ld.global.f32 	%f1008, [%rd20+208];
	ld.global.f32 	%f1009, [%rd20+212];
	ld.global.f32 	%f1010, [%rd20+216];
	ld.global.f32 	%f1011, [%rd20+220];
	ld.global.f32 	%f1012, [%rd20+224];
$L__BB6_16:
	// begin inline asm
	mov.u32 %r72, %laneid;
	// end inline asm
	add.s32 	%r74, %r72, %r38;
	mov.u32 	%r75, _ZZN3cub18CUB_300001_SM_10006detail10merge_sort30DeviceMergeSortBlockSortKernelINS2_10policy_hubIN6thrust24THRUST_300001_SM_1000_NS10device_ptrI15DetectionResultEEE9Policy600ES9_PNS0_8NullTypeES9_SD_m22DetectionResultCompareS8_SC_EEvbT0_T1_T2_T3_T4_PT6_PT7_T5_NS1_7vsmem_tEE19static_temp_storage;
	mad.lo.s32 	%r42, %r74, 228, %r75;
	st.shared.f32 	[%r42], %f957;
	st.shared.f32 	[%r42+4], %f958;
	st.shared.f32 	[%r42+8], %f959;
	st.shared.f32 	[%r42+12], %f960;
	st.shared.f32 	[%r42+16], %f961;
	st.shared.u32 	[%r42+20], %r156;
	st.shared.f32 	[%r42+24], %f962;
	st.shared.f32 	[%r42+28], %f963;
	st.shared.f32 	[%r42+32], %f964;
	st.shared.f32 	[%r42+36], %f965;
	st.shared.f32 	[%r42+40], %f966;
	st.shared.f32 	[%r42+44], %f967;
	st.shared.f32 	[%r42+48], %f968;
	st.shared.f32 	[%r42+52], %f969;
	st.shared.f32 	[%r42+56], %f970;
	st.shared.f32 	[%r42+60], %f971;
	st.shared.f32 	[%r42+64], %f972;
	st.shared.f32 	[%r42+68], %f973;
	st.shared.f32 	[%r42+72], %f974;
	st.shared.f32 	[%r42+76], %f975;
	st.shared.f32 	[%r42+80], %f976;
	st.shared.f32 	[%r42+84], %f977;
	st.shared.f32 	[%r42+88], %f978;
	st.shared.f32 	[%r42+92], %f979;
	st.shared.f32 	[%r42+96], %f980;
	st.shared.f32 	[%r42+100], %f981;
	st.shared.f32 	[%r42+104], %f982;
	st.shared.f32 	[%r42+108], %f983;
	st.shared.f32 	[%r42+112], %f984;
	st.shared.f32 	[%r42+116], %f985;
	st.shared.f32 	[%r42+120], %f986;
	st.shared.f32 	[%r42+124], %f987;
	st.shared.f32 	[%r42+128], %f988;
	st.shared.f32 	[%r42+132], %f989;
	st.shared.f32 	[%r42+136], %f990;
	st.shared.f32 	[%r42+140], %f991;
	st.shared.f32 	[%r42+144], %f992;
	st.shared.f32 	[%r42+148], %f993;
	st.shared.f32 	[%r42+152], %f994;
	st.shared.f32 	[%r42+156], %f995;
	st.shared.f32 	[%r42+160], %f996;
	st.shared.f32 	[%r42+164], %f997;
	st.shared.f32 	[%r42+168], %f998;
	st.shared.f32 	[%r42+172], %f999;
	st.shared.f32 	[%r42+176], %f1000;
	st.shared.f32 	[%r42+180], %f1001;
	st.shared.f32 	[%r42+184], %f1002;
	st.shared.f32 	[%r42+188], %f1003;
	st.shared.f32 	[%r42+192], %f1004;
	st.shared.f32 	[%r42+196], %f1005;
	st.shared.f32 	[%r42+200], %f1006;
	st.shared.f32 	[%r42+204], %f1007;
	st.shared.f32 	[%r42+208], %f1008;
	st.shared.f32 	[%r42+212], %f1009;
	st.shared.f32 	[%r42+216], %f1010;
	st.shared.f32 	[%r42+220], %f1011;
	st.shared.f32 	[%r42+224], %f1012;
	bar.warp.sync 	-1;
	ld.shared.f32 	%f1068, [%r42+224];
	ld.shared.f32 	%f1067, [%r42+220];
	ld.shared.f32 	%f1066, [%r42+216];
	ld.shared.f32 	%f1065, [%r42+212];
	ld.shared.f32 	%f1064, [%r42+208];
	ld.shared.f32 	%f1063, [%r42+204];
	ld.shared.f32 	%f1062, [%r42+200];
	ld.shared.f32 	%f1061, [%r42+196];
	ld.shared.f32 	%f1060, [%r42+192];
	ld.shared.f32 	%f1059, [%r42+188];
	ld.shared.f32 	%f1058, [%r42+184];
	ld.shared.f32 	%f1057, [%r42+180];
	ld.shared.f32 	%f1056, [%r42+176];
	ld.shared.f32 	%f1055, [%r42+172];
	ld.shared.f32 	%f1054, [%r42+168];
	ld.shared.f32 	%f1053, [%r42+164];
	ld.shared.f32 	%f1052, [%r42+160];
	ld.shared.f32 	%f1051, [%r42+156];
	ld.shared.f32 	%f1050, [%r42+152];
	ld.shared.f32 	%f1049, [%r42+148];
	ld.shared.f32 	%f1048, [%r42+144];
	ld.shared.f32 	%f1047, [%r42+140];
	ld.shared.f32 	%f1046, [%r42+136];
	ld.shared.f32 	%f1045, [%r42+132];
	ld.shared.f32 	%f1044, [%r42+128];
	ld.shared.f32 	%f1043, [%r42+124];
	ld.shared.f32 	%f1042, [%r42+120];
	ld.shared.f32 	%f1041, [%r42+116];
	ld.shared.f32 	%f1040, [%r42+112];
	ld.shared.f32 	%f1039, [%r42+108];
	ld.shared.f32 	%f1038, [%r42+104];
	ld.shared.f32 	%f1037, [%r42+100];
	ld.shared.f32 	%f1036, [%r42+96];
	ld.shared.f32 	%f1035, [%r42+92];
	ld.shared.f32 	%f1034, [%r42+88];
	ld.shared.f32 	%f1033, [%r42+84];
	ld.shared.f32 	%f1032, [%r42+80];
	ld.shared.f32 	%f1031, [%r42+76];
	ld.shared.f32 	%f1030, [%r42+72];
	ld.shared.f32 	%f1029, [%r42+68];
	ld.shared.f32 	%f1028, [%r42+64];
	ld.shared.f32 	%f1027, [%r42+60];
	ld.shared.f32 	%f1026, [%r42+56];
	ld.shared.f32 	%f1025, [%r42+52];
	ld.shared.f32 	%f1024, [%r42+48];
	ld.shared.f32 	%f1023, [%r42+44];
	ld.shared.f32 	%f1022, [%r42+40];
	ld.shared.f32 	%f1021, [%r42+36];
	ld.shared.f32 	%f1020, [%r42+32];
	ld.shared.f32 	%f1019, [%r42+28];
	ld.shared.f32 	%f1018, [%r42+24];
	ld.shared.u32 	%r158, [%r42+20];
	ld.shared.f32 	%f1017, [%r42+16];
	ld.shared.f32 	%f1016, [%r42+12];
	ld.shared.f32 	%f1015, [%r42+8];
	ld.shared.f32 	%f1014, [%r42+4];
	ld.shared.f32 	%f1013, [%r42];
	bar.sync 	0;
	// begin inline asm
	griddepcontrol.launch_dependents;
	// end inline asm
	mad.lo.s32 	%r44, %r36, 228, %r75;
	mov.b32 	%r157, 2;
$L__BB6_17:
	shr.u32 	%r76, %r157, 1;
	add.s32 	%r77, %r157, -1;
	bar.sync 	0;
	st.shared.f32 	[%r44], %f1013;
	st.shared.f32 	[%r44+4], %f1014;
	st.shared.f32 	[%r44+8], %f1015;
	st.shared.f32 	[%r44+12], %f1016;
	st.shared.f32 	[%r44+16], %f1017;
	st.shared.u32 	[%r44+20], %r158;
	st.shared.f32 	[%r44+24], %f1018;
	st.shared.f32 	[%r44+28], %f1019;
	st.shared.f32 	[%r44+32], %f1020;
	st.shared.f32 	[%r44+36], %f1021;
	st.shared.f32 	[%r44+40], %f1022;
	st.shared.f32 	[%r44+44], %f1023;
	st.shared.f32 	[%r44+48], %f1024;
	st.shared.f32 	[%r44+52], %f1025;
	st.shared.f32 	[%r44+56], %f1026;
	st.shared.f32 	[%r44+60], %f1027;
	st.shared.f32 	[%r44+64], %f1028;
	st.shared.f32 	[%r44+68], %f1029;
	st.shared.f32 	[%r44+72], %f1030;
	st.shared.f32 	[%r44+76], %f1031;
	st.shared.f32 	[%r44+80], %f1032;
	st.shared.f32 	[%r44+84], %f1033;
	st.shared.f32 	[%r44+88], %f1034;
	st.shared.f32 	[%r44+92], %f1035;
	st.shared.f32 	[%r44+96], %f1036;
	st.shared.f32 	[%r44+100], %f1037;
	st.shared.f32 	[%r44+104], %f1038;
	st.shared.f32 	[%r44+108], %f1039;
	st.shared.f32 	[%r44+112], %f1040;
	st.shared.f32 	[%r44+116], %f1041;
	st.shared.f32 	[%r44+120], %f1042;
	st.shared.f32 	[%r44+124], %f1043;
	st.shared.f32 	[%r44+128], %f1044;
	st.shared.f32 	[%r44+132], %f1045;
	st.shared.f32 	[%r44+136], %f1046;
	st.shared.f32 	[%r44+140], %f1047;
	st.shared.f32 	[%r44+144], %f1048;
	st.shared.f32 	[%r44+148], %f1049;
	st.shared.f32 	[%r44+152], %f1050;
	st.shared.f32 	[%r44+156], %f1051;
	st.shared.f32 	[%r44+160], %f1052;
	st.shared.f32 	[%r44+164], %f1053;
	st.shared.f32 	[%r44+168], %f1054;
	st.shared.f32 	[%r44+172], %f1055;
	st.shared.f32 	[%r44+176], %f1056;
	st.shared.f32 	[%r44+180], %f1057;
	st.shared.f32 	[%r44+184], %f1058;
	st.shared.f32 	[%r44+188], %f1059;
	st.shared.f32 	[%r44+192], %f1060;
	st.shared.f32 	[%r44+196], %f1061;
	st.shared.f32 	[%r44+200], %f1062;
	st.shared.f32 	[%r44+204], %f1063;
	st.shared.f32 	[%r44+208], %f1064;
	st.shared.f32 	[%r44+212], %f1065;
	st.shared.f32 	[%r44+216], %f1066;
	st.shared.f32 	[%r44+220], %f1067;
	st.shared.f32 	[%r44+224], %f1068;
	bar.sync 	0;
	neg.s32 	%r78, %r157;
	and.b32  	%r79, %r36, %r78;
	and.b32  	%r80, %r77, %r36;
	min.s32 	%r47, %r80, %r34;
	min.s32 	%r48, %r79, %r34;
	add.s32 	%r81, %r48, %r76;
	min.s32 	%r49, %r81, %r34;
	add.s32 	%r82, %r49, %r76;
	min.s32 	%r50, %r82, %r34;
	sub.s32 	%r83, %r49, %r48;
	sub.s32 	%r84, %r50, %r49;
	setp.lt.s32 	%p7, %r47, %r84;
	sub.s32 	%r85, %r47, %r84;
	selp.b32 	%r161, 0, %r85, %p7;
	min.s32 	%r159, %r83, %r47;
	setp.ge.s32 	%p8, %r161, %r159;
	@%p8 bra 	$L__BB6_20;
	add.s32 	%r53, %r49, %r47;
$L__BB6_19:
	sub.s32 	%r86, %r159, %r161;
	shr.u32 	%r87, %r86, 31;
	add.s32 	%r88, %r86, %r87;
	shr.s32 	%r89, %r88, 1;
	add.s32 	%r90, %r89, %r161;
	add.s32 	%r91, %r90, %r48;
	mov.u32 	%r92, _ZZN3cub18CUB_300001_SM_10006detail10merge_sort30DeviceMergeSortBlockSortKernelINS2_10policy_hubIN6thrust24THRUST_300001_SM_1000_NS10device_ptrI15DetectionResultEEE9Policy600ES9_PNS0_8NullTypeES9_SD_m22DetectionResultCompareS8_SC_EEvbT0_T1_T2_T3_T4_PT6_PT7_T5_NS1_7vsmem_tEE19static_temp_storage;
	mad.lo.s32 	%r93, %r91, 228, %r92;
	ld.shared.f32 	%f841, [%r93+16];
	not.b32 	%r94, %r90;
	add.s32 	%r95, %r53, %r94;
	mad.lo.s32 	%r96, %r95, 228, %r92;
	ld.shared.f32 	%f842, [%r96+16];
	setp.leu.f32 	%p9, %f842, %f841;
	add.s32 	%r97, %r90, 1;
	selp.b32 	%r161, %r97, %r161, %p9;
	selp.b32 	%r159, %r159, %r90, %p9;
	setp.lt.s32 	%p10, %r161, %r159;
	@%p10 bra 	$L__BB6_19;
$L__BB6_20:
	add.s32 	%r59, %r161, %r48;
	add.s32 	%r98, %r49, %r47;
	sub.s32 	%r99, %r98, %r161;
	mov.u32 	%r100, _ZZN3cub18CUB_300001_SM_10006detail10merge_sort30DeviceMergeSortBlockSortKernelINS2_10policy_hubIN6thrust24THRUST_300001_SM_1000_NS10device_ptrI15DetectionResultEEE9Policy600ES9_PNS0_8NullTypeES9_SD_m22DetectionResultCompareS8_SC_EEvbT0_T1_T2_T3_T4_PT6_PT7_T5_NS1_7vsmem_tEE19static_temp_storage;
	mad.lo.s32 	%r101, %r59, 228, %r100;
	ld.shared.f32 	%f561, [%r101+224];
	ld.shared.f32 	%f562, [%r101+220];
	ld.shared.f32 	%f563, [%r101+216];
	ld.shared.f32 	%f564, [%r101+212];
	ld.shared.f32 	%f565, [%r101+208];
	ld.shared.f32 	%f566, [%r101+204];
	ld.shared.f32 	%f567, [%r101+200];
	ld.shared.f32 	%f568, [%r101+196];
	ld.shared.f32 	%f569, [%r101+192];
	ld.shared.f32 	%f570, [%r101+188];
	ld.shared.f32 	%f571, [%r101+184];
	ld.shared.f32 	%f572, [%r101+180];
	ld.shared.f32 	%f573, [%r101+176];
	ld.shared.f32 	%f574, [%r101+172];
	ld.shared.f32 	%f575, [%r101+168];
	ld.shared.f32 	%f576, [%r101+164];
	ld.shared.f32 	%f577, [%r101+160];
	ld.shared.f32 	%f578, [%r101+156];
	ld.shared.f32 	%f579, [%r101+152];
	ld.shared.f32 	%f580, [%r101+148];
	ld.shared.f32 	%f581, [%r101+144];
	ld.shared.f32 	%f582, [%r101+140];
	ld.shared.f32 	%f583, [%r101+136];
	ld.shared.f32 	%f584, [%r101+132];
	ld.shared.f32 	%f585, [%r101+128];
	ld.shared.f32 	%f586, [%r101+124];
	ld.shared.f32 	%f587, [%r101+120];
	ld.shared.f32 	%f588, [%r101+116];
	ld.shared.f32 	%f589, [%r101+112];
	ld.shared.f32 	%f590, [%r101+108];
	ld.shared.f32 	%f591, [%r101+104];
	ld.shared.f32 	%f592, [%r101+100];
	ld.shared.f32 	%f593, [%r101+96];
	ld.shared.f32 	%f594, [%r101+92];
	ld.shared.f32 	%f595, [%r101+88];
	ld.shared.f32 	%f596, [%r101+84];
	ld.shared.f32 	%f597, [%r101+80];
	ld.shared.f32 	%f598, [%r101+76];
	ld.shared.f32 	%f599, [%r101+72];
	ld.shared.f32 	%f600, [%r101+68];
	ld.shared.f32 	%f601, [%r101+64];
	ld.shared.f32 	%f602, [%r101+60];
	ld.shared.f32 	%f603, [%r101+56];
	ld.shared.f32 	%f604, [%r101+52];
	ld.shared.f32 	%f605, [%r101+48];
	ld.shared.f32 	%f606, [%r101+44];
	ld.shared.f32 	%f607, [%r101+40];
	ld.shared.f32 	%f608, [%r101+36];
	ld.shared.f32 	%f609, [%r101+32];
	ld.shared.f32 	%f610, [%r101+28];
	ld.shared.f32 	%f611, [%r101+24];
	ld.shared.u32 	%r60, [%r101+20];
	ld.shared.f32 	%f612, [%r101+16];
	ld.shared.f32 	%f613, [%r101+12];
	ld.shared.f32 	%f614, [%r101+8];
	ld.shared.f32 	%f615, [%r101+4];
	ld.shared.f32 	%f616, [%r101];
	mad.lo.s32 	%r102, %r99, 228, %r100;
	ld.shared.f32 	%f617, [%r102+224];
	ld.shared.f32 	%f618, [%r102+220];
	ld.shared.f32 	%f619, [%r102+216];
	ld.shared.f32 	%f620, [%r102+212];
	ld.shared.f32 	%f621, [%r102+208];
	ld.shared.f32 	%f622, [%r102+204];
	ld.shared.f32 	%f623, [%r102+200];
	ld.shared.f32 	%f624, [%r102+196];
	ld.shared.f32 	%f625, [%r102+192];
	ld.shared.f32 	%f626, [%r102+188];
	ld.shared.f32 	%f627, [%r102+184];
	ld.shared.f32 	%f628, [%r102+180];
	ld.shared.f32 	%f629, [%r102+176];
	ld.shared.f32 	%f630, [%r102+172];
	ld.shared.f32 	%f631, [%r102+168];
	ld.shared.f32 	%f632, [%r102+164];
	ld.shared.f32 	%f633, [%r102+160];
	ld.shared.f32 	%f634, [%r102+156];
	ld.shared.f32 	%f635, [%r102+152];
	ld.shared.f32 	%f636, [%r102+148];
	ld.shared.f32 	%f637, [%r102+144];
	ld.shared.f32 	%f638, [%r102+140];
	ld.shared.f32 	%f639, [%r102+136];
	ld.shared.f32 	%f640, [%r102+132];
	ld.shared.f32 	%f641, [%r102+128];
	ld.shared.f32 	%f642, [%r102+124];
	ld.shared.f32 	%f643, [%r102+120];
	ld.shared.f32 	%f644, [%r102+116];
	ld.shared.f32 	%f645, [%r102+112];
	ld.shared.f32 	%f646, [%r102+108];
	ld.shared.f32 	%f647, [%r102+104];
	ld.shared.f32 	%f648, [%r102+100];
	ld.shared.f32 	%f649, [%r102+96];
	ld.shared.f32 	%f650, [%r102+92];
	ld.shared.f32 	%f651, [%r102+88];
	ld.shared.f32 	%f652, [%r102+84];
	ld.shared.f32 	%f653, [%r102+80];
	ld.shared.f32 	%f654, [%r102+76];
	ld.shared.f32 	%f655, [%r102+72];
	ld.shared.f32 	%f656, [%r102+68];
	ld.shared.f32 	%f657, [%r102+64];
	ld.shared.f32 	%f658, [%r102+60];
	ld.shared.f32 	%f659, [%r102+56];
	ld.shared.f32 	%f660, [%r102+52];
	ld.shared.f32 	%f661, [%r102+48];
	ld.shared.f32 	%f662, [%r102+44];
	ld.shared.f32 	%f663, [%r102+40];
	ld.shared.f32 	%f664, [%r102+36];
	ld.shared.f32 	%f665, [%r102+32];
	ld.shared.f32 	%f666, [%r102+28];
	ld.shared.f32 	%f667, [%r102+24];
	ld.shared.u32 	%r61, [%r102+20];
	ld.shared.f32 	%f668, [%r102+16];
	ld.shared.f32 	%f669, [%r102+12];
	ld.shared.f32 	%f670, [%r102+8];
	ld.shared.f32 	%f671, [%r102+4];
	ld.shared.f32 	%f672, [%r102];
	setp.ge.s32 	%p12, %r99, %r50;
	mov.pred 	%p34, 0;
	@%p12 bra 	$L__BB6_22;
	setp.ge.s32 	%p13, %r59, %r49;
	setp.gt.f32 	%p14, %f668, %f612;
	or.pred  	%p34, %p13, %p14;
$L__BB6_22:
	selp.f32 	%f1013, %f672, %f616, %p34;
	selp.f32 	%f1014, %f671, %f615, %p34;
	selp.f32 	%f1015, %f670, %f614, %p34;
	selp.f32 	%f1016, %f669, %f613, %p34;
	selp.f32 	%f1017, %f668, %f612, %p34;
	selp.b32 	%r158, %r61, %r60, %p34;
	selp.f32 	%f1018, %f667, %f611, %p34;
	selp.f32 	%f1019, %f666, %f610, %p34;
	selp.f32 	%f1020, %f665, %f609, %p34;
	selp.f32 	%f1021, %f664, %f608, %p34;
	selp.f32 	%f1022, %f663, %f607, %p34;
	selp.f32 	%f1023, %f662, %f606, %p34;
	selp.f32 	%f1024, %f661, %f605, %p34;
	selp.f32 	%f1025, %f660, %f604, %p34;
	selp.f32 	%f1026, %f659, %f603, %p34;
	selp.f32 	%f1027, %f658, %f602, %p34;
	selp.f32 	%f1028, %f657, %f601, %p34;
	selp.f32 	%f1029, %f656, %f600, %p34;
	selp.f32 	%f1030, %f655, %f599, %p34;
	selp.f32 	%f1031, %f654, %f598, %p34;
	selp.f32 	%f1032, %f653, %f597, %p34;
	selp.f32 	%f1033, %f652, %f596, %p34;
	selp.f32 	%f1034, %f651, %f595, %p34;
	selp.f32 	%f1035, %f650, %f594, %p34;
	selp.f32 	%f1036, %f649, %f593, %p34;
	selp.f32 	%f1037, %f648, %f592, %p34;
	selp.f32 	%f1038, %f647, %f591, %p34;
	selp.f32 	%f1039, %f646, %f590, %p34;
	selp.f32 	%f1040, %f645, %f589, %p34;
	selp.f32 	%f1041, %f644, %f588, %p34;
	selp.f32 	%f1042, %f643, %f587, %p34;
	selp.f32 	%f1043, %f642, %f586, %p34;
	selp.f32 	%f1044, %f641, %f585, %p34;
	selp.f32 	%f1045, %f640, %f584, %p34;
	selp.f32 	%f1046, %f639, %f583, %p34;
	selp.f32 	%f1047, %f638, %f582, %p34;
	selp.f32 	%f1048, %f637, %f581, %p34;
	selp.f32 	%f1049, %f636, %f580, %p34;
	selp.f32 	%f1050, %f635, %f579, %p34;
	selp.f32 	%f1051, %f634, %f578, %p34;
	selp.f32 	%f1052, %f633, %f577, %p34;
	selp.f32 	%f1053, %f632, %f576, %p34;
	selp.f32 	%f1054, %f631, %f575, %p34;
	selp.f32 	%f1055, %f630, %f574, %p34;
	selp.f32 	%f1056, %f629, %f573, %p34;
	selp.f32 	%f1057, %f628, %f572, %p34;
	selp.f32 	%f1058, %f627, %f571, %p34;
	selp.f32 	%f1059, %f626, %f570, %p34;
	selp.f32 	%f1060, %f625, %f569, %p34;
	selp.f32 	%f1061, %f624, %f568, %p34;
	selp.f32 	%f1062, %f623, %f567, %p34;
	selp.f32 	%f1063, %f622, %f566, %p34;
	selp.f32 	%f1064, %f621, %f565, %p34;
	selp.f32 	%f1065, %f620, %f564, %p34;
	selp.f32 	%f1066, %f619, %f563, %p34;
	selp.f32 	%f1067, %f618, %f562, %p34;
	selp.f32 	%f1068, %f617, %f561, %p34;
	shl.b32 	%r63, %r157, 1;
	setp.lt.u32 	%p15, %r157, 33;
	mov.u32 	%r157, %r63;
	@%p15 bra 	$L__BB6_17;
	bar.sync 	0;
	setp.eq.s16 	%p16, %rs1, 0;
	@%p16 bra 	$L__BB6_28;
	st.shared.f32 	[%r42], %f1013;
	st.shared.f32 	[%r42+4], %f1014;
	st.shared.f32 	[%r42+8], %f1015;
	st.shared.f32 	[%r42+12], %f1016;
	st.shared.f32 	[%r42+16], %f1017;
	st.shared.u32 	[%r42+20], %r158;
	st.shared.f32 	[%r42+24], %f1018;
	st.shared.f32 	[%r42+28], %f1019;
	st.shared.f32 	[%r42+32], %f1020;
	st.shared.f32 	[%r42+36], %f1021;
	st.shared.f32 	[%r42+40], %f1022;
	st.shared.f32 	[%r42+44], %f1023;
	st.shared.f32 	[%r42+48], %f1024;
	st.shared.f32 	[%r42+52], %f1025;
	st.shared.f32 	[%r42+56], %f1026;
	st.shared.f32 	[%r42+60], %f1027;
	st.shared.f32 	[%r42+64], %f1028;
	st.shared.f32 	[%r42+68], %f1029;
	st.shared.f32 	[%r42+72], %f1030;
	st.shared.f32 	[%r42+76], %f1031;
	st.shared.f32 	[%r42+80], %f1032;
	st.shared.f32 	[%r42+84], %f1033;
	st.shared.f32 	[%r42+88], %f1034;
	st.shared.f32 	[%r42+92], %f1035;
	st.shared.f32 	[%r42+96], %f1036;
	st.shared.f32 	[%r42+100], %f1037;
	st.shared.f32 	[%r42+104], %f1038;
	st.shared.f32 	[%r42+108], %f1039;
	st.shared.f32 	[%r42+112], %f1040;
	st.shared.f32 	[%r42+116], %f1041;
	st.shared.f32 	[%r42+120], %f1042;
	st.shared.f32 	[%r42+124], %f1043;
	st.shared.f32 	[%r42+128], %f1044;
	st.shared.f32 	[%r42+132], %f1045;
	st.shared.f32 	[%r42+136], %f1046;
	st.shared.f32 	[%r42+140], %f1047;
	st.shared.f32 	[%r42+144], %f1048;
	st.shared.f32 	[%r42+148], %f1049;
	st.shared.f32 	[%r42+152], %f1050;
	st.shared.f32 	[%r42+156], %f1051;
	st.shared.f32 	[%r42+160], %f1052;
	st.shared.f32 	[%r42+164], %f1053;
	st.shared.f32 	[%r42+168], %f1054;
	st.shared.f32 	[%r42+172], %f1055;
	st.shared.f32 	[%r42+176], %f1056;
	st.shared.f32 	[%r42+180], %f1057;
	st.shared.f32 	[%r42+184], %f1058;
	st.shared.f32 	[%r42+188], %f1059;
	st.shared.f32 	[%r42+192], %f1060;
	st.shared.f32 	[%r42+196], %f1061;
	st.shared.f32 	[%r42+200], %f1062;
	st.shared.f32 	[%r42+204], %f1063;
	st.shared.f32 	[%r42+208], %f1064;
	st.shared.f32 	[%r42+212], %f1065;
	st.shared.f32 	[%r42+216], %f1066;
	st.shared.f32 	[%r42+220], %f1067;
	st.shared.f32 	[%r42+224], %f1068;
	bar.warp.sync 	-1;
	ld.shared.f32 	%f729, [%r42];
	ld.shared.f32 	%f730, [%r42+4];
	ld.shared.f32 	%f731, [%r42+8];
	ld.shared.f32 	%f732, [%r42+12];
	ld.shared.f32 	%f733, [%r42+16];
	ld.shared.u32 	%r64, [%r42+20];
	ld.shared.f32 	%f734, [%r42+24];
	ld.shared.f32 	%f735, [%r42+28];
	ld.shared.f32 	%f736, [%r42+32];
	ld.shared.f32 	%f737, [%r42+36];
	ld.shared.f32 	%f738, [%r42+40];
	ld.shared.f32 	%f739, [%r42+44];
	ld.shared.f32 	%f740, [%r42+48];
	ld.shared.f32 	%f741, [%r42+52];
	ld.shared.f32 	%f742, [%r42+56];
	ld.shared.f32 	%f743, [%r42+60];
	ld.shared.f32 	%f744, [%r42+64];
	ld.shared.f32 	%f745, [%r42+68];
	ld.shared.f32 	%f746, [%r42+72];
	ld.shared.f32 	%f747, [%r42+76];
	ld.shared.f32 	%f748, [%r42+80];
	ld.shared.f32 	%f749, [%r42+84];
	ld.shared.f32 	%f750, [%r42+88];
	ld.shared.f32 	%f751, [%r42+92];
	ld.shared.f32 	%f752, [%r42+96];
	ld.shared.f32 	%f753, [%r42+100];
	ld.shared.f32 	%f754, [%r42+104];
	ld.shared.f32 	%f755, [%r42+108];
	ld.shared.f32 	%f756, [%r42+112];
	ld.shared.f32 	%f757, [%r42+116];
	ld.shared.f32 	%f758, [%r42+120];
	ld.shared.f32 	%f759, [%r42+124];
	ld.shared.f32 	%f760, [%r42+128];
	ld.shared.f32 	%f761, [%r42+132];
	ld.shared.f32 	%f762, [%r42+136];
	ld.shared.f32 	%f763, [%r42+140];
	ld.shared.f32 	%f764, [%r42+144];
	ld.shared.f32 	%f765, [%r42+148];
	ld.shared.f32 	%f766, [%r42+152];
	ld.shared.f32 	%f767, [%r42+156];
	ld.shared.f32 	%f768, [%r42+160];
	ld.shared.f32 	%f769, [%r42+164];
	ld.shared.f32 	%f770, [%r42+168];
	ld.shared.f32 	%f771, [%r42+172];
	ld.shared.f32 	%f772, [%r42+176];
	ld.shared.f32 	%f773, [%r42+180];
	ld.shared.f32 	%f774, [%r42+184];
	ld.shared.f32 	%f775, [%r42+188];
	ld.shared.f32 	%f776, [%r42+192];
	ld.shared.f32 	%f777, [%r42+196];
	ld.shared.f32 	%f778, [%r42+200];
	ld.shared.f32 	%f779, [%r42+204];
	ld.shared.f32 	%f780, [%r42+208];
	ld.shared.f32 	%f781, [%r42+212];
	ld.shared.f32 	%f782, [%r42+216];
	ld.shared.f32 	%f783, [%r42+220];
	ld.shared.f32 	%f784, [%r42+224];
	setp.ne.s32 	%p17, %r36, 0;
	@%p17 bra 	$L__BB6_26;
	st.volatile.shared.u32 	[_ZZN3cub18CUB_300001_SM_10006detail10merge_sort30DeviceMergeSortBlockSortKernelINS2_10policy_hubIN6thrust24THRUST_300001_SM_1000_NS10device_ptrI15DetectionResultEEE9Policy600ES9_PNS0_8NullTypeES9_SD_m22DetectionResultCompareS8_SC_EEvbT0_T1_T2_T3_T4_PT6_PT7_T5_NS1_7vsmem_tEE19static_temp_storage+14592], %r34;
$L__BB6_26:
	bar.sync 	0;
	ld.volatile.shared.u32 	%r103, [_ZZN3cub18CUB_300001_SM_10006detail10merge_sort30DeviceMergeSortBlockSortKernelINS2_10policy_hubIN6thrust24THRUST_300001_SM_1000_NS10device_ptrI15DetectionResultEEE9Policy600ES9_PNS0_8NullTypeES9_SD_m22DetectionResultCompareS8_SC_EEvbT0_T1_T2_T3_T4_PT6_PT7_T5_NS1_7vsmem_tEE19static_temp_storage+14592];
	cvt.u64.u32 	%rd21, %r38;
	add.s64 	%rd22, %rd3, %rd21;
	cvt.u64.u32 	%rd23, %r37;
	add.s64 	%rd24, %rd22, %rd23;
	mad.lo.s64 	%rd11, %rd24, 228, %rd2;
	setp.ge.s32 	%p18, %r39, %r103;
	@%p18 bra 	$L__BB6_32;
	st.global.f32 	[%rd11], %f729;
	st.global.f32 	[%rd11+4], %f730;
	st.global.f32 	[%rd11+8], %f731;
	st.global.f32 	[%rd11+12], %f732;
	st.global.f32 	[%rd11+16], %f733;
	st.global.u32 	[%rd11+20], %r64;
	st.global.f32 	[%rd11+24], %f734;
	st.global.f32 	[%rd11+28], %f735;
	st.global.f32 	[%rd11+32], %f736;
	st.global.f32 	[%rd11+36], %f737;
	st.global.f32 	[%rd11+40], %f738;
	st.global.f32 	[%rd11+44], %f739;
	st.global.f32 	[%rd11+48], %f740;
	st.global.f32 	[%rd11+52], %f741;
	st.global.f32 	[%rd11+56], %f742;
	st.global.f32 	[%rd11+60], %f743;
	st.global.f32 	[%rd11+64], %f744;
	st.global.f32 	[%rd11+68], %f745;
	st.global.f32 	[%rd11+72], %f746;
	st.global.f32 	[%rd11+76], %f747;
	st.global.f32 	[%rd11+80], %f748;
	st.global.f32 	[%rd11+84], %f749;
	st.global.f32 	[%rd11+88], %f750;
	st.global.f32 	[%rd11+92], %f751;
	st.global.f32 	[%rd11+96], %f752;
	st.global.f32 	[%rd11+100], %f753;
	st.global.f32 	[%rd11+104], %f754;
	st.global.f32 	[%rd11+108], %f755;
	st.global.f32 	[%rd11+112], %f756;
	st.global.f32 	[%rd11+116], %f757;
	st.global.f32 	[%rd11+120], %f758;
	st.global.f32 	[%rd11+124], %f759;
	st.global.f32 	[%rd11+128], %f760;
	st.global.f32 	[%rd11+132], %f761;
	st.global.f32 	[%rd11+136], %f762;
	st.global.f32 	[%rd11+140], %f763;
	st.global.f32 	[%rd11+144], %f764;
	st.global.f32 	[%rd11+148], %f765;
	st.global.f32 	[%rd11+152], %f766;
	st.global.f32 	[%rd11+156], %f767;
	st.global.f32 	[%rd11+160], %f768;
	st.global.f32 	[%rd11+164], %f769;
	st.global.f32 	[%rd11+168], %f770;
	st.global.f32 	[%rd11+172], %f771;
	st.global.f32 	[%rd11+176], %f772;
	st.global.f32 	[%rd11+180], %f773;
	st.global.f32 	[%rd11+184], %f774;
	st.global.f32 	[%rd11+188], %f775;
	st.global.f32 	[%rd11+192], %f776;
	st.global.f32 	[%rd11+196], %f777;
	st.global.f32 	[%rd11+200], %f778;
	st.global.f32 	[%rd11+204], %f779;
	st.global.f32 	[%rd11+208], %f780;
	st.global.f32 	[%rd11+212], %f781;
	st.global.f32 	[%rd11+216], %f782;
	st.global.f32 	[%rd11+220], %f783;
	st.global.f32 	[%rd11+224], %f784;
	bra.uni 	$L__BB6_32;
$L__BB6_28:
	st.shared.f32 	[%r42], %f1013;
	st.shared.f32 	[%r42+4], %f1014;
	st.shared.f32 	[%r42+8], %f1015;
	st.shared.f32 	[%r42+12], %f1016;
	st.shared.f32 	[%r42+16], %f1017;
	st.shared.u32 	[%r42+20], %r158;
	st.shared.f32 	[%r42+24], %f1018;
	st.shared.f32 	[%r42+28], %f1019;
	st.shared.f32 	[%r42+32], %f1020;
	st.shared.f32 	[%r42+36], %f1021;
	st.shared.f32 	[%r42+40], %f1022;
	st.shared.f32 	[%r42+44], %f1023;
	st.shared.f32 	[%r42+48], %f1024;
	st.shared.f32 	[%r42+52], %f1025;
	st.shared.f32 	[%r42+56], %f1026;
	st.shared.f32 	[%r42+60], %f1027;
	st.shared.f32 	[%r42+64], %f1028;
	st.shared.f32 	[%r42+68], %f1029;
	st.shared.f32 	[%r42+72], %f1030;
	st.shared.f32 	[%r42+76], %f1031;
	st.shared.f32 	[%r42+80], %f1032;
	st.shared.f32 	[%r42+84], %f1033;
	st.shared.f32 	[%r42+88], %f1034;
	st.shared.f32 	[%r42+92], %f1035;
	st.shared.f32 	[%r42+96], %f1036;
	st.shared.f32 	[%r42+100], %f1037;
	st.shared.f32 	[%r42+104], %f1038;
	st.shared.f32 	[%r42+108], %f1039;
	st.shared.f32 	[%r42+112], %f1040;
	st.shared.f32 	[%r42+116], %f1041;
	st.shared.f32 	[%r42+120], %f1042;
	st.shared.f32 	[%r42+124], %f1043;
	st.shared.f32 	[%r42+128], %f1044;
	st.shared.f32 	[%r42+132], %f1045;
	st.shared.f32 	[%r42+136], %f1046;
	st.shared.f32 	[%r42+140], %f1047;
	st.shared.f32 	[%r42+144], %f1048;
	st.shared.f32 	[%r42+148], %f1049;
	st.shared.f32 	[%r42+152], %f1050;
	st.shared.f32 	[%r42+156], %f1051;
	st.shared.f32 	[%r42+160], %f1052;
	st.shared.f32 	[%r42+164], %f1053;
	st.shared.f32 	[%r42+168], %f1054;
	st.shared.f32 	[%r42+172], %f1055;
	st.shared.f32 	[%r42+176], %f1056;
	st.shared.f32 	[%r42+180], %f1057;
	st.shared.f32 	[%r42+184], %f1058;
	st.shared.f32 	[%r42+188], %f1059;
	st.shared.f32 	[%r42+192], %f1060;
	st.shared.f32 	[%r42+196], %f1061;
	st.shared.f32 	[%r42+200], %f1062;
	st.shared.f32 	[%r42+204], %f1063;
	st.shared.f32 	[%r42+208], %f1064;
	st.shared.f32 	[%r42+212], %f1065;
	st.shared.f32 	[%r42+216], %f1066;
	st.shared.f32 	[%r42+220], %f1067;
	st.shared.f32 	[%r42+224], %f1068;
	bar.warp.sync 	-1;
	ld.shared.f32 	%f785, [%r42+224];
	ld.shared.f32 	%f786, [%r42+220];
	ld.shared.f32 	%f787, [%r42+216];
	ld.shared.f32 	%f788, [%r42+212];
	ld.shared.f32 	%f789, [%r42+208];
	ld.shared.f32 	%f790, [%r42+204];
	ld.shared.f32 	%f791, [%r42+200];
	ld.shared.f32 	%f792, [%r42+196];
	ld.shared.f32 	%f793, [%r42+192];
	ld.shared.f32 	%f794, [%r42+188];
	ld.shared.f32 	%f795, [%r42+184];
	ld.shared.f32 	%f796, [%r42+180];
	ld.shared.f32 	%f797, [%r42+176];
	ld.shared.f32 	%f798, [%r42+172];
	ld.shared.f32 	%f799, [%r42+168];
	ld.shared.f32 	%f800, [%r42+164];
	ld.shared.f32 	%f801, [%r42+160];
	ld.shared.f32 	%f802, [%r42+156];
	ld.shared.f32 	%f803, [%r42+152];
	ld.shared.f32 	%f804, [%r42+148];
	ld.shared.f32 	%f805, [%r42+144];
	ld.shared.f32 	%f806, [%r42+140];
	ld.shared.f32 	%f807, [%r42+136];
	ld.shared.f32 	%f808, [%r42+132];
	ld.shared.f32 	%f809, [%r42+128];
	ld.shared.f32 	%f810, [%r42+124];
	ld.shared.f32 	%f811, [%r42+120];
	ld.shared.f32 	%f812, [%r42+116];
	ld.shared.f32 	%f813, [%r42+112];
	ld.shared.f32 	%f814, [%r42+108];
	ld.shared.f32 	%f815, [%r42+104];
	ld.shared.f32 	%f816, [%r42+100];
	ld.shared.f32 	%f817, [%r42+96];
	ld.shared.f32 	%f818, [%r42+92];
	ld.shared.f32 	%f819, [%r42+88];
	ld.shared.f32 	%f820, [%r42+84];
	ld.shared.f32 	%f821, [%r42+80];
	ld.shared.f32 	%f822, [%r42+76];
	ld.shared.f32 	%f823, [%r42+72];
	ld.shared.f32 	%f824, [%r42+68];
	ld.shared.f32 	%f825, [%r42+64];
	ld.shared.f32 	%f826, [%r42+60];
	ld.shared.f32 	%f827, [%r42+56];
	ld.shared.f32 	%f828, [%r42+52];
	ld.shared.f32 	%f829, [%r42+48];
	ld.shared.f32 	%f830, [%r42+44];
	ld.shared.f32 	%f831, [%r42+40];
	ld.shared.f32 	%f832, [%r42+36];
	ld.shared.f32 	%f833, [%r42+32];
	ld.shared.f32 	%f834, [%r42+28];
	ld.shared.f32 	%f835, [%r42+24];
	ld.shared.u32 	%r65, [%r42+20];
	ld.shared.f32 	%f836, [%r42+16];
	ld.shared.f32 	%f837, [%r42+12];
	ld.shared.f32 	%f838, [%r42+8];
	ld.shared.f32 	%f839, [%r42+4];
	ld.shared.f32 	%f840, [%r42];
	setp.ne.s32 	%p19, %r36, 0;
	@%p19 bra 	$L__BB6_30;
	st.volatile.shared.u32 	[_ZZN3cub18CUB_300001_SM_10006detail10merge_sort30DeviceMergeSortBlockSortKernelINS2_10policy_hubIN6thrust24THRUST_300001_SM_1000_NS10device_ptrI15DetectionResultEEE9Policy600ES9_PNS0_8NullTypeES9_SD_m22DetectionResultCompareS8_SC_EEvbT0_T1_T2_T3_T4_PT6_PT7_T5_NS1_7vsmem_tEE19static_temp_storage+14592], %r34;
$L__BB6_30:
	bar.sync 	0;
	ld.volatile.shared.u32 	%r104, [_ZZN3cub18CUB_300001_SM_10006detail10merge_sort30DeviceMergeSortBlockSortKernelINS2_10policy_hubIN6thrust24THRUST_300001_SM_1000_NS10device_ptrI15DetectionResultEEE9Policy600ES9_PNS0_8NullTypeES9_SD_m22DetectionResultCompareS8_SC_EEvbT0_T1_T2_T3_T4_PT6_PT7_T5_NS1_7vsmem_tEE19static_temp_storage+14592];
	setp.ge.s32 	%p20, %r39, %r104;
	@%p20 bra 	$L__BB6_32;
	ld.param.u64 	%rd41, [_ZN3cub18CUB_300001_SM_10006detail10merge_sort30DeviceMergeSortBlockSortKernelINS2_10policy_hubIN6thrust24THRUST_300001_SM_1000_NS10device_ptrI15DetectionResultEEE9Policy600ES9_PNS0_8NullTypeES9_SD_m22DetectionResultCompareS8_SC_EEvbT0_T1_T2_T3_T4_PT6_PT7_T5_NS1_7vsmem_tE_param_6];
	cvta.to.global.u64 	%rd25, %rd41;
	mov.u32 	%r105, %ctaid.x;
	mul.wide.u32 	%rd26, %r105, 64;
	mov.u32 	%r106, %tid.x;
	cvt.u64.u32 	%rd27, %r106;
	add.s64 	%rd28, %rd26, %rd27;
	mad.lo.s64 	%rd29, %rd28, 228, %rd25;
	st.global.f32 	[%rd29], %f840;
	st.global.f32 	[%rd29+4], %f839;
	st.global.f32 	[%rd29+8], %f838;
	st.global.f32 	[%rd29+12], %f837;
	st.global.f32 	[%rd29+16], %f836;
	st.global.u32 	[%rd29+20], %r65;
	st.global.f32 	[%rd29+24], %f835;
	st.global.f32 	[%rd29+28], %f834;
	st.global.f32 	[%rd29+32], %f833;
	st.global.f32 	[%rd29+36], %f832;
	st.global.f32 	[%rd29+40], %f831;
	st.global.f32 	[%rd29+44], %f830;
	st.global.f32 	[%rd29+48], %f829;
	st.global.f32 	[%rd29+52], %f828;
	st.global.f32 	[%rd29+56], %f827;
	st.global.f32 	[%rd29+60], %f826;
	st.global.f32 	[%rd29+64], %f825;
	st.global.f32 	[%rd29+68], %f824;
	st.global.f32 	[%rd29+72], %f823;
	st.global.f32 	[%rd29+76], %f822;
	st.global.f32 	[%rd29+80], %f821;
	st.global.f32 	[%rd29+84], %f820;
	st.global.f32 	[%rd29+88], %f819;
	st.global.f32 	[%rd29+92], %f818;
	st.global.f32 	[%rd29+96], %f817;
	st.global.f32 	[%rd29+100], %f816;
	st.global.f32 	[%rd29+104], %f815;
	st.global.f32 	[%rd29+108], %f814;
	st.global.f32 	[%rd29+112], %f813;
	st.global.f32 	[%rd29+116], %f812;
	st.global.f32 	[%rd29+120], %f811;
	st.global.f32 	[%rd29+124], %f810;
	st.global.f32 	[%rd29+128], %f809;
	st.global.f32 	[%rd29+132], %f808;
	st.global.f32 	[%rd29+136], %f807;
	st.global.f32 	[%rd29+140], %f806;
	st.global.f32 	[%rd29+144], %f805;
	st.global.f32 	[%rd29+148], %f804;
	st.global.f32 	[%rd29+152], %f803;
	st.global.f32 	[%rd29+156], %f802;
	st.global.f32 	[%rd29+160], %f801;
	st.global.f32 	[%rd29+164], %f800;
	st.global.f32 	[%rd29+168], %f799;
	st.global.f32 	[%rd29+172], %f798;
	st.global.f32 	[%rd29+176], %f797;
	st.global.f32 	[%rd29+180], %f796;
	st.global.f32 	[%rd29+184], %f795;
	st.global.f32 	[%rd29+188], %f794;
	st.global.f32 	[%rd29+192], %f793;
	st.global.f32 	[%rd29+196], %f792;
	st.global.f32 	[%rd29+200], %f791;
	st.global.f32 	[%rd29+204], %f790;
	st.global.f32 	[%rd29+208], %f789;
	st.global.f32 	[%rd29+212], %f788;
	st.global.f32 	[%rd29+216], %f787;
	st.global.f32 	[%rd29+220], %f786;
	st.global.f32 	[%rd29+224], %f785;
$L__BB6_32:
	ret;

}
	// .globl	_ZN3cub18CUB_300001_SM_10006detail10merge_sort30DeviceMergeSortPartitionKernelIN6thrust24THRUST_300001_SM_1000_NS10device_ptrI15DetectionResultEEm22DetectionResultCompareS7_EEvbT_PT2_T0_SD_PSD_T1_SD_i
.visible .entry _ZN3cub18CUB_300001_SM_10006detail10merge_sort30DeviceMergeSortPartitionKernelIN6thrust24THRUST_300001_SM_1000_NS10device_ptrI15DetectionResultEEm22DetectionResultCompareS7_EEvbT_PT2_T0_SD_PSD_T1_SD_i(
	.param .u8 _ZN3cub18CUB_300001_SM_10006detail10merge_sort30DeviceMergeSortPartitionKernelIN6thrust24THRUST_300001_SM_1000_NS10device_ptrI15DetectionResultEEm22DetectionResultCompareS7_EEvbT_PT2_T0_SD_PSD_T1_SD_i_param_0,
	.param .align 8 .b8 _ZN3cub18CUB_300001_SM_10006detail10merge_sort30DeviceMergeSortPartitionKernelIN6thrust24THRUST_300001_SM_1000_NS10device_ptrI15DetectionResultEEm22DetectionResultCompareS7_EEvbT_PT2_T0_SD_PSD_T1_SD_i_param_1[8],
	.param .u64 .ptr .align 1 _ZN3cub18CUB_300001_SM_10006detail10merge_sort30DeviceMergeSortPartitionKernelIN6thrust24THRUST_300001_SM_1000_NS10device_ptrI15DetectionResultEEm22DetectionResultCompareS7_EEvbT_PT2_T0_SD_PSD_T1_SD_i_param_2,
	.param .u64 _ZN3cub18CUB_300001_SM_10006detail10merge_sort30DeviceMergeSortPartitionKernelIN6thrust24THRUST_300001_SM_1000_NS10device_ptrI15DetectionResultEEm22DetectionResultCompareS7_EEvbT_PT2_T0_SD_PSD_T1_SD_i_param_3,
	.param .u64 _ZN3cub18CUB_300001_SM_10006detail10merge_sort30DeviceMergeSortPartitionKernelIN6thrust24THRUST_300001_SM_1000_NS10device_ptrI15DetectionResultEEm22DetectionResultCompareS7_EEvbT_PT2_T0_SD_PSD_T1_SD_i_param_4,
	.param .u64 .ptr .align 1 _ZN3cub18CUB_300001_SM_10006detail10merge_sort30DeviceMergeSortPartitionKernelIN6thrust24THRUST_300001_SM_1000_NS10device_ptrI15DetectionResultEEm22DetectionResultCompareS7_EEvbT_PT2_T0_SD_PSD_T1_SD_i_param_5,
	.param .align 1 .b8 _ZN3cub18CUB_300001_SM_10006detail10merge_sort30DeviceMergeSortPartitionKernelIN6thrust24THRUST_300001_SM_1000_NS10device_ptrI15DetectionResultEEm22DetectionResultCompareS7_EEvbT_PT2_T0_SD_PSD_T1_SD_i_param_6[1],
	.param .u64 _ZN3cub18CUB_300001_SM_10006detail10merge_sort30DeviceMergeSortPartitionKernelIN6thrust24THRUST_300001_SM_1000_NS10device_ptrI15DetectionResultEEm22DetectionResultCompareS7_EEvbT_PT2_T0_SD_PSD_T1_SD_i_param_7,
	.param .u32 _ZN3cub18CUB_300001_SM_10006detail10merge_sort30DeviceMergeSortPartitionKernelIN6thrust24THRUST_300001_SM_1000_NS10device_ptrI15DetectionResultEEm22DetectionResultCompareS7_EEvbT_PT2_T0_SD_PSD_T1_SD_i_param_8
)
{
	.reg .pred 	%p<10>;
	.reg .b16 	%rs<2>;
	.reg .b32 	%r<6>;
	.reg .b32 	%f<5>;
	.reg .b64 	%rd<82>;

	ld.param.u64 	%rd27, [_ZN3cub18CUB_300001_SM_10006detail10merge_sort30DeviceMergeSortPartitionKernelIN6thrust24THRUST_300001_SM_1000_NS10device_ptrI15DetectionResultEEm22DetectionResultCompareS7_EEvbT_PT2_T0_SD_PSD_T1_SD_i_param_1];
	ld.param.s8 	%rs1, [_ZN3cub18CUB_300001_SM_10006detail10merge_sort30DeviceMergeSortPartitionKernelIN6thrust24THRUST_300001_SM_1000_NS10device_ptrI15DetectionResultEEm22DetectionResultCompareS7_EEvbT_PT2_T0_SD_PSD_T1_SD_i_param_0];
	ld.param.u64 	%rd28, [_ZN3cub18CUB_300001_SM_10006detail10merge_sort30DeviceMergeSortPartitionKernelIN6thrust24THRUST_300001_SM_1000_NS10device_ptrI15DetectionResultEEm22DetectionResultCompareS7_EEvbT_PT2_T0_SD_PSD_T1_SD_i_param_2];
	ld.param.u64 	%rd29, [_ZN3cub18CUB_300001_SM_10006detail10merge_sort30DeviceMergeSortPartitionKernelIN6thrust24THRUST_300001_SM_1000_NS10device_ptrI15DetectionResultEEm22DetectionResultCompareS7_EEvbT_PT2_T0_SD_PSD_T1_SD_i_param_3];
	ld.param.u64 	%rd30, [_ZN3cub18CUB_300001_SM_10006detail10merge_sort30DeviceMergeSortPartitionKernelIN6thrust24THRUST_300001_SM_1000_NS10device_ptrI15DetectionResultEEm22DetectionResultCompareS7_EEvbT_PT2_T0_SD_PSD_T1_SD_i_param_4];
	ld.param.u64 	%rd32, [_ZN3cub18CUB_300001_SM_10006detail10merge_sort30DeviceMergeSortPartitionKernelIN6thrust24THRUST_300001_SM_1000_NS10device_ptrI15DetectionResultEEm22DetectionResultCompareS7_EEvbT_PT2_T0_SD_PSD_T1_SD_i_param_5];
	ld.param.u64 	%rd31, [_ZN3cub18CUB_300001_SM_10006detail10merge_sort30DeviceMergeSortPartitionKernelIN6thrust24THRUST_300001_SM_1000_NS10device_ptrI15DetectionResultEEm22DetectionResultCompareS7_EEvbT_PT2_T0_SD_PSD_T1_SD_i_param_7];
	ld.param.u32 	%r1, [_ZN3cub18CUB_300001_SM_10006detail10merge_sort30DeviceMergeSortPartitionKernelIN6thrust24THRUST_300001_SM_1000_NS10device_ptrI15DetectionResultEEm22DetectionResultCompareS7_EEvbT_PT2_T0_SD_PSD_T1_SD_i_param_8];
	cvta.to.global.u64 	%rd1, %rd32;
	mov.u32 	%r2, %ntid.x;
	mov.u32 	%r3, %ctaid.x;
	mov.u32 	%r4, %tid.x;
	mad.lo.s32 	%r5, %r2, %r3, %r4;
	cvt.u64.u32 	%rd2, %r5;
	setp.le.u64 	%p1, %rd30, %rd2;
	@%p1 bra 	$L__BB7_11;
	shr.u64 	%rd33, %rd31, 1;
	add.s64 	%rd4, %rd31, 4294967295;
	neg.s64 	%rd34, %rd31;
	and.b64  	%rd35, %rd34, %rd2;
	cvt.s64.s32 	%rd5, %r1;
	mul.lo.s64 	%rd36, %rd35, %rd5;
	mul.lo.s64 	%rd37, %rd33, %rd5;
	min.u64 	%rd6, %rd36, %rd29;
	not.b64 	%rd38, %rd36;
	min.u64 	%rd39, %rd37, %rd38;
	add.s64 	%rd40, %rd39, %rd36;
	min.u64 	%rd7, %rd40, %rd29;
	not.b64 	%rd41, %rd7;
	min.u64 	%rd42, %rd37, %rd41;
	add.s64 	%rd43, %rd42, %rd7;
	min.u64 	%rd8, %rd43, %rd29;
	// begin inline asm
	griddepcontrol.wait;
	// end inline asm
	add.s64 	%rd44, %rd2, 1;
	setp.ne.s64 	%p2, %rd44, %rd30;
	@%p2 bra 	$L__BB7_3;
	shl.b64 	%rd75, %rd2, 3;
	add.s64 	%rd76, %rd1, %rd75;
	st.global.u64 	[%rd76], %rd7;
	bra.uni 	$L__BB7_11;
$L__BB7_3:
	sub.s64 	%rd45, %rd8, %rd6;
	and.b64  	%rd46, %rd4, %rd2;
	mul.lo.s64 	%rd47, %rd46, %rd5;
	min.u64 	%rd9, %rd47, %rd45;
	setp.eq.s16 	%p3, %rs1, 0;
	@%p3 bra 	$L__BB7_7;
	sub.s64 	%rd48, %rd7, %rd6;
	sub.s64 	%rd49, %rd8, %rd7;
	max.u64 	%rd50, %rd9, %rd49;
	sub.s64 	%rd81, %rd50, %rd49;
	min.u64 	%rd77, %rd48, %rd9;
	setp.ge.u64 	%p4, %rd81, %rd77;
	@%p4 bra 	$L__BB7_10;
	cvta.to.global.u64 	%rd12, %rd27;
	add.s64 	%rd13, %rd9, %rd7;
$L__BB7_6:
	sub.s64 	%rd51, %rd77, %rd81;
	shr.u64 	%rd52, %rd51, 1;
	add.s64 	%rd53, %rd52, %rd81;
	add.s64 	%rd54, %rd53, %rd6;
	mad.lo.s64 	%rd55, %rd54, 228, %rd12;
	ld.global.f32 	%f1, [%rd55+16];
	not.b64 	%rd56, %rd53;
	add.s64 	%rd57, %rd13, %rd56;
	mad.lo.s64 	%rd58, %rd57, 228, %rd12;
	ld.global.f32 	%f2, [%rd58+16];
	setp.leu.f32 	%p5, %f2, %f1;
	add.s64 	%rd59, %rd53, 1;
	selp.b64 	%rd81, %rd59, %rd81, %p5;
	selp.b64 	%rd77, %rd77, %rd53, %p5;
	setp.lt.u64 	%p6, %rd81, %rd77;
	@%p6 bra 	$L__BB7_6;
	bra.uni 	$L__BB7_10;
$L__BB7_7:
	sub.s64 	%rd60, %rd7, %rd6;
	sub.s64 	%rd61, %rd8, %rd7;
	max.u64 	%rd62, %rd9, %rd61;
	sub.s64 	%rd81, %rd62, %rd61;
	min.u64 	%rd79, %rd60, %rd9;
	setp.ge.u64 	%p7, %rd81, %rd79;
	@%p7 bra 	$L__BB7_10;
	cvta.to.global.u64 	%rd20, %rd28;
	add.s64 	%rd21, %rd9, %rd7;
$L__BB7_9:
	sub.s64 	%rd63, %rd79, %rd81;
	shr.u64 	%rd64, %rd63, 1;
	add.s64 	%rd65, %rd64, %rd81;
	add.s64 	%rd66, %rd65, %rd6;
	mad.lo.s64 	%rd67, %rd66, 228, %rd20;
	ld.global.f32 	%f3, [%rd67+16];
	not.b64 	%rd68, %rd65;
	add.s64 	%rd69, %rd21, %rd68;
	mad.lo.s64 	%rd70, %rd69, 228, %rd20;
	ld.global.f32 	%f4, [%rd70+16];
	setp.leu.f32 	%p8, %f4, %f3;
	add.s64 	%rd71, %rd65, 1;
	selp.b64 	%rd81, %rd71, %rd81, %p8;
	selp.b64 	%rd79, %rd79, %rd65, %p8;
	setp.lt.u64 	%p9, %rd81, %rd79;
	@%p9 bra 	$L__BB7_9;
$L__BB7_10:
	add.s64 	%rd72, %rd81, %rd6;
	shl.b64 	%rd73, %rd2, 3;
	add.s64 	%rd74, %rd1, %rd73;
	st.global.u64 	[%rd74], %rd72;
$L__BB7_11:
	ret;

}
	// .globl	_ZN3cub18CUB_300001_SM_10006detail10merge_sort26DeviceMergeSortMergeKernelINS2_10policy_hubIN6thrust24THRUST_300001_SM_1000_NS10device_ptrI15DetectionResultEEE9Policy600ES9_PNS0_8NullTypeES9_SD_m22DetectionResultCompareS8_SC_EEvbT2_T3_T4_PT6_PT7_T5_PSH_SH_NS1_7vsmem_tE
.visible .entry _ZN3cub18CUB_300001_SM_10006detail10merge_sort26DeviceMergeSortMergeKernelINS2_10policy_hubIN6thrust24THRUST_300001_SM_1000_NS10device_ptrI15DetectionResultEEE9Policy600ES9_PNS0_8NullTypeES9_SD_m22DetectionResultCompareS8_SC_EEvbT2_T3_T4_PT6_PT7_T5_PSH_SH_NS1_7vsmem_tE(
	.param .u8 _ZN3cub18CUB_300001_SM_10006detail10merge_sort26DeviceMergeSortMergeKernelINS2_10policy_hubIN6thrust24THRUST_300001_SM_1000_NS10device_ptrI15DetectionResultEEE9Policy600ES9_PNS0_8NullTypeES9_SD_m22DetectionResultCompareS8_SC_EEvbT2_T3_T4_PT6_PT7_T5_PSH_SH_NS1_7vsmem_tE_param_0,
	.param .align 8 .b8 _ZN3cub18CUB_300001_SM_10006detail10merge_sort26DeviceMergeSortMergeKernelINS2_10policy_hubIN6thrust24THRUST_300001_SM_1000_NS10device_ptrI15DetectionResultEEE9Policy600ES9_PNS0_8NullTypeES9_SD_m22DetectionResultCompareS8_SC_EEvbT2_T3_T4_PT6_PT7_T5_PSH_SH_NS1_7vsmem_tE_param_1[8],
	.param .u64 .ptr .align 1 _ZN3cub18CUB_300001_SM_10006detail10merge_sort26DeviceMergeSortMergeKernelINS2_10policy_hubIN6thrust24THRUST_300001_SM_1000_NS10device_ptrI15DetectionResultEEE9Policy600ES9_PNS0_8NullTypeES9_SD_m22DetectionResultCompareS8_SC_EEvbT2_T3_T4_PT6_PT7_T5_PSH_SH_NS1_7vsmem_tE_param_2,
	.param .u64 _ZN3cub18CUB_300001_SM_10006detail10merge_sort26DeviceMergeSortMergeKernelINS2_10policy_hubIN6thrust24THRUST_300001_SM_1000_NS10device_ptrI15DetectionResultEEE9Policy600ES9_PNS0_8NullTypeES9_SD_m22DetectionResultCompareS8_SC_EEvbT2_T3_T4_PT6_PT7_T5_PSH_SH_NS1_7vsmem_tE_param_3,
	.param .u64 .ptr .align 1 _ZN3cub18CUB_300001_SM_10006detail10merge_sort26DeviceMergeSortMergeKernelINS2_10policy_hubIN6thrust24THRUST_300001_SM_1000_NS10device_ptrI15DetectionResultEEE9Policy600ES9_PNS0_8NullTypeES9_SD_m22DetectionResultCompareS8_SC_EEvbT2_T3_T4_PT6_PT7_T5_PSH_SH_NS1_7vsmem_tE_param_4,
	.param .u64 .ptr .align 1 _ZN3cub18CUB_300001_SM_10006detail10merge_sort26DeviceMergeSortMergeKernelINS2_10policy_hubIN6thrust24THRUST_300001_SM_1000_NS10device_ptrI15DetectionResultEEE9Policy600ES9_PNS0_8NullTypeES9_SD_m22DetectionResultCompareS8_SC_EEvbT2_T3_T4_PT6_PT7_T5_PSH_SH_NS1_7vsmem_tE_param_5,
	.param .align 1 .b8 _ZN3cub18CUB_300001_SM_10006detail10merge_sort26DeviceMergeSortMergeKernelINS2_10policy_hubIN6thrust24THRUST_300001_SM_1000_NS10device_ptrI15DetectionResultEEE9Policy600ES9_PNS0_8NullTypeES9_SD_m22DetectionResultCompareS8_SC_EEvbT2_T3_T4_PT6_PT7_T5_PSH_SH_NS1_7vsmem_tE_param_6[1],
	.param .u64 .ptr .align 1 _ZN3cub18CUB_300001_SM_10006detail10merge_sort26DeviceMergeSortMergeKernelINS2_10policy_hubIN6thrust24THRUST_300001_SM_1000_NS10device_ptrI15DetectionResultEEE9Policy600ES9_PNS0_8NullTypeES9_SD_m22DetectionResultCompareS8_SC_EEvbT2_T3_T4_PT6_PT7_T5_PSH_SH_NS1_7vsmem_tE_param_7,
	.param .u64 _ZN3cub18CUB_300001_SM_10006detail10merge_sort26DeviceMergeSortMergeKernelINS2_10policy_hubIN6thrust24THRUST_300001_SM_1000_NS10device_ptrI15DetectionResultEEE9Policy600ES9_PNS0_8NullTypeES9_SD_m22DetectionResultCompareS8_SC_EEvbT2_T3_T4_PT6_PT7_T5_PSH_SH_NS1_7vsmem_tE_param_8,
	.param .align 8 .b8 _ZN3cub18CUB_300001_SM_10006detail10merge_sort26DeviceMergeSortMergeKernelINS2_10policy_hubIN6thrust24THRUST_300001_SM_1000_NS10device_ptrI15DetectionResultEEE9Policy600ES9_PNS0_8NullTypeES9_SD_m22DetectionResultCompareS8_SC_EEvbT2_T3_T4_PT6_PT7_T5_PSH_SH_NS1_7vsmem_tE_param_9[8]
)
.maxntid 64
{
	.reg .pred 	%p<43>;
	.reg .b16 	%rs<2>;
	.reg .b32 	%r<147>;
	.reg .b32 	%f<1071>;
	.reg .b64 	%rd<120>;
	// demoted variable
	.shared .align 16 .b8 _ZZN3cub18CUB_300001_SM_10006detail10merge_sort26DeviceMergeSortMergeKernelINS2_10policy_hubIN6thrust24THRUST_300001_SM_1000_NS10device_ptrI15DetectionResultEEE9Policy600ES9_PNS0_8NullTypeES9_SD_m22DetectionResultCompareS8_SC_EEvbT2_T3_T4_PT6_PT7_T5_PSH_SH_NS1_7vsmem_tEE19static_temp_storage[14832];
	ld.param.s8 	%rs1, [_ZN3cub18CUB_300001_SM_10006detail10merge_sort26DeviceMergeSortMergeKernelINS2_10policy_hubIN6thrust24THRUST_300001_SM_1000_NS10device_ptrI15DetectionResultEEE9Policy600ES9_PNS0_8NullTypeES9_SD_m22DetectionResultCompareS8_SC_EEvbT2_T3_T4_PT6_PT7_T5_PSH_SH_NS1_7vsmem_tE_param_0];
	ld.param.u64 	%rd24, [_ZN3cub18CUB_300001_SM_10006detail10merge_sort26DeviceMergeSortMergeKernelINS2_10policy_hubIN6thrust24THRUST_300001_SM_1000_NS10device_ptrI15DetectionResultEEE9Policy600ES9_PNS0_8NullTypeES9_SD_m22DetectionResultCompareS8_SC_EEvbT2_T3_T4_PT6_PT7_T5_PSH_SH_NS1_7vsmem_tE_param_1];
	ld.param.u64 	%rd21, [_ZN3cub18CUB_300001_SM_10006detail10merge_sort26DeviceMergeSortMergeKernelINS2_10policy_hubIN6thrust24THRUST_300001_SM_1000_NS10device_ptrI15DetectionResultEEE9Policy600ES9_PNS0_8NullTypeES9_SD_m22DetectionResultCompareS8_SC_EEvbT2_T3_T4_PT6_PT7_T5_PSH_SH_NS1_7vsmem_tE_param_3];
	ld.param.u64 	%rd22, [_ZN3cub18CUB_300001_SM_10006detail10merge_sort26DeviceMergeSortMergeKernelINS2_10policy_hubIN6thrust24THRUST_300001_SM_1000_NS10device_ptrI15DetectionResultEEE9Policy600ES9_PNS0_8NullTypeES9_SD_m22DetectionResultCompareS8_SC_EEvbT2_T3_T4_PT6_PT7_T5_PSH_SH_NS1_7vsmem_tE_param_4];
	ld.param.u64 	%rd25, [_ZN3cub18CUB_300001_SM_10006detail10merge_sort26DeviceMergeSortMergeKernelINS2_10policy_hubIN6thrust24THRUST_300001_SM_1000_NS10device_ptrI15DetectionResultEEE9Policy600ES9_PNS0_8NullTypeES9_SD_m22DetectionResultCompareS8_SC_EEvbT2_T3_T4_PT6_PT7_T5_PSH_SH_NS1_7vsmem_tE_param_7];
	ld.param.u64 	%rd23, [_ZN3cub18CUB_300001_SM_10006detail10merge_sort26DeviceMergeSortMergeKernelINS2_10policy_hubIN6thrust24THRUST_300001_SM_1000_NS10device_ptrI15DetectionResultEEE9Policy600ES9_PNS0_8NullTypeES9_SD_m22DetectionResultCompareS8_SC_EEvbT2_T3_T4_PT6_PT7_T5_PSH_SH_NS1_7vsmem_tE_param_8];
	cvta.to.global.u64 	%rd1, %rd22;
	cvta.to.global.u64 	%rd2, %rd25;
	cvta.to.global.u64 	%rd3, %rd24;
	mov.u32 	%r49, %ctaid.x;
	mov.u32 	%r50, %nctaid.x;
	cvt.u64.u32 	%rd4, %r49;
	mul.wide.u32 	%rd5, %r49, 64;
	mov.u32 	%r1, %tid.x;
	add.s32 	%r51, %r50, -1;
	setp.ge.u32 	%p5, %r49, %r51;
	@%p5 bra 	$L__BB8_15;
	shl.b64 	%rd71, %rd4, 3;
	add.s64 	%rd72, %rd2, %rd71;
	ld.global.u64 	%rd6, [%rd72];
	ld.global.u64 	%rd73, [%rd72+8];
	neg.s64 	%rd74, %rd23;
	and.b64  	%rd75, %rd74, %rd4;
	shl.b64 	%rd7, %rd75, 6;
	shl.b64 	%rd76, %rd23, 5;
	and.b64  	%rd8, %rd76, -64;
	sub.s64 	%rd77, %rd4, %rd75;
	shl.b64 	%rd78, %rd77, 6;
	sub.s64 	%rd79, %rd6, %rd7;
	sub.s64 	%rd80, %rd73, %rd7;
	sub.s64 	%rd81, %rd21, %rd7;
	max.u64 	%rd82, %rd81, %rd8;
	sub.s64 	%rd83, %rd82, %rd8;
	sub.s64 	%rd84, %rd78, %rd79;
	min.u64 	%rd9, %rd84, %rd83;
	setp.eq.s64 	%p26, %rd77, -1;
	selp.b64 	%rd85, 63, 64, %p26;
	add.s64 	%rd86, %rd85, %rd78;
	sub.s64 	%rd87, %rd86, %rd80;
	or.b64  	%rd88, %rd74, %rd4;
	setp.eq.s64 	%p27, %rd88, -1;
	min.u64 	%rd89, %rd8, %rd81;
	selp.b64 	%rd90, %rd89, %rd80, %p27;
	selp.b64 	%rd91, %rd8, %rd87, %p27;
	min.u64 	%rd92, %rd91, %rd83;
	cvt.u32.u64 	%r97, %rd79;
	cvt.u32.u64 	%r98, %rd90;
	sub.s32 	%r2, %r98, %r97;
	cvt.u32.u64 	%r99, %rd92;
	cvt.u32.u64 	%r100, %rd9;
	sub.s32 	%r3, %r99, %r100;
	// begin inline asm
	griddepcontrol.wait;
	// end inline asm
	setp.eq.s16 	%p28, %rs1, 0;
	@%p28 bra 	$L__BB8_5;
	add.s64 	%rd93, %rd7, %rd8;
	add.s64 	%rd10, %rd93, %rd9;
	setp.ge.s32 	%p29, %r1, %r2;
	@%p29 bra 	$L__BB8_4;
	cvt.u64.u32 	%rd97, %r1;
	add.s64 	%rd98, %rd6, %rd97;
	mad.lo.s64 	%rd99, %rd98, 228, %rd3;
	ld.global.f32 	%f959, [%rd99];
	ld.global.f32 	%f960, [%rd99+4];
	ld.global.f32 	%f961, [%rd99+8];
	ld.global.f32 	%f962, [%rd99+12];
	ld.global.f32 	%f963, [%rd99+16];
	ld.global.u32 	%r137, [%rd99+20];
	ld.global.f32 	%f964, [%rd99+24];
	ld.global.f32 	%f965, [%rd99+28];
	ld.global.f32 	%f966, [%rd99+32];
	ld.global.f32 	%f967, [%rd99+36];
	ld.global.f32 	%f968, [%rd99+40];
	ld.global.f32 	%f969, [%rd99+44];
	ld.global.f32 	%f970, [%rd99+48];
	ld.global.f32 	%f971, [%rd99+52];
	ld.global.f32 	%f972, [%rd99+56];
	ld.global.f32 	%f973, [%rd99+60];
	ld.global.f32 	%f974, [%rd99+64];
	ld.global.f32 	%f975, [%rd99+68];
	ld.global.f32 	%f976, [%rd99+72];
	ld.global.f32 	%f977, [%rd99+76];
	ld.global.f32 	%f978, [%rd99+80];
	ld.global.f32 	%f979, [%rd99+84];
	ld.global.f32 	%f980, [%rd99+88];
	ld.global.f32 	%f981, [%rd99+92];
	ld.global.f32 	%f982, [%rd99+96];
	ld.global.f32 	%f983, [%rd99+100];
	ld.global.f32 	%f984, [%rd99+104];
	ld.global.f32 	%f985, [%rd99+108];
	ld.global.f32 	%f986, [%rd99+112];
	ld.global.f32 	%f987, [%rd99+116];
	ld.global.f32 	%f988, [%rd99+120];
	ld.global.f32 	%f989, [%rd99+124];
	ld.global.f32 	%f990, [%rd99+128];
	ld.global.f32 	%f991, [%rd99+132];
	ld.global.f32 	%f992, [%rd99+136];
	ld.global.f32 	%f993, [%rd99+140];
	ld.global.f32 	%f994, [%rd99+144];
	ld.global.f32 	%f995, [%rd99+148];
	ld.global.f32 	%f996, [%rd99+152];
	ld.global.f32 	%f997, [%rd99+156];
	ld.global.f32 	%f998, [%rd99+160];
	ld.global.f32 	%f999, [%rd99+164];
	ld.global.f32 	%f1000, [%rd99+168];
	ld.global.f32 	%f1001, [%rd99+172];
	ld.global.f32 	%f1002, [%rd99+176];
	ld.global.f32 	%f1003, [%rd99+180];
	ld.global.f32 	%f1004, [%rd99+184];
	ld.global.f32 	%f1005, [%rd99+188];
	ld.global.f32 	%f1006, [%rd99+192];
	ld.global.f32 	%f1007, [%rd99+196];
	ld.global.f32 	%f1008, [%rd99+200];
	ld.global.f32 	%f1009, [%rd99+204];
	ld.global.f32 	%f1010, [%rd99+208];
	ld.global.f32 	%f1011, [%rd99+212];
	ld.global.f32 	%f1012, [%rd99+216];
	ld.global.f32 	%f1013, [%rd99+220];
	ld.global.f32 	%f1014, [%rd99+224];
	bra.uni 	$L__BB8_6;
$L__BB8_4:
	sub.s32 	%r101, %r1, %r2;
	cvt.s64.s32 	%rd94, %r101;
	add.s64 	%rd95, %rd10, %rd94;
	mad.lo.s64 	%rd96, %rd95, 228, %rd3;
	ld.global.f32 	%f959, [%rd96];
	ld.global.f32 	%f960, [%rd96+4];
	ld.global.f32 	%f961, [%rd96+8];
	ld.global.f32 	%f962, [%rd96+12];
	ld.global.f32 	%f963, [%rd96+16];
	ld.global.u32 	%r137, [%rd96+20];
	ld.global.f32 	%f964, [%rd96+24];
	ld.global.f32 	%f965, [%rd96+28];
	ld.global.f32 	%f966, [%rd96+32];
	ld.global.f32 	%f967, [%rd96+36];
	ld.global.f32 	%f968, [%rd96+40];
	ld.global.f32 	%f969, [%rd96+44];
	ld.global.f32 	%f970, [%rd96+48];
	ld.global.f32 	%f971, [%rd96+52];
	ld.global.f32 	%f972, [%rd96+56];
	ld.global.f32 	%f973, [%rd96+60];
	ld.global.f32 	%f974, [%rd96+64];
	ld.global.f32 	%f975, [%rd96+68];
	ld.global.f32 	%f976, [%rd96+72];
	ld.global.f32 	%f977, [%rd96+76];
	ld.global.f32 	%f978, [%rd96+80];
	ld.global.f32 	%f979, [%rd96+84];
	ld.global.f32 	%f980, [%rd96+88];
	ld.global.f32 	%f981, [%rd96+92];
	ld.global.f32 	%f982, [%rd96+96];
	ld.global.f32 	%f983, [%rd96+100];
	ld.global.f32 	%f984, [%rd96+104];
	ld.global.f32 	%f985, [%rd96+108];
	ld.global.f32 	%f986, [%rd96+112];
	ld.global.f32 	%f987, [%rd96+116];
	ld.global.f32 	%f988, [%rd96+120];
	ld.global.f32 	%f989, [%rd96+124];
	ld.global.f32 	%f990, [%rd96+128];
	ld.global.f32 	%f991, [%rd96+132];
	ld.global.f32 	%f992, [%rd96+136];
	ld.global.f32 	%f993, [%rd96+140];
	ld.global.f32 	%f994, [%rd96+144];
	ld.global.f32 	%f995, [%rd96+148];
	ld.global.f32 	%f996, [%rd96+152];
	ld.global.f32 	%f997, [%rd96+156];
	ld.global.f32 	%f998, [%rd96+160];
	ld.global.f32 	%f999, [%rd96+164];
	ld.global.f32 	%f1000, [%rd96+168];
	ld.global.f32 	%f1001, [%rd96+172];
	ld.global.f32 	%f1002, [%rd96+176];
	ld.global.f32 	%f1003, [%rd96+180];
	ld.global.f32 	%f1004, [%rd96+184];
	ld.global.f32 	%f1005, [%rd96+188];
	ld.global.f32 	%f1006, [%rd96+192];
	ld.global.f32 	%f1007, [%rd96+196];
	ld.global.f32 	%f1008, [%rd96+200];
	ld.global.f32 	%f1009, [%rd96+204];
	ld.global.f32 	%f1010, [%rd96+208];
	ld.global.f32 	%f1011, [%rd96+212];
	ld.global.f32 	%f1012, [%rd96+216];
	ld.global.f32 	%f1013, [%rd96+220];
	ld.global.f32 	%f1014, [%rd96+224];
	bra.uni 	$L__BB8_6;
$L__BB8_5:
	add.s64 	%rd100, %rd7, %rd8;
	add.s64 	%rd101, %rd100, %rd9;
	setp.lt.s32 	%p30, %r1, %r2;
	sub.s32 	%r102, %r1, %r2;
	cvt.s64.s32 	%rd102, %r102;
	cvt.u64.u32 	%rd103, %r1;
	selp.b64 	%rd104, %rd6, %rd101, %p30;
	selp.b64 	%rd105, %rd103, %rd102, %p30;
	add.s64 	%rd106, %rd105, %rd104;
	mad.lo.s64 	%rd107, %rd106, 228, %rd1;
	ld.global.f32 	%f959, [%rd107];
	ld.global.f32 	%f960, [%rd107+4];
	ld.global.f32 	%f961, [%rd107+8];
	ld.global.f32 	%f962, [%rd107+12];
	ld.global.f32 	%f963, [%rd107+16];
	ld.global.u32 	%r137, [%rd107+20];
	ld.global.f32 	%f964, [%rd107+24];
	ld.global.f32 	%f965, [%rd107+28];
	ld.global.f32 	%f966, [%rd107+32];
	ld.global.f32 	%f967, [%rd107+36];
	ld.global.f32 	%f968, [%rd107+40];
	ld.global.f32 	%f969, [%rd107+44];
	ld.global.f32 	%f970, [%rd107+48];
	ld.global.f32 	%f971, [%rd107+52];
	ld.global.f32 	%f972, [%rd107+56];
	ld.global.f32 	%f973, [%rd107+60];
	ld.global.f32 	%f974, [%rd107+64];
	ld.global.f32 	%f975, [%rd107+68];
	ld.global.f32 	%f976, [%rd107+72];
	ld.global.f32 	%f977, [%rd107+76];
	ld.global.f32 	%f978, [%rd107+80];
	ld.global.f32 	%f979, [%rd107+84];
	ld.global.f32 	%f980, [%rd107+88];
	ld.global.f32 	%f981, [%rd107+92];
	ld.global.f32 	%f982, [%rd107+96];
	ld.global.f32 	%f983, [%rd107+100];
	ld.global.f32 	%f984, [%rd107+104];
	ld.global.f32 	%f985, [%rd107+108];
	ld.global.f32 	%f986, [%rd107+112];
	ld.global.f32 	%f987, [%rd107+116];
	ld.global.f32 	%f988, [%rd107+120];
	ld.global.f32 	%f989, [%rd107+124];
	ld.global.f32 	%f990, [%rd107+128];
	ld.global.f32 	%f991, [%rd107+132];
	ld.global.f32 	%f992, [%rd107+136];
	ld.global.f32 	%f993, [%rd107+140];
	ld.global.f32 	%f994, [%rd107+144];
	ld.global.f32 	%f995, [%rd107+148];
	ld.global.f32 	%f996, [%rd107+152];
	ld.global.f32 	%f997, [%rd107+156];
	ld.global.f32 	%f998, [%rd107+160];
	ld.global.f32 	%f999, [%rd107+164];
	ld.global.f32 	%f1000, [%rd107+168];
	ld.global.f32 	%f1001, [%rd107+172];
	ld.global.f32 	%f1002, [%rd107+176];
	ld.global.f32 	%f1003, [%rd107+180];
	ld.global.f32 	%f1004, [%rd107+184];
	ld.global.f32 	%f1005, [%rd107+188];
	ld.global.f32 	%f1006, [%rd107+192];
	ld.global.f32 	%f1007, [%rd107+196];
	ld.global.f32 	%f1008, [%rd107+200];
	ld.global.f32 	%f1009, [%rd107+204];
	ld.global.f32 	%f1010, [%rd107+208];
	ld.global.f32 	%f1011, [%rd107+212];
	ld.global.f32 	%f1012, [%rd107+216];
	ld.global.f32 	%f1013, [%rd107+220];
	ld.global.f32 	%f1014, [%rd107+224];
$L__BB8_6:
	mov.u32 	%r103, _ZZN3cub18CUB_300001_SM_10006detail10merge_sort26DeviceMergeSortMergeKernelINS2_10policy_hubIN6thrust24THRUST_300001_SM_1000_NS10device_ptrI15DetectionResultEEE9Policy600ES9_PNS0_8NullTypeES9_SD_m22DetectionResultCompareS8_SC_EEvbT2_T3_T4_PT6_PT7_T5_PSH_SH_NS1_7vsmem_tEE19static_temp_storage;
	mad.lo.s32 	%r104, %r1, 228, %r103;
	st.shared.f32 	[%r104], %f959;
	st.shared.f32 	[%r104+4], %f960;
	st.shared.f32 	[%r104+8], %f961;
	st.shared.f32 	[%r104+12], %f962;
	st.shared.f32 	[%r104+16], %f963;
	st.shared.u32 	[%r104+20], %r137;
	st.shared.f32 	[%r104+24], %f964;
	st.shared.f32 	[%r104+28], %f965;
	st.shared.f32 	[%r104+32], %f966;
	st.shared.f32 	[%r104+36], %f967;
	st.shared.f32 	[%r104+40], %f968;
	st.shared.f32 	[%r104+44], %f969;
	st.shared.f32 	[%r104+48], %f970;
	st.shared.f32 	[%r104+52], %f971;
	st.shared.f32 	[%r104+56], %f972;
	st.shared.f32 	[%r104+60], %f973;
	st.shared.f32 	[%r104+64], %f974;
	st.shared.f32 	[%r104+68], %f975;
	st.shared.f32 	[%r104+72], %f976;
	st.shared.f32 	[%r104+76], %f977;
	st.shared.f32 	[%r104+80], %f978;
	st.shared.f32 	[%r104+84], %f979;
	st.shared.f32 	[%r104+88], %f980;
	st.shared.f32 	[%r104+92], %f981;
	st.shared.f32 	[%r104+96], %f982;
	st.shared.f32 	[%r104+100], %f983;
	st.shared.f32 	[%r104+104], %f984;
	st.shared.f32 	[%r104+108], %f985;
	st.shared.f32 	[%r104+112], %f986;
	st.shared.f32 	[%r104+116], %f987;
	st.shared.f32 	[%r104+120], %f988;
	st.shared.f32 	[%r104+124], %f989;
	st.shared.f32 	[%r104+128], %f990;
	st.shared.f32 	[%r104+132], %f991;
	st.shared.f32 	[%r104+136], %f992;
	st.shared.f32 	[%r104+140], %f993;
	st.shared.f32 	[%r104+144], %f994;
	st.shared.f32 	[%r104+148], %f995;
	st.shared.f32 	[%r104+152], %f996;
	st.shared.f32 	[%r104+156], %f997;
	st.shared.f32 	[%r104+160], %f998;
	st.shared.f32 	[%r104+164], %f999;
	st.shared.f32 	[%r104+168], %f1000;
	st.shared.f32 	[%r104+172], %f1001;
	st.shared.f32 	[%r104+176], %f1002;
	st.shared.f32 	[%r104+180], %f1003;
	st.shared.f32 	[%r104+184], %f1004;
	st.shared.f32 	[%r104+188], %f1005;
	st.shared.f32 	[%r104+192], %f1006;
	st.shared.f32 	[%r104+196], %f1007;
	st.shared.f32 	[%r104+200], %f1008;
	st.shared.f32 	[%r104+204], %f1009;
	st.shared.f32 	[%r104+208], %f1010;
	st.shared.f32 	[%r104+212], %f1011;
	st.shared.f32 	[%r104+216], %f1012;
	st.shared.f32 	[%r104+220], %f1013;
	st.shared.f32 	[%r104+224], %f1014;
	bar.sync 	0;
	// begin inline asm
	griddepcontrol.launch_dependents;
	// end inline asm
	add.s32 	%r8, %r3, %r2;
	min.s32 	%r9, %r1, %r8;
	setp.lt.s32 	%p31, %r9, %r3;
	sub.s32 	%r105, %r9, %r3;
	selp.b32 	%r140, 0, %r105, %p31;
	min.s32 	%r138, %r9, %r2;
	setp.ge.s32 	%p32, %r140, %r138;
	@%p32 bra 	$L__BB8_9;
	add.s32 	%r12, %r9, %r2;
$L__BB8_8:
	sub.s32 	%r106, %r138, %r140;
	shr.u32 	%r107, %r106, 31;
	add.s32 	%r108, %r106, %r107;
	shr.s32 	%r109, %r108, 1;
	add.s32 	%r110, %r109, %r140;
	mad.lo.s32 	%r112, %r110, 228, %r103;
	ld.shared.f32 	%f901, [%r112+16];
	not.b32 	%r113, %r110;
	add.s32 	%r114, %r12, %r113;
	mad.lo.s32 	%r115, %r114, 228, %r103;
	ld.shared.f32 	%f902, [%r115+16];
	setp.leu.f32 	%p33, %f902, %f901;
	add.s32 	%r116, %r110, 1;
	selp.b32 	%r140, %r116, %r140, %p33;
	selp.b32 	%r138, %r138, %r110, %p33;
	setp.lt.s32 	%p34, %r140, %r138;
	@%p34 bra 	$L__BB8_8;
$L__BB8_9:
	sub.s32 	%r117, %r9, %r140;
	add.s32 	%r118, %r117, %r2;
	mov.u32 	%r119, _ZZN3cub18CUB_300001_SM_10006detail10merge_sort26DeviceMergeSortMergeKernelINS2_10policy_hubIN6thrust24THRUST_300001_SM_1000_NS10device_ptrI15DetectionResultEEE9Policy600ES9_PNS0_8NullTypeES9_SD_m22DetectionResultCompareS8_SC_EEvbT2_T3_T4_PT6_PT7_T5_PSH_SH_NS1_7vsmem_tEE19static_temp_storage;
	mad.lo.s32 	%r120, %r140, 228, %r119;
	ld.shared.f32 	%f225, [%r120+224];
	ld.shared.f32 	%f226, [%r120+220];
	ld.shared.f32 	%f227, [%r120+216];
	ld.shared.f32 	%f228, [%r120+212];
	ld.shared.f32 	%f229, [%r120+208];
	ld.shared.f32 	%f230, [%r120+204];
	ld.shared.f32 	%f231, [%r120+200];
	ld.shared.f32 	%f232, [%r120+196];
	ld.shared.f32 	%f233, [%r120+192];
	ld.shared.f32 	%f234, [%r120+188];
	ld.shared.f32 	%f235, [%r120+184];
	ld.shared.f32 	%f236, [%r120+180];
	ld.shared.f32 	%f237, [%r120+176];
	ld.shared.f32 	%f238, [%r120+172];
	ld.shared.f32 	%f239, [%r120+168];
	ld.shared.f32 	%f240, [%r120+164];
	ld.shared.f32 	%f241, [%r120+160];
	ld.shared.f32 	%f242, [%r120+156];
	ld.shared.f32 	%f243, [%r120+152];
	ld.shared.f32 	%f244, [%r120+148];
	ld.shared.f32 	%f245, [%r120+144];
	ld.shared.f32 	%f246, [%r120+140];
	ld.shared.f32 	%f247, [%r120+136];
	ld.shared.f32 	%f248, [%r120+132];
	ld.shared.f32 	%f249, [%r120+128];
	ld.shared.f32 	%f250, [%r120+124];
	ld.shared.f32 	%f251, [%r120+120];
	ld.shared.f32 	%f252, [%r120+116];
	ld.shared.f32 	%f253, [%r120+112];
	ld.shared.f32 	%f254, [%r120+108];
	ld.shared.f32 	%f255, [%r120+104];
	ld.shared.f32 	%f256, [%r120+100];
	ld.shared.f32 	%f257, [%r120+96];
	ld.shared.f32 	%f258, [%r120+92];
	ld.shared.f32 	%f259, [%r120+88];
	ld.shared.f32 	%f260, [%r120+84];
	ld.shared.f32 	%f261, [%r120+80];
	ld.shared.f32 	%f262, [%r120+76];
	ld.shared.f32 	%f263, [%r120+72];
	ld.shared.f32 	%f264, [%r120+68];
	ld.shared.f32 	%f265, [%r120+64];
	ld.shared.f32 	%f266, [%r120+60];
	ld.shared.f32 	%f267, [%r120+56];
	ld.shared.f32 	%f268, [%r120+52];
	ld.shared.f32 	%f269, [%r120+48];
	ld.shared.f32 	%f270, [%r120+44];
	ld.shared.f32 	%f271, [%r120+40];
	ld.shared.f32 	%f272, [%r120+36];
	ld.shared.f32 	%f273, [%r120+32];
	ld.shared.f32 	%f274, [%r120+28];
	ld.shared.f32 	%f275, [%r120+24];
	ld.shared.u32 	%r18, [%r120+20];
	ld.shared.f32 	%f276, [%r120+16];
	ld.shared.f32 	%f277, [%r120+12];
	ld.shared.f32 	%f278, [%r120+8];
	ld.shared.f32 	%f279, [%r120+4];
	ld.shared.f32 	%f280, [%r120];
	mad.lo.s32 	%r121, %r118, 228, %r119;
	ld.shared.f32 	%f281, [%r121+224];
	ld.shared.f32 	%f282, [%r121+220];
	ld.shared.f32 	%f283, [%r121+216];
	ld.shared.f32 	%f284, [%r121+212];
	ld.shared.f32 	%f285, [%r121+208];
	ld.shared.f32 	%f286, [%r121+204];
	ld.shared.f32 	%f287, [%r121+200];
	ld.shared.f32 	%f288, [%r121+196];
	ld.shared.f32 	%f289, [%r121+192];
	ld.shared.f32 	%f290, [%r121+188];
	ld.shared.f32 	%f291, [%r121+184];
	ld.shared.f32 	%f292, [%r121+180];
	ld.shared.f32 	%f293, [%r121+176];
	ld.shared.f32 	%f294, [%r121+172];
	ld.shared.f32 	%f295, [%r121+168];
	ld.shared.f32 	%f296, [%r121+164];
	ld.shared.f32 	%f297, [%r121+160];
	ld.shared.f32 	%f298, [%r121+156];
	ld.shared.f32 	%f299, [%r121+152];
	ld.shared.f32 	%f300, [%r121+148];
	ld.shared.f32 	%f301, [%r121+144];
	ld.shared.f32 	%f302, [%r121+140];
	ld.shared.f32 	%f303, [%r121+136];
	ld.shared.f32 	%f304, [%r121+132];
	ld.shared.f32 	%f305, [%r121+128];
	ld.shared.f32 	%f306, [%r121+124];
	ld.shared.f32 	%f307, [%r121+120];
	ld.shared.f32 	%f308, [%r121+116];
	ld.shared.f32 	%f309, [%r121+112];
	ld.shared.f32 	%f310, [%r121+108];
	ld.shared.f32 	%f311, [%r121+104];
	ld.shared.f32 	%f312, [%r121+100];
	ld.shared.f32 	%f313, [%r121+96];
	ld.shared.f32 	%f314, [%r121+92];
	ld.shared.f32 	%f315, [%r121+88];
	ld.shared.f32 	%f316, [%r121+84];
	ld.shared.f32 	%f317, [%r121+80];
	ld.shared.f32 	%f318, [%r121+76];
	ld.shared.f32 	%f319, [%r121+72];
	ld.shared.f32 	%f320, [%r121+68];
	ld.shared.f32 	%f321, [%r121+64];
	ld.shared.f32 	%f322, [%r121+60];
	ld.shared.f32 	%f323, [%r121+56];
	ld.shared.f32 	%f324, [%r121+52];
	ld.shared.f32 	%f325, [%r121+48];
	ld.shared.f32 	%f326, [%r121+44];
	ld.shared.f32 	%f327, [%r121+40];
	ld.shared.f32 	%f328, [%r121+36];
	ld.shared.f32 	%f329, [%r121+32];
	ld.shared.f32 	%f330, [%r121+28];
	ld.shared.f32 	%f331, [%r121+24];
	ld.shared.u32 	%r19, [%r121+20];
	ld.shared.f32 	%f332, [%r121+16];
	ld.shared.f32 	%f333, [%r121+12];
	ld.shared.f32 	%f334, [%r121+8];
	ld.shared.f32 	%f335, [%r121+4];
	ld.shared.f32 	%f336, [%r121];
	setp.ge.s32 	%p36, %r118, %r8;
	mov.pred 	%p41, 0;
	@%p36 bra 	$L__BB8_11;
	setp.ge.s32 	%p37, %r140, %r2;
	setp.gt.f32 	%p38, %f332, %f276;
	or.pred  	%p41, %p37, %p38;
$L__BB8_11:
	setp.eq.s16 	%p39, %rs1, 0;
	selp.f32 	%f337, %f336, %f280, %p41;
	selp.f32 	%f338, %f335, %f279, %p41;
	selp.f32 	%f339, %f334, %f278, %p41;
	selp.f32 	%f340, %f333, %f277, %p41;
	selp.f32 	%f341, %f332, %f276, %p41;
	selp.b32 	%r20, %r19, %r18, %p41;
	selp.f32 	%f342, %f331, %f275, %p41;
	selp.f32 	%f343, %f330, %f274, %p41;
	selp.f32 	%f344, %f329, %f273, %p41;
	selp.f32 	%f345, %f328, %f272, %p41;
	selp.f32 	%f346, %f327, %f271, %p41;
	selp.f32 	%f347, %f326, %f270, %p41;
	selp.f32 	%f348, %f325, %f269, %p41;
	selp.f32 	%f349, %f324, %f268, %p41;
	selp.f32 	%f350, %f323, %f267, %p41;
	selp.f32 	%f351, %f322, %f266, %p41;
	selp.f32 	%f352, %f321, %f265, %p41;
	selp.f32 	%f353, %f320, %f264, %p41;
	selp.f32 	%f354, %f319, %f263, %p41;
	selp.f32 	%f355, %f318, %f262, %p41;
	selp.f32 	%f356, %f317, %f261, %p41;
	selp.f32 	%f357, %f316, %f260, %p41;
	selp.f32 	%f358, %f315, %f259, %p41;
	selp.f32 	%f359, %f314, %f258, %p41;
	selp.f32 	%f360, %f313, %f257, %p41;
	selp.f32 	%f361, %f312, %f256, %p41;
	selp.f32 	%f362, %f311, %f255, %p41;
	selp.f32 	%f363, %f310, %f254, %p41;
	selp.f32 	%f364, %f309, %f253, %p41;
	selp.f32 	%f365, %f308, %f252, %p41;
	selp.f32 	%f366, %f307, %f251, %p41;
	selp.f32 	%f367, %f306, %f250, %p41;
	selp.f32 	%f368, %f305, %f249, %p41;
	selp.f32 	%f369, %f304, %f248, %p41;
	selp.f32 	%f370, %f303, %f247, %p41;
	selp.f32 	%f371, %f302, %f246, %p41;
	selp.f32 	%f372, %f301, %f245, %p41;
	selp.f32 	%f373, %f300, %f244, %p41;
	selp.f32 	%f374, %f299, %f243, %p41;
	selp.f32 	%f375, %f298, %f242, %p41;
	selp.f32 	%f376, %f297, %f241, %p41;
	selp.f32 	%f377, %f296, %f240, %p41;
	selp.f32 	%f378, %f295, %f239, %p41;
	selp.f32 	%f379, %f294, %f238, %p41;
	selp.f32 	%f380, %f293, %f237, %p41;
	selp.f32 	%f381, %f292, %f236, %p41;
	selp.f32 	%f382, %f291, %f235, %p41;
	selp.f32 	%f383, %f290, %f234, %p41;
	selp.f32 	%f384, %f289, %f233, %p41;
	selp.f32 	%f385, %f288, %f232, %p41;
	selp.f32 	%f386, %f287, %f231, %p41;
	selp.f32 	%f387, %f286, %f230, %p41;
	selp.f32 	%f388, %f285, %f229, %p41;
	selp.f32 	%f389, %f284, %f228, %p41;
	selp.f32 	%f390, %f283, %f227, %p41;
	selp.f32 	%f391, %f282, %f226, %p41;
	selp.f32 	%f392, %f281, %f225, %p41;
	bar.sync 	0;
	@%p39 bra 	$L__BB8_13;
	ld.param.u64 	%rd118, [_ZN3cub18CUB_300001_SM_10006detail10merge_sort26DeviceMergeSortMergeKernelINS2_10policy_hubIN6thrust24THRUST_300001_SM_1000_NS10device_ptrI15DetectionResultEEE9Policy600ES9_PNS0_8NullTypeES9_SD_m22DetectionResultCompareS8_SC_EEvbT2_T3_T4_PT6_PT7_T5_PSH_SH_NS1_7vsmem_tE_param_4];
	// begin inline asm
	mov.u32 %r122, %laneid;
	// end inline asm
	mov.u32 	%r123, %tid.x;
	and.b32  	%r124, %r123, 992;
	add.s32 	%r125, %r122, %r124;
	mov.u32 	%r126, _ZZN3cub18CUB_300001_SM_10006detail10merge_sort26DeviceMergeSortMergeKernelINS2_10policy_hubIN6thrust24THRUST_300001_SM_1000_NS10device_ptrI15DetectionResultEEE9Policy600ES9_PNS0_8NullTypeES9_SD_m22DetectionResultCompareS8_SC_EEvbT2_T3_T4_PT6_PT7_T5_PSH_SH_NS1_7vsmem_tEE19static_temp_storage;
	mad.lo.s32 	%r127, %r125, 228, %r126;
	st.shared.f32 	[%r127], %f337;
	st.shared.f32 	[%r127+4], %f338;
	st.shared.f32 	[%r127+8], %f339;
	st.shared.f32 	[%r127+12], %f340;
	st.shared.f32 	[%r127+16], %f341;
	st.shared.u32 	[%r127+20], %r20;
	st.shared.f32 	[%r127+24], %f342;
	st.shared.f32 	[%r127+28], %f343;
	st.shared.f32 	[%r127+32], %f344;
	st.shared.f32 	[%r127+36], %f345;
	st.shared.f32 	[%r127+40], %f346;
	st.shared.f32 	[%r127+44], %f347;
	st.shared.f32 	[%r127+48], %f348;
	st.shared.f32 	[%r127+52], %f349;
	st.shared.f32 	[%r127+56], %f350;
	st.shared.f32 	[%r127+60], %f351;
	st.shared.f32 	[%r127+64], %f352;
	st.shared.f32 	[%r127+68], %f353;
	st.shared.f32 	[%r127+72], %f354;
	st.shared.f32 	[%r127+76], %f355;
	st.shared.f32 	[%r127+80], %f356;
	st.shared.f32 	[%r127+84], %f357;
	st.shared.f32 	[%r127+88], %f358;
	st.shared.f32 	[%r127+92], %f359;
	st.shared.f32 	[%r127+96], %f360;
	st.shared.f32 	[%r127+100], %f361;
	st.shared.f32 	[%r127+104], %f362;
	st.shared.f32 	[%r127+108], %f363;
	st.shared.f32 	[%r127+112], %f364;
	st.shared.f32 	[%r127+116], %f365;
	st.shared.f32 	[%r127+120], %f366;
	st.shared.f32 	[%r127+124], %f367;
	st.shared.f32 	[%r127+128], %f368;
	st.shared.f32 	[%r127+132], %f369;
	st.shared.f32 	[%r127+136], %f370;
	st.shared.f32 	[%r127+140], %f371;
	st.shared.f32 	[%r127+144], %f372;
	st.shared.f32 	[%r127+148], %f373;
	st.shared.f32 	[%r127+152], %f374;
	st.shared.f32 	[%r127+156], %f375;
	st.shared.f32 	[%r127+160], %f376;
	st.shared.f32 	[%r127+164], %f377;
	st.shared.f32 	[%r127+168], %f378;
	st.shared.f32 	[%r127+172], %f379;
	st.shared.f32 	[%r127+176], %f380;
	st.shared.f32 	[%r127+180], %f381;
	st.shared.f32 	[%r127+184], %f382;
	st.shared.f32 	[%r127+188], %f383;
	st.shared.f32 	[%r127+192], %f384;
	st.shared.f32 	[%r127+196], %f385;
	st.shared.f32 	[%r127+200], %f386;
	st.shared.f32 	[%r127+204], %f387;
	st.shared.f32 	[%r127+208], %f388;
	st.shared.f32 	[%r127+212], %f389;
	st.shared.f32 	[%r127+216], %f390;
	st.shared.f32 	[%r127+220], %f391;
	st.shared.f32 	[%r127+224], %f392;
	bar.warp.sync 	-1;
	ld.shared.f32 	%f903, [%r127+224];
	ld.shared.f32 	%f904, [%r127+220];
	ld.shared.f32 	%f905, [%r127+216];
	ld.shared.f32 	%f906, [%r127+212];
	ld.shared.f32 	%f907, [%r127+208];
	ld.shared.f32 	%f908, [%r127+204];
	ld.shared.f32 	%f909, [%r127+200];
	ld.shared.f32 	%f910, [%r127+196];
	ld.shared.f32 	%f911, [%r127+192];
	ld.shared.f32 	%f912, [%r127+188];
	ld.shared.f32 	%f913, [%r127+184];
	ld.shared.f32 	%f914, [%r127+180];
	ld.shared.f32 	%f915, [%r127+176];
	ld.shared.f32 	%f916, [%r127+172];
	ld.shared.f32 	%f917, [%r127+168];
	ld.shared.f32 	%f918, [%r127+164];
	ld.shared.f32 	%f919, [%r127+160];
	ld.shared.f32 	%f920, [%r127+156];
	ld.shared.f32 	%f921, [%r127+152];
	ld.shared.f32 	%f922, [%r127+148];
	ld.shared.f32 	%f923, [%r127+144];
	ld.shared.f32 	%f924, [%r127+140];
	ld.shared.f32 	%f925, [%r127+136];
	ld.shared.f32 	%f926, [%r127+132];
	ld.shared.f32 	%f927, [%r127+128];
	ld.shared.f32 	%f928, [%r127+124];
	ld.shared.f32 	%f929, [%r127+120];
	ld.shared.f32 	%f930, [%r127+116];
	ld.shared.f32 	%f931, [%r127+112];
	ld.shared.f32 	%f932, [%r127+108];
	ld.shared.f32 	%f933, [%r127+104];
	ld.shared.f32 	%f934, [%r127+100];
	ld.shared.f32 	%f935, [%r127+96];
	ld.shared.f32 	%f936, [%r127+92];
	ld.shared.f32 	%f937, [%r127+88];
	ld.shared.f32 	%f938, [%r127+84];
	ld.shared.f32 	%f939, [%r127+80];
	ld.shared.f32 	%f940, [%r127+76];
	ld.shared.f32 	%f941, [%r127+72];
	ld.shared.f32 	%f942, [%r127+68];
	ld.shared.f32 	%f943, [%r127+64];
	ld.shared.f32 	%f944, [%r127+60];
	ld.shared.f32 	%f945, [%r127+56];
	ld.shared.f32 	%f946, [%r127+52];
	ld.shared.f32 	%f947, [%r127+48];
	ld.shared.f32 	%f948, [%r127+44];
	ld.shared.f32 	%f949, [%r127+40];
	ld.shared.f32 	%f950, [%r127+36];
	ld.shared.f32 	%f951, [%r127+32];
	ld.shared.f32 	%f952, [%r127+28];
	ld.shared.f32 	%f953, [%r127+24];
	ld.shared.u32 	%r128, [%r127+20];
	ld.shared.f32 	%f954, [%r127+16];
	ld.shared.f32 	%f955, [%r127+12];
	ld.shared.f32 	%f956, [%r127+8];
	ld.shared.f32 	%f957, [%r127+4];
	ld.shared.f32 	%f958, [%r127];
	cvt.u64.u32 	%rd108, %r123;
	mov.u32 	%r129, %ctaid.x;
	mul.wide.u32 	%rd109, %r129, 64;
	add.s64 	%rd110, %rd109, %rd108;
	cvta.to.global.u64 	%rd111, %rd118;
	mad.lo.s64 	%rd112, %rd110, 228, %rd111;
	st.global.f32 	[%rd112], %f958;
	st.global.f32 	[%rd112+4], %f957;
	st.global.f32 	[%rd112+8], %f956;
	st.global.f32 	[%rd112+12], %f955;
	st.global.f32 	[%rd112+16], %f954;
	st.global.u32 	[%rd112+20], %r128;
	st.global.f32 	[%rd112+24], %f953;
	st.global.f32 	[%rd112+28], %f952;
	st.global.f32 	[%rd112+32], %f951;
	st.global.f32 	[%rd112+36], %f950;
	st.global.f32 	[%rd112+40], %f949;
	st.global.f32 	[%rd112+44], %f948;
	st.global.f32 	[%rd112+48], %f947;
	st.global.f32 	[%rd112+52], %f946;
	st.global.f32 	[%rd112+56], %f945;
	st.global.f32 	[%rd112+60], %f944;
	st.global.f32 	[%rd112+64], %f943;
	st.global.f32 	[%rd112+68], %f942;
	st.global.f32 	[%rd112+72], %f941;
	st.global.f32 	[%rd112+76], %f940;
	st.global.f32 	[%rd112+80], %f939;
	st.global.f32 	[%rd112+84], %f938;
	st.global.f32 	[%rd112+88], %f937;
	st.global.f32 	[%rd112+92], %f936;
	st.global.f32 	[%rd112+96], %f935;
	st.global.f32 	[%rd112+100], %f934;
	st.global.f32 	[%rd112+104], %f933;
	st.global.f32 	[%rd112+108], %f932;
	st.global.f32 	[%rd112+112], %f931;
	st.global.f32 	[%rd112+116], %f930;
	st.global.f32 	[%rd112+120], %f929;
	st.global.f32 	[%rd112+124], %f928;
	st.global.f32 	[%rd112+128], %f927;
	st.global.f32 	[%rd112+132], %f926;
	st.global.f32 	[%rd112+136], %f925;
	st.global.f32 	[%rd112+140], %f924;
	st.global.f32 	[%rd112+144], %f923;
	st.global.f32 	[%rd112+148], %f922;
	st.global.f32 	[%rd112+152], %f921;
	st.global.f32 	[%rd112+156], %f920;
	st.global.f32 	[%rd112+160], %f919;
	st.global.f32 	[%rd112+164], %f918;
	st.global.f32 	[%rd112+168], %f917;
	st.global.f32 	[%rd112+172], %f916;
	st.global.f32 	[%rd112+176], %f915;
	st.global.f32 	[%rd112+180], %f914;
	st.global.f32 	[%rd112+184], %f913;
	st.global.f32 	[%rd112+188], %f912;
	st.global.f32 	[%rd112+192], %f911;
	st.global.f32 	[%rd112+196], %f910;
	st.global.f32 	[%rd112+200], %f909;
	st.global.f32 	[%rd112+204], %f908;
	st.global.f32 	[%rd112+208], %f907;
	st.global.f32 	[%rd112+212], %f906;
	st.global.f32 	[%rd112+216], %f905;
	st.global.f32 	[%rd112+220], %f904;
	st.global.f32 	[%rd112+224], %f903;
	bra.uni 	$L__BB8_36;
$L__BB8_13:
	// begin inline asm
	mov.u32 %r130, %laneid;
	// end inline asm
	and.b32  	%r132, %r1, 992;
	add.s32 	%r133, %r130, %r132;
	mov.u32 	%r134, _ZZN3cub18CUB_300001_SM_10006detail10merge_sort26DeviceMergeSortMergeKernelINS2_10policy_hubIN6thrust24THRUST_300001_SM_1000_NS10device_ptrI15DetectionResultEEE9Policy600ES9_PNS0_8NullTypeES9_SD_m22DetectionResultCompareS8_SC_EEvbT2_T3_T4_PT6_PT7_T5_PSH_SH_NS1_7vsmem_tEE19static_temp_storage;
	mad.lo.s32 	%r141, %r133, 228, %r134;
	st.shared.f32 	[%r141], %f337;
	st.shared.f32 	[%r141+4], %f338;
	st.shared.f32 	[%r141+8], %f339;
	st.shared.f32 	[%r141+12], %f340;
	st.shared.f32 	[%r141+16], %f341;
	st.shared.u32 	[%r141+20], %r20;
	st.shared.f32 	[%r141+24], %f342;
	st.shared.f32 	[%r141+28], %f343;
	st.shared.f32 	[%r141+32], %f344;
	st.shared.f32 	[%r141+36], %f345;
	st.shared.f32 	[%r141+40], %f346;
	st.shared.f32 	[%r141+44], %f347;
	st.shared.f32 	[%r141+48], %f348;
	st.shared.f32 	[%r141+52], %f349;
	st.shared.f32 	[%r141+56], %f350;
	st.shared.f32 	[%r141+60], %f351;
	st.shared.f32 	[%r141+64], %f352;
	st.shared.f32 	[%r141+68], %f353;
	st.shared.f32 	[%r141+72], %f354;
	st.shared.f32 	[%r141+76], %f355;
	st.shared.f32 	[%r141+80], %f356;
	st.shared.f32 	[%r141+84], %f357;
	st.shared.f32 	[%r141+88], %f358;
	st.shared.f32 	[%r141+92], %f359;
	st.shared.f32 	[%r141+96], %f360;
	st.shared.f32 	[%r141+100], %f361;
	st.shared.f32 	[%r141+104], %f362;
	st.shared.f32 	[%r141+108], %f363;
	st.shared.f32 	[%r141+112], %f364;
	st.shared.f32 	[%r141+116], %f365;
	st.shared.f32 	[%r141+120], %f366;
	st.shared.f32 	[%r141+124], %f367;
	st.shared.f32 	[%r141+128], %f368;
	st.shared.f32 	[%r141+132], %f369;
	st.shared.f32 	[%r141+136], %f370;
	st.shared.f32 	[%r141+140], %f371;
	st.shared.f32 	[%r141+144], %f372;
	st.shared.f32 	[%r141+148], %f373;
	st.shared.f32 	[%r141+152], %f374;
	st.shared.f32 	[%r141+156], %f375;
	st.shared.f32 	[%r141+160], %f376;
	st.shared.f32 	[%r141+164], %f377;
	st.shared.f32 	[%r141+168], %f378;
	st.shared.f32 	[%r141+172], %f379;
	st.shared.f32 	[%r141+176], %f380;
	st.shared.f32 	[%r141+180], %f381;
	st.shared.f32 	[%r141+184], %f382;
	st.shared.f32 	[%r141+188], %f383;
	st.shared.f32 	[%r141+192], %f384;
	st.shared.f32 	[%r141+196], %f385;
	st.shared.f32 	[%r141+200], %f386;
	st.shared.f32 	[%r141+204], %f387;
	st.shared.f32 	[%r141+208], %f388;
	st.shared.f32 	[%r141+212], %f389;
	st.shared.f32 	[%r141+216], %f390;
	st.shared.f32 	[%r141+220], %f391;
	st.shared.f32 	[%r141+224], %f392;
	bar.warp.sync 	-1;
	and.b32  	%r135, %r1, 31;
	cvt.u64.u32 	%rd113, %r132;
	add.s64 	%rd114, %rd5, %rd113;
	cvt.u64.u32 	%rd115, %r135;
	add.s64 	%rd116, %rd114, %rd115;
	mad.lo.s64 	%rd119, %rd116, 228, %rd3;
	mov.b32 	%r142, 0;
$L__BB8_14:
	ld.shared.u32 	%r136, [%r141];
	st.global.u32 	[%rd119], %r136;
	add.s32 	%r24, %r142, 1;
	add.s64 	%rd119, %rd119, 4;
	add.s32 	%r141, %r141, 4;
	setp.lt.u32 	%p40, %r142, 56;
	mov.u32 	%r142, %r24;
	@%p40 bra 	$L__BB8_14;
	bra.uni 	$L__BB8_36;
$L__BB8_15:
	shl.b64 	%rd26, %rd4, 3;
	add.s64 	%rd27, %rd2, %rd26;
	ld.global.u64 	%rd14, [%rd27];
	ld.global.u64 	%rd28, [%rd27+8];
	neg.s64 	%rd29, %rd23;
	and.b64  	%rd30, %rd29, %rd4;
	shl.b64 	%rd15, %rd30, 6;
	shl.b64 	%rd31, %rd23, 5;
	and.b64  	%rd16, %rd31, -64;
	sub.s64 	%rd32, %rd4, %rd30;
	shl.b64 	%rd33, %rd32, 6;
	sub.s64 	%rd34, %rd14, %rd15;
	sub.s64 	%rd35, %rd28, %rd15;
	sub.s64 	%rd36, %rd21, %rd15;
	max.u64 	%rd37, %rd36, %rd16;
	sub.s64 	%rd38, %rd37, %rd16;
	sub.s64 	%rd39, %rd33, %rd34;
	min.u64 	%rd17, %rd39, %rd38;
	setp.eq.s64 	%p6, %rd32, -1;
	selp.b64 	%rd40, 63, 64, %p6;
	add.s64 	%rd41, %rd40, %rd33;
	sub.s64 	%rd42, %rd41, %rd35;
	or.b64  	%rd43, %rd29, %rd4;
	setp.eq.s64 	%p7, %rd43, -1;
	min.u64 	%rd44, %rd16, %rd36;
	selp.b64 	%rd45, %rd44, %rd35, %p7;
	selp.b64 	%rd46, %rd16, %rd42, %p7;
	min.u64 	%rd47, %rd46, %rd38;
	cvt.u32.u64 	%r52, %rd34;
	cvt.u32.u64 	%r53, %rd45;
	sub.s32 	%r26, %r53, %r52;
	cvt.u32.u64 	%r54, %rd47;
	cvt.u32.u64 	%r55, %rd17;
	sub.s32 	%r27, %r54, %r55;
	// begin inline asm
	griddepcontrol.wait;
	// end inline asm
	setp.eq.s16 	%p8, %rs1, 0;
	@%p8 bra 	$L__BB8_20;
	add.s64 	%rd48, %rd15, %rd16;
	add.s64 	%rd18, %rd48, %rd17;
	add.s32 	%r57, %r27, %r26;
	setp.ge.s32 	%p9, %r1, %r57;
	@%p9 bra 	$L__BB8_22;
	setp.ge.s32 	%p10, %r1, %r26;
	@%p10 bra 	$L__BB8_19;
	cvt.u64.u32 	%rd52, %r1;
	add.s64 	%rd53, %rd14, %rd52;
	mad.lo.s64 	%rd54, %rd53, 228, %rd3;
	ld.global.f32 	%f1070, [%rd54];
	ld.global.f32 	%f1069, [%rd54+4];
	ld.global.f32 	%f1068, [%rd54+8];
	ld.global.f32 	%f1067, [%rd54+12];
	ld.global.f32 	%f1066, [%rd54+16];
	ld.global.u32 	%r143, [%rd54+20];
	ld.global.f32 	%f1065, [%rd54+24];
	ld.global.f32 	%f1064, [%rd54+28];
	ld.global.f32 	%f1063, [%rd54+32];
	ld.global.f32 	%f1062, [%rd54+36];
	ld.global.f32 	%f1061, [%rd54+40];
	ld.global.f32 	%f1060, [%rd54+44];
	ld.global.f32 	%f1059, [%rd54+48];
	ld.global.f32 	%f1058, [%rd54+52];
	ld.global.f32 	%f1057, [%rd54+56];
	ld.global.f32 	%f1056, [%rd54+60];
	ld.global.f32 	%f1055, [%rd54+64];
	ld.global.f32 	%f1054, [%rd54+68];
	ld.global.f32 	%f1053, [%rd54+72];
	ld.global.f32 	%f1052, [%rd54+76];
	ld.global.f32 	%f1051, [%rd54+80];
	ld.global.f32 	%f1050, [%rd54+84];
	ld.global.f32 	%f1049, [%rd54+88];
	ld.global.f32 	%f1048, [%rd54+92];
	ld.global.f32 	%f1047, [%rd54+96];
	ld.global.f32 	%f1046, [%rd54+100];
	ld.global.f32 	%f1045, [%rd54+104];
	ld.global.f32 	%f1044, [%rd54+108];
	ld.global.f32 	%f1043, [%rd54+112];
	ld.global.f32 	%f1042, [%rd54+116];
	ld.global.f32 	%f1041, [%rd54+120];
	ld.global.f32 	%f1040, [%rd54+124];
	ld.global.f32 	%f1039, [%rd54+128];
	ld.global.f32 	%f1038, [%rd54+132];
	ld.global.f32 	%f1037, [%rd54+136];
	ld.global.f32 	%f1036, [%rd54+140];
	ld.global.f32 	%f1035, [%rd54+144];
	ld.global.f32 	%f1034, [%rd54+148];
	ld.global.f32 	%f1033, [%rd54+152];
	ld.global.f32 	%f1032, [%rd54+156];
	ld.global.f32 	%f1031, [%rd54+160];
	ld.global.f32 	%f1030, [%rd54+164];
	ld.global.f32 	%f1029, [%rd54+168];
	ld.global.f32 	%f1028, [%rd54+172];
	ld.global.f32 	%f1027, [%rd54+176];
	ld.global.f32 	%f1026, [%rd54+180];
	ld.global.f32 	%f1025, [%rd54+184];
	ld.global.f32 	%f1024, [%rd54+188];
	ld.global.f32 	%f1023, [%rd54+192];
	ld.global.f32 	%f1022, [%rd54+196];
	ld.global.f32 	%f1021, [%rd54+200];
	ld.global.f32 	%f1020, [%rd54+204];
	ld.global.f32 	%f1019, [%rd54+208];
	ld.global.f32 	%f1018, [%rd54+212];
	ld.global.f32 	%f1017, [%rd54+216];
	ld.global.f32 	%f1016, [%rd54+220];
	ld.global.f32 	%f1015, [%rd54+224];
	bra.uni 	$L__BB8_22;
$L__BB8_19:
	sub.s32 	%r58, %r1, %r26;
	cvt.s64.s32 	%rd49, %r58;
	add.s64 	%rd50, %rd18, %rd49;
	mad.lo.s64 	%rd51, %rd50, 228, %rd3;
	ld.global.f32 	%f1070, [%rd51];
	ld.global.f32 	%f1069, [%rd51+4];
	ld.global.f32 	%f1068, [%rd51+8];
	ld.global.f32 	%f1067, [%rd51+12];
	ld.global.f32 	%f1066, [%rd51+16];
	ld.global.u32 	%r143, [%rd51+20];
	ld.global.f32 	%f1065, [%rd51+24];
	ld.global.f32 	%f1064, [%rd51+28];
	ld.global.f32 	%f1063, [%rd51+32];
	ld.global.f32 	%f1062, [%rd51+36];
	ld.global.f32 	%f1061, [%rd51+40];
	ld.global.f32 	%f1060, [%rd51+44];
	ld.global.f32 	%f1059, [%rd51+48];
	ld.global.f32 	%f1058, [%rd51+52];
	ld.global.f32 	%f1057, [%rd51+56];
	ld.global.f32 	%f1056, [%rd51+60];
	ld.global.f32 	%f1055, [%rd51+64];
	ld.global.f32 	%f1054, [%rd51+68];
	ld.global.f32 	%f1053, [%rd51+72];
	ld.global.f32 	%f1052, [%rd51+76];
	ld.global.f32 	%f1051, [%rd51+80];
	ld.global.f32 	%f1050, [%rd51+84];
	ld.global.f32 	%f1049, [%rd51+88];
	ld.global.f32 	%f1048, [%rd51+92];
	ld.global.f32 	%f1047, [%rd51+96];
	ld.global.f32 	%f1046, [%rd51+100];
	ld.global.f32 	%f1045, [%rd51+104];
	ld.global.f32 	%f1044, [%rd51+108];
	ld.global.f32 	%f1043, [%rd51+112];
	ld.global.f32 	%f1042, [%rd51+116];
	ld.global.f32 	%f1041, [%rd51+120];
	ld.global.f32 	%f1040, [%rd51+124];
	ld.global.f32 	%f1039, [%rd51+128];
	ld.global.f32 	%f1038, [%rd51+132];
	ld.global.f32 	%f1037, [%rd51+136];
	ld.global.f32 	%f1036, [%rd51+140];
	ld.global.f32 	%f1035, [%rd51+144];
	ld.global.f32 	%f1034, [%rd51+148];
	ld.global.f32 	%f1033, [%rd51+152];
	ld.global.f32 	%f1032, [%rd51+156];
	ld.global.f32 	%f1031, [%rd51+160];
	ld.global.f32 	%f1030, [%rd51+164];
	ld.global.f32 	%f1029, [%rd51+168];
	ld.global.f32 	%f1028, [%rd51+172];
	ld.global.f32 	%f1027, [%rd51+176];
	ld.global.f32 	%f1026, [%rd51+180];
	ld.global.f32 	%f1025, [%rd51+184];
	ld.global.f32 	%f1024, [%rd51+188];
	ld.global.f32 	%f1023, [%rd51+192];
	ld.global.f32 	%f1022, [%rd51+196];
	ld.global.f32 	%f1021, [%rd51+200];
	ld.global.f32 	%f1020, [%rd51+204];
	ld.global.f32 	%f1019, [%rd51+208];
	ld.global.f32 	%f1018, [%rd51+212];
	ld.global.f32 	%f1017, [%rd51+216];
	ld.global.f32 	%f1016, [%rd51+220];
	ld.global.f32 	%f1015, [%rd51+224];
	bra.uni 	$L__BB8_22;
$L__BB8_20:
	add.s64 	%rd55, %rd15, %rd16;
	add.s64 	%rd19, %rd55, %rd17;
	add.s32 	%r60, %r27, %r26;
	setp.ge.s32 	%p11, %r1, %r60;
	@%p11 bra 	$L__BB8_22;
	setp.lt.s32 	%p12, %r1, %r26;
	sub.s32 	%r61, %r1, %r26;
	cvt.s64.s32 	%rd56, %r61;
	cvt.u64.u32 	%rd57, %r1;
	selp.b64 	%rd58, %rd14, %rd19, %p12;
	selp.b64 	%rd59, %rd57, %rd56, %p12;
	add.s64 	%rd60, %rd59, %rd58;
	mad.lo.s64 	%rd61, %rd60, 228, %rd1;
	ld.global.f32 	%f1070, [%rd61];
	ld.global.f32 	%f1069, [%rd61+4];
	ld.global.f32 	%f1068, [%rd61+8];
	ld.global.f32 	%f1067, [%rd61+12];
	ld.global.f32 	%f1066, [%rd61+16];
	ld.global.u32 	%r143, [%rd61+20];
	ld.global.f32 	%f1065, [%rd61+24];
	ld.global.f32 	%f1064, [%rd61+28];
	ld.global.f32 	%f1063, [%rd61+32];
	ld.global.f32 	%f1062, [%rd61+36];
	ld.global.f32 	%f1061, [%rd61+40];
	ld.global.f32 	%f1060, [%rd61+44];
	ld.global.f32 	%f1059, [%rd61+48];
	ld.global.f32 	%f1058, [%rd61+52];
	ld.global.f32 	%f1057, [%rd61+56];
	ld.global.f32 	%f1056, [%rd61+60];
	ld.global.f32 	%f1055, [%rd61+64];
	ld.global.f32 	%f1054, [%rd61+68];
	ld.global.f32 	%f1053, [%rd61+72];
	ld.global.f32 	%f1052, [%rd61+76];
	ld.global.f32 	%f1051, [%rd61+80];
	ld.global.f32 	%f1050, [%rd61+84];
	ld.global.f32 	%f1049, [%rd61+88];
	ld.global.f32 	%f1048, [%rd61+92];
	ld.global.f32 	%f1047, [%rd61+96];
	ld.global.f32 	%f1046, [%rd61+100];
	ld.global.f32 	%f1045, [%rd61+104];
	ld.global.f32 	%f1044, [%rd61+108];
	ld.global.f32 	%f1043, [%rd61+112];
	ld.global.f32 	%f1042, [%rd61+116];
	ld.global.f32 	%f1041, [%rd61+120];
	ld.global.f32 	%f1040, [%rd61+124];
	ld.global.f32 	%f1039, [%rd61+128];
	ld.global.f32 	%f1038, [%rd61+132];
	ld.global.f32 	%f1037, [%rd61+136];
	ld.global.f32 	%f1036, [%rd61+140];
	ld.global.f32 	%f1035, [%rd61+144];
	ld.global.f32 	%f1034, [%rd61+148];
	ld.global.f32 	%f1033, [%rd61+152];
	ld.global.f32 	%f1032, [%rd61+156];
	ld.global.f32 	%f1031, [%rd61+160];
	ld.global.f32 	%f1030, [%rd61+164];
	ld.global.f32 	%f1029, [%rd61+168];
	ld.global.f32 	%f1028, [%rd61+172];
	ld.global.f32 	%f1027, [%rd61+176];
	ld.global.f32 	%f1026, [%rd61+180];
	ld.global.f32 	%f1025, [%rd61+184];
	ld.global.f32 	%f1024, [%rd61+188];
	ld.global.f32 	%f1023, [%rd61+192];
	ld.global.f32 	%f1022, [%rd61+196];
	ld.global.f32 	%f1021, [%rd61+200];
	ld.global.f32 	%f1020, [%rd61+204];
	ld.global.f32 	%f1019, [%rd61+208];
	ld.global.f32 	%f1018, [%rd61+212];
	ld.global.f32 	%f1017, [%rd61+216];
	ld.global.f32 	%f1016, [%rd61+220];
	ld.global.f32 	%f1015, [%rd61+224];
$L__BB8_22:
	mov.u32 	%r62, _ZZN3cub18CUB_300001_SM_10006detail10merge_sort26DeviceMergeSortMergeKernelINS2_10policy_hubIN6thrust24THRUST_300001_SM_1000_NS10device_ptrI15DetectionResultEEE9Policy600ES9_PNS0_8NullTypeES9_SD_m22DetectionResultCompareS8_SC_EEvbT2_T3_T4_PT6_PT7_T5_PSH_SH_NS1_7vsmem_tEE19static_temp_storage;
	mad.lo.s32 	%r63, %r1, 228, %r62;
	st.shared.f32 	[%r63], %f1070;
	st.shared.f32 	[%r63+4], %f1069;
	st.shared.f32 	[%r63+8], %f1068;
	st.shared.f32 	[%r63+12], %f1067;
	st.shared.f32 	[%r63+16], %f1066;
	st.shared.u32 	[%r63+20], %r143;
	st.shared.f32 	[%r63+24], %f1065;
	st.shared.f32 	[%r63+28], %f1064;
	st.shared.f32 	[%r63+32], %f1063;
	st.shared.f32 	[%r63+36], %f1062;
	st.shared.f32 	[%r63+40], %f1061;
	st.shared.f32 	[%r63+44], %f1060;
	st.shared.f32 	[%r63+48], %f1059;
	st.shared.f32 	[%r63+52], %f1058;
	st.shared.f32 	[%r63+56], %f1057;
	st.shared.f32 	[%r63+60], %f1056;
	st.shared.f32 	[%r63+64], %f1055;
	st.shared.f32 	[%r63+68], %f1054;
	st.shared.f32 	[%r63+72], %f1053;
	st.shared.f32 	[%r63+76], %f1052;
	st.shared.f32 	[%r63+80], %f1051;
	st.shared.f32 	[%r63+84], %f1050;
	st.shared.f32 	[%r63+88], %f1049;
	st.shared.f32 	[%r63+92], %f1048;
	st.shared.f32 	[%r63+96], %f1047;
	st.shared.f32 	[%r63+100], %f1046;
	st.shared.f32 	[%r63+104], %f1045;
	st.shared.f32 	[%r63+108], %f1044;
	st.shared.f32 	[%r63+112], %f1043;
	st.shared.f32 	[%r63+116], %f1042;
	st.shared.f32 	[%r63+120], %f1041;
	st.shared.f32 	[%r63+124], %f1040;
	st.shared.f32 	[%r63+128], %f1039;
	st.shared.f32 	[%r63+132], %f1038;
	st.shared.f32 	[%r63+136], %f1037;
	st.shared.f32 	[%r63+140], %f1036;
	st.shared.f32 	[%r63+144], %f1035;
	st.shared.f32 	[%r63+148], %f1034;
	st.shared.f32 	[%r63+152], %f1033;
	st.shared.f32 	[%r63+156], %f1032;
	st.shared.f32 	[%r63+160], %f1031;
	st.shared.f32 	[%r63+164], %f1030;
	st.shared.f32 	[%r63+168], %f1029;
	st.shared.f32 	[%r63+172], %f1028;
	st.shared.f32 	[%r63+176], %f1027;
	st.shared.f32 	[%r63+180], %f1026;
	st.shared.f32 	[%r63+184], %f1025;
	st.shared.f32 	[%r63+188], %f1024;
	st.shared.f32 	[%r63+192], %f1023;
	st.shared.f32 	[%r63+196], %f1022;
	st.shared.f32 	[%r63+200], %f1021;
	st.shared.f32 	[%r63+204], %f1020;
	st.shared.f32 	[%r63+208], %f1019;
	st.shared.f32 	[%r63+212], %f1018;
	st.shared.f32 	[%r63+216], %f1017;
	st.shared.f32 	[%r63+220], %f1016;
	st.shared.f32 	[%r63+224], %f1015;
	bar.sync 	0;
	// begin inline asm
	griddepcontrol.launch_dependents;
	// end inline asm
	add.s32 	%r32, %r27, %r26;
	min.s32 	%r33, %r1, %r32;
	setp.lt.s32 	%p13, %r33, %r27;
	sub.s32 	%r64, %r33, %r27;
	selp.b32 	%r146, 0, %r64, %p13;
	min.s32 	%r144, %r33, %r26;
	setp.ge.s32 	%p14, %r146, %r144;
	@%p14 bra 	$L__BB8_25;
	add.s32 	%r36, %r33, %r26;
$L__BB8_24:
	sub.s32 	%r65, %r144, %r146;
	shr.u32 	%r66, %r65, 31;
	add.s32 	%r67, %r65, %r66;
	shr.s32 	%r68, %r67, 1;
	add.s32 	%r69, %r68, %r146;
	mad.lo.s32 	%r71, %r69, 228, %r62;
	ld.shared.f32 	%f899, [%r71+16];
	not.b32 	%r72, %r69;
	add.s32 	%r73, %r36, %r72;
	mad.lo.s32 	%r74, %r73, 228, %r62;
	ld.shared.f32 	%f900, [%r74+16];
	setp.leu.f32 	%p15, %f900, %f899;
	add.s32 	%r75, %r69, 1;
	selp.b32 	%r146, %r75, %r146, %p15;
	selp.b32 	%r144, %r144, %r69, %p15;
	setp.lt.s32 	%p16, %r146, %r144;
	@%p16 bra 	$L__BB8_24;
$L__BB8_25:
	sub.s32 	%r76, %r33, %r146;
	add.s32 	%r77, %r76, %r26;
	mov.u32 	%r78, _ZZN3cub18CUB_300001_SM_10006detail10merge_sort26DeviceMergeSortMergeKernelINS2_10policy_hubIN6thrust24THRUST_300001_SM_1000_NS10device_ptrI15DetectionResultEEE9Policy600ES9_PNS0_8NullTypeES9_SD_m22DetectionResultCompareS8_SC_EEvbT2_T3_T4_PT6_PT7_T5_PSH_SH_NS1_7vsmem_tEE19static_temp_storage;
	mad.lo.s32 	%r79, %r146, 228, %r78;
	ld.shared.f32 	%f617, [%r79+224];
	ld.shared.f32 	%f618, [%r79+220];
	ld.shared.f32 	%f619, [%r79+216];
	ld.shared.f32 	%f620, [%r79+212];
	ld.shared.f32 	%f621, [%r79+208];
	ld.shared.f32 	%f622, [%r79+204];
	ld.shared.f32 	%f623, [%r79+200];
	ld.shared.f32 	%f624, [%r79+196];
	ld.shared.f32 	%f625, [%r79+192];
	ld.shared.f32 	%f626, [%r79+188];
	ld.shared.f32 	%f627, [%r79+184];
	ld.shared.f32 	%f628, [%r79+180];
	ld.shared.f32 	%f629, [%r79+176];
	ld.shared.f32 	%f630, [%r79+172];
	ld.shared.f32 	%f631, [%r79+168];
	ld.shared.f32 	%f632, [%r79+164];
	ld.shared.f32 	%f633, [%r79+160];
	ld.shared.f32 	%f634, [%r79+156];
	ld.shared.f32 	%f635, [%r79+152];
	ld.shared.f32 	%f636, [%r79+148];
	ld.shared.f32 	%f637, [%r79+144];
	ld.shared.f32 	%f638, [%r79+140];
	ld.shared.f32 	%f639, [%r79+136];
	ld.shared.f32 	%f640, [%r79+132];
	ld.shared.f32 	%f641, [%r79+128];
	ld.shared.f32 	%f642, [%r79+124];
	ld.shared.f32 	%f643, [%r79+120];
	ld.shared.f32 	%f644, [%r79+116];
	ld.shared.f32 	%f645, [%r79+112];
	ld.shared.f32 	%f646, [%r79+108];
	ld.shared.f32 	%f647, [%r79+104];
	ld.shared.f32 	%f648, [%r79+100];
	ld.shared.f32 	%f649, [%r79+96];
	ld.shared.f32 	%f650, [%r79+92];
	ld.shared.f32 	%f651, [%r79+88];
	ld.shared.f32 	%f652, [%r79+84];
	ld.shared.f32 	%f653, [%r79+80];
	ld.shared.f32 	%f654, [%r79+76];
	ld.shared.f32 	%f655, [%r79+72];
	ld.shared.f32 	%f656, [%r79+68];
	ld.shared.f32 	%f657, [%r79+64];
	ld.shared.f32 	%f658, [%r79+60];
	ld.shared.f32 	%f659, [%r79+56];
	ld.shared.f32 	%f660, [%r79+52];
	ld.shared.f32 	%f661, [%r79+48];
	ld.shared.f32 	%f662, [%r79+44];
	ld.shared.f32 	%f663, [%r79+40];
	ld.shared.f32 	%f664, [%r79+36];
	ld.shared.f32 	%f665, [%r79+32];
	ld.shared.f32 	%f666, [%r79+28];
	ld.shared.f32 	%f667, [%r79+24];
	ld.shared.u32 	%r42, [%r79+20];
	ld.shared.f32 	%f668, [%r79+16];
	ld.shared.f32 	%f669, [%r79+12];
	ld.shared.f32 	%f670, [%r79+8];
	ld.shared.f32 	%f671, [%r79+4];
	ld.shared.f32 	%f672, [%r79];
	mad.lo.s32 	%r80, %r77, 228, %r78;
	ld.shared.f32 	%f673, [%r80+224];
	ld.shared.f32 	%f674, [%r80+220];
	ld.shared.f32 	%f675, [%r80+216];
	ld.shared.f32 	%f676, [%r80+212];
	ld.shared.f32 	%f677, [%r80+208];
	ld.shared.f32 	%f678, [%r80+204];
	ld.shared.f32 	%f679, [%r80+200];
	ld.shared.f32 	%f680, [%r80+196];
	ld.shared.f32 	%f681, [%r80+192];
	ld.shared.f32 	%f682, [%r80+188];
	ld.shared.f32 	%f683, [%r80+184];
	ld.shared.f32 	%f684, [%r80+180];
	ld.shared.f32 	%f685, [%r80+176];
	ld.shared.f32 	%f686, [%r80+172];
	ld.shared.f32 	%f687, [%r80+168];
	ld.shared.f32 	%f688, [%r80+164];
	ld.shared.f32 	%f689, [%r80+160];
	ld.shared.f32 	%f690, [%r80+156];
	ld.shared.f32 	%f691, [%r80+152];
	ld.shared.f32 	%f692, [%r80+148];
	ld.shared.f32 	%f693, [%r80+144];
	ld.shared.f32 	%f694, [%r80+140];
	ld.shared.f32 	%f695, [%r80+136];
	ld.shared.f32 	%f696, [%r80+132];
	ld.shared.f32 	%f697, [%r80+128];
	ld.shared.f32 	%f698, [%r80+124];
	ld.shared.f32 	%f699, [%r80+120];
	ld.shared.f32 	%f700, [%r80+116];
	ld.shared.f32 	%f701, [%r80+112];
	ld.shared.f32 	%f702, [%r80+108];
	ld.shared.f32 	%f703, [%r80+104];
	ld.shared.f32 	%f704, [%r80+100];
	ld.shared.f32 	%f705, [%r80+96];
	ld.shared.f32 	%f706, [%r80+92];
	ld.shared.f32 	%f707, [%r80+88];
	ld.shared.f32 	%f708, [%r80+84];
	ld.shared.f32 	%f709, [%r80+80];
	ld.shared.f32 	%f710, [%r80+76];
	ld.shared.f32 	%f711, [%r80+72];
	ld.shared.f32 	%f712, [%r80+68];
	ld.shared.f32 	%f713, [%r80+64];
	ld.shared.f32 	%f714, [%r80+60];
	ld.shared.f32 	%f715, [%r80+56];
	ld.shared.f32 	%f716, [%r80+52];
	ld.shared.f32 	%f717, [%r80+48];
	ld.shared.f32 	%f718, [%r80+44];
	ld.shared.f32 	%f719, [%r80+40];
	ld.shared.f32 	%f720, [%r80+36];
	ld.shared.f32 	%f721, [%r80+32];
	ld.shared.f32 	%f722, [%r80+28];
	ld.shared.f32 	%f723, [%r80+24];
	ld.shared.u32 	%r43, [%r80+20];
	ld.shared.f32 	%f724, [%r80+16];
	ld.shared.f32 	%f725, [%r80+12];
	ld.shared.f32 	%f726, [%r80+8];
	ld.shared.f32 	%f727, [%r80+4];
	ld.shared.f32 	%f728, [%r80];
	setp.ge.s32 	%p18, %r77, %r32;
	mov.pred 	%p42, 0;
	@%p18 bra 	$L__BB8_27;
	setp.ge.s32 	%p19, %r146, %r26;
	setp.gt.f32 	%p20, %f724, %f668;
	or.pred  	%p42, %p19, %p20;
$L__BB8_27:
	setp.eq.s16 	%p21, %rs1, 0;
	selp.f32 	%f729, %f728, %f672, %p42;
	selp.f32 	%f730, %f727, %f671, %p42;
	selp.f32 	%f731, %f726, %f670, %p42;
	selp.f32 	%f732, %f725, %f669, %p42;
	selp.f32 	%f733, %f724, %f668, %p42;
	selp.b32 	%r44, %r43, %r42, %p42;
	selp.f32 	%f734, %f723, %f667, %p42;
	selp.f32 	%f735, %f722, %f666, %p42;
	selp.f32 	%f736, %f721, %f665, %p42;
	selp.f32 	%f737, %f720, %f664, %p42;
	selp.f32 	%f738, %f719, %f663, %p42;
	selp.f32 	%f739, %f718, %f662, %p42;
	selp.f32 	%f740, %f717, %f661, %p42;
	selp.f32 	%f741, %f716, %f660, %p42;
	selp.f32 	%f742, %f715, %f659, %p42;
	selp.f32 	%f743, %f714, %f658, %p42;
	selp.f32 	%f744, %f713, %f657, %p42;
	selp.f32 	%f745, %f712, %f656, %p42;
	selp.f32 	%f746, %f711, %f655, %p42;
	selp.f32 	%f747, %f710, %f654, %p42;
	selp.f32 	%f748, %f709, %f653, %p42;
	selp.f32 	%f749, %f708, %f652, %p42;
	selp.f32 	%f750, %f707, %f651, %p42;
	selp.f32 	%f751, %f706, %f650, %p42;
	selp.f32 	%f752, %f705, %f649, %p42;
	selp.f32 	%f753, %f704, %f648, %p42;
	selp.f32 	%f754, %f703, %f647, %p42;
	selp.f32 	%f755, %f702, %f646, %p42;
	selp.f32 	%f756, %f701, %f645, %p42;
	selp.f32 	%f757, %f700, %f644, %p42;
	selp.f32 	%f758, %f699, %f643, %p42;
	selp.f32 	%f759, %f698, %f642, %p42;
	selp.f32 	%f760, %f697, %f641, %p42;
	selp.f32 	%f761, %f696, %f640, %p42;
	selp.f32 	%f762, %f695, %f639, %p42;
	selp.f32 	%f763, %f694, %f638, %p42;
	selp.f32 	%f764, %f693, %f637, %p42;
	selp.f32 	%f765, %f692, %f636, %p42;
	selp.f32 	%f766, %f691, %f635, %p42;
	selp.f32 	%f767, %f690, %f634, %p42;
	selp.f32 	%f768, %f689, %f633, %p42;
	selp.f32 	%f769, %f688, %f632, %p42;
	selp.f32 	%f770, %f687, %f631, %p42;
	selp.f32 	%f771, %f686, %f630, %p42;
	selp.f32 	%f772, %f685, %f629, %p42;
	selp.f32 	%f773, %f684, %f628, %p42;
	selp.f32 	%f774, %f683, %f627, %p42;
	selp.f32 	%f775, %f682, %f626, %p42;
	selp.f32 	%f776, %f681, %f625, %p42;
	selp.f32 	%f777, %f680, %f624, %p42;
	selp.f32 	%f778, %f679, %f623, %p42;
	selp.f32 	%f779, %f678, %f622, %p42;
	selp.f32 	%f780, %f677, %f621, %p42;
	selp.f32 	%f781, %f676, %f620, %p42;
	selp.f32 	%f782, %f675, %f619, %p42;
	selp.f32 	%f783, %f674, %f618, %p42;
	selp.f32 	%f784, %f673, %f617, %p42;
	bar.sync 	0;
	@%p21 bra 	$L__BB8_32;
	// begin inline asm
	mov.u32 %r81, %laneid;
	// end inline asm
	and.b32  	%r45, %r1, 992;
	add.s32 	%r82, %r81, %r45;
	mov.u32 	%r83, _ZZN3cub18CUB_300001_SM_10006detail10merge_sort26DeviceMergeSortMergeKernelINS2_10policy_hubIN6thrust24THRUST_300001_SM_1000_NS10device_ptrI15DetectionResultEEE9Policy600ES9_PNS0_8NullTypeES9_SD_m22DetectionResultCompareS8_SC_EEvbT2_T3_T4_PT6_PT7_T5_PSH_SH_NS1_7vsmem_tEE19static_temp_storage;
	mad.lo.s32 	%r84, %r82, 228, %r83;
	st.shared.f32 	[%r84], %f729;
	st.shared.f32 	[%r84+4], %f730;
	st.shared.f32 	[%r84+8], %f731;
	st.shared.f32 	[%r84+12], %f732;
	st.shared.f32 	[%r84+16], %f733;
	st.shared.u32 	[%r84+20], %r44;
	st.shared.f32 	[%r84+24], %f734;
	st.shared.f32 	[%r84+28], %f735;
	st.shared.f32 	[%r84+32], %f736;
	st.shared.f32 	[%r84+36], %f737;
	st.shared.f32 	[%r84+40], %f738;
	st.shared.f32 	[%r84+44], %f739;
	st.shared.f32 	[%r84+48], %f740;
	st.shared.f32 	[%r84+52], %f741;
	st.shared.f32 	[%r84+56], %f742;
	st.shared.f32 	[%r84+60], %f743;
	st.shared.f32 	[%r84+64], %f744;
	st.shared.f32 	[%r84+68], %f745;
	st.shared.f32 	[%r84+72], %f746;
	st.shared.f32 	[%r84+76], %f747;
	st.shared.f32 	[%r84+80], %f748;
	st.shared.f32 	[%r84+84], %f749;
	st.shared.f32 	[%r84+88], %f750;
	st.shared.f32 	[%r84+92], %f751;
	st.shared.f32 	[%r84+96], %f752;
	st.shared.f32 	[%r84+100], %f753;
	st.shared.f32 	[%r84+104], %f754;
	st.shared.f32 	[%r84+108], %f755;
	st.shared.f32 	[%r84+112], %f756;
	st.shared.f32 	[%r84+116], %f757;
	st.shared.f32 	[%r84+120], %f758;
	st.shared.f32 	[%r84+124], %f759;
	st.shared.f32 	[%r84+128], %f760;
	st.shared.f32 	[%r84+132], %f761;
	st.shared.f32 	[%r84+136], %f762;
	st.shared.f32 	[%r84+140], %f763;
	st.shared.f32 	[%r84+144], %f764;
	st.shared.f32 	[%r84+148], %f765;
	st.shared.f32 	[%r84+152], %f766;
	st.shared.f32 	[%r84+156], %f767;
	st.shared.f32 	[%r84+160], %f768;
	st.shared.f32 	[%r84+164], %f769;
	st.shared.f32 	[%r84+168], %f770;
	st.shared.f32 	[%r84+172], %f771;
	st.shared.f32 	[%r84+176], %f772;
	st.shared.f32 	[%r84+180], %f773;
	st.shared.f32 	[%r84+184], %f774;
	st.shared.f32 	[%r84+188], %f775;
	st.shared.f32 	[%r84+192], %f776;
	st.shared.f32 	[%r84+196], %f777;
	st.shared.f32 	[%r84+200], %f778;
	st.shared.f32 	[%r84+204], %f779;
	st.shared.f32 	[%r84+208], %f780;
	st.shared.f32 	[%r84+212], %f781;
	st.shared.f32 	[%r84+216], %f782;
	st.shared.f32 	[%r84+220], %f783;
	st.shared.f32 	[%r84+224], %f784;
	bar.warp.sync 	-1;
	ld.shared.f32 	%f785, [%r84+224];
	ld.shared.f32 	%f786, [%r84+220];
	ld.shared.f32 	%f787, [%r84+216];
	ld.shared.f32 	%f788, [%r84+212];
	ld.shared.f32 	%f789, [%r84+208];
	ld.shared.f32 	%f790, [%r84+204];
	ld.shared.f32 	%f791, [%r84+200];
	ld.shared.f32 	%f792, [%r84+196];
	ld.shared.f32 	%f793, [%r84+192];
	ld.shared.f32 	%f794, [%r84+188];
	ld.shared.f32 	%f795, [%r84+184];
	ld.shared.f32 	%f796, [%r84+180];
	ld.shared.f32 	%f797, [%r84+176];
	ld.shared.f32 	%f798, [%r84+172];
	ld.shared.f32 	%f799, [%r84+168];
	ld.shared.f32 	%f800, [%r84+164];
	ld.shared.f32 	%f801, [%r84+160];
	ld.shared.f32 	%f802, [%r84+156];
	ld.shared.f32 	%f803, [%r84+152];
	ld.shared.f32 	%f804, [%r84+148];
	ld.shared.f32 	%f805, [%r84+144];
	ld.shared.f32 	%f806, [%r84+140];
	ld.shared.f32 	%f807, [%r84+136];
	ld.shared.f32 	%f808, [%r84+132];
	ld.shared.f32 	%f809, [%r84+128];
	ld.shared.f32 	%f810, [%r84+124];
	ld.shared.f32 	%f811, [%r84+120];
	ld.shared.f32 	%f812, [%r84+116];
	ld.shared.f32 	%f813, [%r84+112];
	ld.shared.f32 	%f814, [%r84+108];
	ld.shared.f32 	%f815, [%r84+104];
	ld.shared.f32 	%f816, [%r84+100];
	ld.shared.f32 	%f817, [%r84+96];
	ld.shared.f32 	%f818, [%r84+92];
	ld.shared.f32 	%f819, [%r84+88];
	ld.shared.f32 	%f820, [%r84+84];
	ld.shared.f32 	%f821, [%r84+80];
	ld.shared.f32 	%f822, [%r84+76];
	ld.shared.f32 	%f823, [%r84+72];
	ld.shared.f32 	%f824, [%r84+68];
	ld.shared.f32 	%f825, [%r84+64];
	ld.shared.f32 	%f826, [%r84+60];
	ld.shared.f32 	%f827, [%r84+56];
	ld.shared.f32 	%f828, [%r84+52];
	ld.shared.f32 	%f829, [%r84+48];
	ld.shared.f32 	%f830, [%r84+44];
	ld.shared.f32 	%f831, [%r84+40];
	ld.shared.f32 	%f832, [%r84+36];
	ld.shared.f32 	%f833, [%r84+32];
	ld.shared.f32 	%f834, [%r84+28];
	ld.shared.f32 	%f835, [%r84+24];
	ld.shared.u32 	%r46, [%r84+20];
	ld.shared.f32 	%f836, [%r84+16];
	ld.shared.f32 	%f837, [%r84+12];
	ld.shared.f32 	%f838, [%r84+8];
	ld.shared.f32 	%f839, [%r84+4];
	ld.shared.f32 	%f840, [%r84];
	setp.ne.s32 	%p22, %r1, 0;
	@%p22 bra 	$L__BB8_30;
	st.volatile.shared.u32 	[_ZZN3cub18CUB_300001_SM_10006detail10merge_sort26DeviceMergeSortMergeKernelINS2_10policy_hubIN6thrust24THRUST_300001_SM_1000_NS10device_ptrI15DetectionResultEEE9Policy600ES9_PNS0_8NullTypeES9_SD_m22DetectionResultCompareS8_SC_EEvbT2_T3_T4_PT6_PT7_T5_PSH_SH_NS1_7vsmem_tEE19static_temp_storage+14592], %r32;
$L__BB8_30:
	bar.sync 	0;
	ld.volatile.shared.u32 	%r85, [_ZZN3cub18CUB_300001_SM_10006detail10merge_sort26DeviceMergeSortMergeKernelINS2_10policy_hubIN6thrust24THRUST_300001_SM_1000_NS10device_ptrI15DetectionResultEEE9Policy600ES9_PNS0_8NullTypeES9_SD_m22DetectionResultCompareS8_SC_EEvbT2_T3_T4_PT6_PT7_T5_PSH_SH_NS1_7vsmem_tEE19static_temp_storage+14592];
	and.b32  	%r86, %r1, 31;
	add.s32 	%r87, %r45, %r86;
	setp.ge.s32 	%p23, %r87, %r85;
	@%p23 bra 	$L__BB8_36;
	ld.param.u64 	%rd117, [_ZN3cub18CUB_300001_SM_10006detail10merge_sort26DeviceMergeSortMergeKernelINS2_10policy_hubIN6thrust24THRUST_300001_SM_1000_NS10device_ptrI15DetectionResultEEE9Policy600ES9_PNS0_8NullTypeES9_SD_m22DetectionResultCompareS8_SC_EEvbT2_T3_T4_PT6_PT7_T5_PSH_SH_NS1_7vsmem_tE_param_4];
	cvta.to.global.u64 	%rd62, %rd117;
	mov.u32 	%r88, %ctaid.x;
	mul.wide.u32 	%rd63, %r88, 64;
	mov.u32 	%r89, %tid.x;
	cvt.u64.u32 	%rd64, %r89;
	add.s64 	%rd65, %rd63, %rd64;
	mad.lo.s64 	%rd66, %rd65, 228, %rd62;
	st.global.f32 	[%rd66], %f840;
	st.global.f32 	[%rd66+4], %f839;
	st.global.f32 	[%rd66+8], %f838;
	st.global.f32 	[%rd66+12], %f837;
	st.global.f32 	[%rd66+16], %f836;
	st.global.u32 	[%rd66+20], %r46;
	st.global.f32 	[%rd66+24], %f835;
	st.global.f32 	[%rd66+28], %f834;
	st.global.f32 	[%rd66+32], %f833;
	st.global.f32 	[%rd66+36], %f832;
	st.global.f32 	[%rd66+40], %f831;
	st.global.f32 	[%rd66+44], %f830;
	st.global.f32 	[%rd66+48], %f829;
	st.global.f32 	[%rd66+52], %f828;
	st.global.f32 	[%rd66+56], %f827;
	st.global.f32 	[%rd66+60], %f826;
	st.global.f32 	[%rd66+64], %f825;
	st.global.f32 	[%rd66+68], %f824;
	st.global.f32 	[%rd66+72], %f823;
	st.global.f32 	[%rd66+76], %f822;
	st.global.f32 	[%rd66+80], %f821;
	st.global.f32 	[%rd66+84], %f820;
	st.global.f32 	[%rd66+88], %f819;
	st.global.f32 	[%rd66+92], %f818;
	st.global.f32 	[%rd66+96], %f817;
	st.global.f32 	[%rd66+100], %f816;
	st.global.f32 	[%rd66+104], %f815;
	st.global.f32 	[%rd66+108], %f814;
	st.global.f32 	[%rd66+112], %f813;
	st.global.f32 	[%rd66+116], %f812;
	st.global.f32 	[%rd66+120], %f811;
	st.global.f32 	[%rd66+124], %f810;
	st.global.f32 	[%rd66+128], %f809;
	st.global.f32 	[%rd66+132], %f808;
	st.global.f32 	[%rd66+136], %f807;
	st.global.f32 	[%rd66+140], %f806;
	st.global.f32 	[%rd66+144], %f805;
	st.global.f32 	[%rd66+148], %f804;
	st.global.f32 	[%rd66+152], %f803;
	st.global.f32 	[%rd66+156], %f802;
	st.global.f32 	[%rd66+160], %f801;
	st.global.f32 	[%rd66+164], %f800;
	st.global.f32 	[%rd66+168], %f799;
	st.global.f32 	[%rd66+172], %f798;
	st.global.f32 	[%rd66+176], %f797;
	st.global.f32 	[%rd66+180], %f796;
	st.global.f32 	[%rd66+184], %f795;
	st.global.f32 	[%rd66+188], %f794;
	st.global.f32 	[%rd66+192], %f793;
	st.global.f32 	[%rd66+196], %f792;
	st.global.f32 	[%rd66+200], %f791;
	st.global.f32 	[%rd66+204], %f790;
	st.global.f32 	[%rd66+208], %f789;
	st.global.f32 	[%rd66+212], %f788;
	st.global.f32 	[%rd66+216], %f787;
	st.global.f32 	[%rd66+220], %f786;
	st.global.f32 	[%rd66+224], %f785;
	bra.uni 	$L__BB8_36;
$L__BB8_32:
	// begin inline asm
	mov.u32 %r90, %laneid;
	// end inline asm
	and.b32  	%r47, %r1, 992;
	add.s32 	%r91, %r90, %r47;
	mov.u32 	%r92, _ZZN3cub18CUB_300001_SM_10006detail10merge_sort26DeviceMergeSortMergeKernelINS2_10policy_hubIN6thrust24THRUST_300001_SM_1000_NS10device_ptrI15DetectionResultEEE9Policy600ES9_PNS0_8NullTypeES9_SD_m22DetectionResultCompareS8_SC_EEvbT2_T3_T4_PT6_PT7_T5_PSH_SH_NS1_7vsmem_tEE19static_temp_storage;
	mad.lo.s32 	%r93, %r91, 228, %r92;
	st.shared.f32 	[%r93], %f729;
	st.shared.f32 	[%r93+4], %f730;
	st.shared.f32 	[%r93+8], %f731;
	st.shared.f32 	[%r93+12], %f732;
	st.shared.f32 	[%r93+16], %f733;
	st.shared.u32 	[%r93+20], %r44;
	st.shared.f32 	[%r93+24], %f734;
	st.shared.f32 	[%r93+28], %f735;
	st.shared.f32 	[%r93+32], %f736;
	st.shared.f32 	[%r93+36], %f737;
	st.shared.f32 	[%r93+40], %f738;
	st.shared.f32 	[%r93+44], %f739;
	st.shared.f32 	[%r93+48], %f740;
	st.shared.f32 	[%r93+52], %f741;
	st.shared.f32 	[%r93+56], %f742;
	st.shared.f32 	[%r93+60], %f743;
	st.shared.f32 	[%r93+64], %f744;
	st.shared.f32 	[%r93+68], %f745;
	st.shared.f32 	[%r93+72], %f746;
	st.shared.f32 	[%r93+76], %f747;
	st.shared.f32 	[%r93+80], %f748;
	st.shared.f32 	[%r93+84], %f749;
	st.shared.f32 	[%r93+88], %f750;
	st.shared.f32 	[%r93+92], %f751;
	st.shared.f32 	[%r93+96], %f752;
	st.shared.f32 	[%r93+100], %f753;
	st.shared.f32 	[%r93+104], %f754;
	st.shared.f32 	[%r93+108], %f755;
	st.shared.f32 	[%r93+112], %f756;
	st.shared.f32 	[%r93+116], %f757;
	st.shared.f32 	[%r93+120], %f758;
	st.shared.f32 	[%r93+124], %f759;
	st.shared.f32 	[%r93+128], %f760;
	st.shared.f32 	[%r93+132], %f761;
	st.shared.f32 	[%r93+136], %f762;
	st.shared.f32 	[%r93+140], %f763;
	st.shared.f32 	[%r93+144], %f764;
	st.shared.f32 	[%r93+148], %f765;
	st.shared.f32 	[%r93+152], %f766;
	st.shared.f32 	[%r93+156], %f767;
	st.shared.f32 	[%r93+160], %f768;
	st.shared.f32 	[%r93+164], %f769;
	st.shared.f32 	[%r93+168], %f770;
	st.shared.f32 	[%r93+172], %f771;
	st.shared.f32 	[%r93+176], %f772;
	st.shared.f32 	[%r93+180], %f773;
	st.shared.f32 	[%r93+184], %f774;
	st.shared.f32 	[%r93+188], %f775;
	st.shared.f32 	[%r93+192], %f776;
	st.shared.f32 	[%r93+196], %f777;
	st.shared.f32 	[%r93+200], %f778;
	st.shared.f32 	[%r93+204], %f779;
	st.shared.f32 	[%r93+208], %f780;
	st.shared.f32 	[%r93+212], %f781;
	st.shared.f32 	[%r93+216], %f782;
	st.shared.f32 	[%r93+220], %f783;
	st.shared.f32 	[%r93+224], %f784;
	bar.warp.sync 	-1;
	ld.shared.f32 	%f841, [%r93];
	ld.shared.f32 	%f842, [%r93+4];
	ld.shared.f32 	%f843, [%r93+8];
	ld.shared.f32 	%f844, [%r93+12];
	ld.shared.f32 	%f845, [%r93+16];
	ld.shared.u32 	%r48, [%r93+20];
	ld.shared.f32 	%f846, [%r93+24];
	ld.shared.f32 	%f847, [%r93+28];
	ld.shared.f32 	%f848, [%r93+32];
	ld.shared.f32 	%f849, [%r93+36];
	ld.shared.f32 	%f850, [%r93+40];
	ld.shared.f32 	%f851, [%r93+44];
	ld.shared.f32 	%f852, [%r93+48];
	ld.shared.f32 	%f853, [%r93+52];
	ld.shared.f32 	%f854, [%r93+56];
	ld.shared.f32 	%f855, [%r93+60];
	ld.shared.f32 	%f856, [%r93+64];
	ld.shared.f32 	%f857, [%r93+68];
	ld.shared.f32 	%f858, [%r93+72];
	ld.shared.f32 	%f859, [%r93+76];
	ld.shared.f32 	%f860, [%r93+80];
	ld.shared.f32 	%f861, [%r93+84];
	ld.shared.f32 	%f862, [%r93+88];
	ld.shared.f32 	%f863, [%r93+92];
	ld.shared.f32 	%f864, [%r93+96];
	ld.shared.f32 	%f865, [%r93+100];
	ld.shared.f32 	%f866, [%r93+104];
	ld.shared.f32 	%f867, [%r93+108];
	ld.shared.f32 	%f868, [%r93+112];
	ld.shared.f32 	%f869, [%r93+116];
	ld.shared.f32 	%f870, [%r93+120];
	ld.shared.f32 	%f871, [%r93+124];
	ld.shared.f32 	%f872, [%r93+128];
	ld.shared.f32 	%f873, [%r93+132];
	ld.shared.f32 	%f874, [%r93+136];
	ld.shared.f32 	%f875, [%r93+140];
	ld.shared.f32 	%f876, [%r93+144];
	ld.shared.f32 	%f877, [%r93+148];
	ld.shared.f32 	%f878, [%r93+152];
	ld.shared.f32 	%f879, [%r93+156];
	ld.shared.f32 	%f880, [%r93+160];
	ld.shared.f32 	%f881, [%r93+164];
	ld.shared.f32 	%f882, [%r93+168];
	ld.shared.f32 	%f883, [%r93+172];
	ld.shared.f32 	%f884, [%r93+176];
	ld.shared.f32 	%f885, [%r93+180];
	ld.shared.f32 	%f886, [%r93+184];
	ld.shared.f32 	%f887, [%r93+188];
	ld.shared.f32 	%f888, [%r93+192];
	ld.shared.f32 	%f889, [%r93+196];
	ld.shared.f32 	%f890, [%r93+200];
	ld.shared.f32 	%f891, [%r93+204];
	ld.shared.f32 	%f892, [%r93+208];
	ld.shared.f32 	%f893, [%r93+212];
	ld.shared.f32 	%f894, [%r93+216];
	ld.shared.f32 	%f895, [%r93+220];
	ld.shared.f32 	%f896, [%r93+224];
	setp.ne.s32 	%p24, %r1, 0;
	@%p24 bra 	$L__BB8_34;
	st.volatile.shared.u32 	[_ZZN3cub18CUB_300001_SM_10006detail10merge_sort26DeviceMergeSortMergeKernelINS2_10policy_hubIN6thrust24THRUST_300001_SM_1000_NS10device_ptrI15DetectionResultEEE9Policy600ES9_PNS0_8NullTypeES9_SD_m22DetectionResultCompareS8_SC_EEvbT2_T3_T4_PT6_PT7_T5_PSH_SH_NS1_7vsmem_tEE19static_temp_storage+14592], %r32;
$L__BB8_34:
	bar.sync 	0;
	ld.volatile.shared.u32 	%r94, [_ZZN3cub18CUB_300001_SM_10006detail10merge_sort26DeviceMergeSortMergeKernelINS2_10policy_hubIN6thrust24THRUST_300001_SM_1000_NS10device_ptrI15DetectionResultEEE9Policy600ES9_PNS0_8NullTypeES9_SD_m22DetectionResultCompareS8_SC_EEvbT2_T3_T4_PT6_PT7_T5_PSH_SH_NS1_7vsmem_tEE19static_temp_storage+14592];
	and.b32  	%r95, %r1, 31;
	cvt.u64.u32 	%rd67, %r47;
	add.s64 	%rd68, %rd5, %rd67;
	cvt.u64.u32 	%rd69, %r95;
	add.s64 	%rd70, %rd68, %rd69;
	mad.lo.s64 	%rd20, %rd70, 228, %rd3;
	add.s32 	%r96, %r47, %r95;
	setp.ge.s32 	%p25, %r96, %r94;
	@%p25 bra 	$L__BB8_36;
	st.global.f32 	[%rd20], %f841;
	st.global.f32 	[%rd20+4], %f842;
	st.global.f32 	[%rd20+8], %f843;
	st.global.f32 	[%rd20+12], %f844;
	st.global.f32 	[%rd20+16], %f845;
	st.global.u32 	[%rd20+20], %r48;
	st.global.f32 	[%rd20+24], %f846;
	st.global.f32 	[%rd20+28], %f847;
	st.global.f32 	[%rd20+32], %f848;
	st.global.f32 	[%rd20+36], %f849;
	st.global.f32 	[%rd20+40], %f850;
	st.global.f32 	[%rd20+44], %f851;
	st.global.f32 	[%rd20+48], %f852;
	st.global.f32 	[%rd20+52], %f853;
	st.global.f32 	[%rd20+56], %f854;
	st.global.f32 	[%rd20+60], %f855;
	st.global.f32 	[%rd20+64], %f856;
	st.global.f32 	[%rd20+68], %f857;
	st.global.f32 	[%rd20+72], %f858;
	st.global.f32 	[%rd20+76], %f859;
	st.global.f32 	[%rd20+80], %f860;
	st.global.f32 	[%rd20+84], %f861;
	st.global.f32 	[%rd20+88], %f862;
	st.global.f32 	[%rd20+92], %f863;
	st.global.f32 	[%rd20+96], %f864;
	st.global.f32 	[%rd20+100], %f865;
	st.global.f32 	[%rd20+104], %f866;
	st.global.f32 	[%rd20+108], %f867;
	st.global.f32 	[%rd20+112], %f868;
	st.global.f32 	[%rd20+116], %f869;
	st.global.f32 	[%rd20+120], %f870;
	st.global.f32 	[%rd20+124], %f871;
	st.global.f32 	[%rd20+128], %f872;
	st.global.f32 	[%rd20+132], %f873;
	st.global.f32 	[%rd20+136], %f874;
	st.global.f32 	[%rd20+140], %f875;
	st.global.f32 	[%rd20+144], %f876;
	st.global.f32 	[%rd20+148], %f877;
	st.global.f32 	[%rd20+152], %f878;
	st.global.f32 	[%rd20+156], %f879;
	st.global.f32 	[%rd20+160], %f880;
	st.global.f32 	[%rd20+164], %f881;
	st.global.f32 	[%rd20+168], %f882;
	st.global.f32 	[%rd20+172], %f883;
	st.global.f32 	[%rd20+176], %f884;
	st.global.f32 	[%rd20+180], %f885;
	st.global.f32 	[%rd20+184], %f886;
	st.global.f32 	[%rd20+188], %f887;
	st.global.f32 	[%rd20+192], %f888;
	st.global.f32 	[%rd20+196], %f889;
	st.global.f32 	[%rd20+200], %f890;
	st.global.f32 	[%rd20+204], %f891;
	st.global.f32 	[%rd20+208], %f892;
	st.global.f32 	[%rd20+212], %f893;
	st.global.f32 	[%rd20+216], %f894;
	st.global.f32 	[%rd20+220], %f895;
	st.global.f32 	[%rd20+224], %f896;
$L__BB8_36:
	ret;

}


// ===== COMPILED SASS (sm_100) =====

	.target	sm_100

	.elftype	@"ET_EXEC"


//--------------------- .note.nv.tkinfo           --------------------------
	.section	.note.nv.tkinfo,"",@"SHT_NOTE"
	.sectionflags	@"SHF_NOTE_NV_TKINFO"
	.tkinfo
        /*0018*/ 	.word	0x00000002
        /*0030*/ 	.string	""
        /*0030*/ 	.string	"ptxas"
        /*0030*/ 	.string	"Cuda compilation tools, release 13.0, V13.0.88"
        /*0030*/ 	.string	"Build cuda_13.0.r13.0/compiler.36424714_0"
        /*0030*/ 	.string	"-arch sm_100 -m 64 "



//--------------------- .note.nv.cuinfo           --------------------------
	.section	.note.nv.cuinfo,"",@"SHT_NOTE"
	.sectionflags	@"SHF_NOTE_NV_CUINFO"
        /*0018*/ 	.short	0x0002
        /*001a*/ 	.short	0x0064
        /*001c*/ 	.short	0x0082
	.zero		2


//--------------------- .nv.info                  --------------------------
	.section	.nv.info,"",@"SHT_CUDA_INFO"
	.align	4


	//----- nvinfo : EIATTR_REGCOUNT
	.align		4
        /*0000*/ 	.byte	0x04, 0x2f
        /*0002*/ 	.short	(.L_46 - .L_45)
	.align		4
.L_45:
        /*0004*/ 	.word	index@(_Z22filterDetectionsKernelPKfP15DetectionResultPiiiiiifPfi)
        /*0008*/ 	.word	0x00000020


	//----- nvinfo : EIATTR_FRAME_SIZE
	.align		4
.L_46:
        /*000c*/ 	.byte	0x04, 0x11
        /*000e*/ 	.short	(.L_48 - .L_47)
	.align		4
.L_47:
        /*0010*/ 	.word	index@($__internal_1_$__cuda_sm3x_div_rn_noftz_f32_slowpath)
        /*0014*/ 	.word	0x00000000


	//----- nvinfo : EIATTR_FRAME_SIZE
	.align		4
.L_48:
        /*0018*/ 	.byte	0x04, 0x11
        /*001a*/ 	.short	(.L_50 - .L_49)
	.align		4
.L_49:
        /*001c*/ 	.word	index@(_Z22filterDetectionsKernelPKfP15DetectionResultPiiiiiifPfi)
        /*0020*/ 	.word	0x00000000


	//----- nvinfo : EIATTR_REGCOUNT
	.align		4
.L_50:
        /*0024*/ 	.byte	0x04, 0x2f
        /*0026*/ 	.short	(.L_52 - .L_51)
	.align		4
.L_51:
        /*0028*/ 	.word	index@(_Z9nmsKernelPK15DetectionResultPiS2_if)
        /*002c*/ 	.word	0x0000001a


	//----- nvinfo : EIATTR_FRAME_SIZE
	.align		4
.L_52:
        /*0030*/ 	.byte	0x04, 0x11
        /*0032*/ 	.short	(.L_54 - .L_53)
	.align		4
.L_53:
        /*0034*/ 	.word	index@($__internal_0_$__cuda_sm3x_div_rn_noftz_f32_slowpath)
        /*0038*/ 	.word	0x00000000


	//----- nvinfo : EIATTR_FRAME_SIZE
	.align		4
.L_54:
        /*003c*/ 	.byte	0x04, 0x11
        /*003e*/ 	.short	(.L_56 - .L_55)
	.align		4
.L_55:
        /*0040*/ 	.word	index@(_Z9nmsKernelPK15DetectionResultPiS2_if)
        /*0044*/ 	.word	0x00000000


	//----- nvinfo : EIATTR_REGCOUNT
	.align		4
.L_56:
        /*0048*/ 	.byte	0x04, 0x2f
        /*004a*/ 	.short	(.L_58 - .L_57)
	.align		4
.L_57:
        /*004c*/ 	.word	index@(_ZN3cub18CUB_300001_SM_10006detail11EmptyKernelIvEEvv)
        /*0050*/ 	.word	0x00000004


	//----- nvinfo : EIATTR_FRAME_SIZE
	.align		4
.L_58:
        /*0054*/ 	.byte	0x04, 0x11
        /*0056*/ 	.short	(.L_60 - .L_59)
	.align		4
.L_59:
        /*0058*/ 	.word	index@(_ZN3cub18CUB_300001_SM_10006detail11EmptyKernelIvEEvv)
        /*005c*/ 	.word	0x00000000


	//----- nvinfo : EIATTR_REGCOUNT
	.align		4
.L_60:
        /*0060*/ 	.byte	0x04, 0x2f
        /*0062*/ 	.short	(.L_62 - .L_61)
	.align		4
.L_61:
        /*0064*/ 	.word	index@(_ZN3cub18CUB_300001_SM_10006detail10merge_sort30DeviceMergeSortBlockSortKernelINS2_10policy_hubIN6thrust24THRUST_300001_SM_1000_NS10device_ptrI15DetectionResultEEE9Policy600ES9_PNS0_8NullTypeES9_SD_j22DetectionResultCompareS8_SC_EEvbT0_T1_T2_T3_T4_PT6_PT7_T5_NS1_7vsmem_tE)
        /*0068*/ 	.word	0x00000048


	//----- nvinfo : EIATTR_FRAME_SIZE
	.align		4
.L_62:
        /*006c*/ 	.byte	0x04, 0x11
        /*006e*/ 	.short	(.L_64 - .L_63)
	.align		4
.L_63:
        /*0070*/ 	.word	index@(_ZN3cub18CUB_300001_SM_10006detail10merge_sort30DeviceMergeSortBlockSortKernelINS2_10policy_hubIN6thrust24THRUST_300001_SM_1000_NS10device_ptrI15DetectionResultEEE9Policy600ES9_PNS0_8NullTypeES9_SD_j22DetectionResultCompareS8_SC_EEvbT0_T1_T2_T3_T4_PT6_PT7_T5_NS1_7vsmem_tE)
        /*0074*/ 	.word	0x00000000


	//----- nvinfo : EIATTR_REGCOUNT
	.align		4
.L_64:
        /*0078*/ 	.byte	0x04, 0x2f
        /*007a*/ 	.short	(.L_66 - .L_65)
	.align		4
.L_65:
        /*007c*/ 	.word	index@(_ZN3cub18CUB_300001_SM_10006detail10merge_sort30DeviceMergeSortPartitionKernelIN6thrust24THRUST_300001_SM_1000_NS10device_ptrI15DetectionResultEEj22DetectionResultCompareS7_EEvbT_PT2_T0_SD_PSD_T1_SD_i)
        /*0080*/ 	.word	0x00000014


	//----- nvinfo : EIATTR_FRAME_SIZE
	.align		4
.L_66:
        /*0084*/ 	.byte	0x04, 0x11
        /*0086*/ 	.short	(.L_68 - .L_67)
	.align		4
.L_67:
        /*0088*/ 	.word	index@(_ZN3cub18CUB_300001_SM_10006detail10merge_sort30DeviceMergeSortPartitionKernelIN6thrust24THRUST_300001_SM_1000_NS10device_ptrI15DetectionResultEEj22DetectionResultCompareS7_EEvbT_PT2_T0_SD_PSD_T1_SD_i)
        /*008c*/ 	.word	0x00000000


	//----- nvinfo : EIATTR_REGCOUNT
	.align		4
.L_68:
        /*0090*/ 	.byte	0x04, 0x2f
        /*0092*/ 	.short	(.L_70 - .L_69)
	.align		4
.L_69:
        /*0094*/ 	.word	index@(_ZN3cub18CUB_300001_SM_10006detail10merge_sort26DeviceMergeSortMergeKernelINS2_10policy_hubIN6thrust24THRUST_300001_SM_1000_NS10device_ptrI15DetectionResultEEE9Policy600ES9_PNS0_8NullTypeES9_SD_j22DetectionResultCompareS8_SC_EEvbT2_T3_T4_PT6_PT7_T5_PSH_SH_NS1_7vsmem_tE)
        /*0098*/ 	.word	0x00000048


	//----- nvinfo : EIATTR_FRAME_SIZE
	.align		4
.L_70:
        /*009c*/ 	.byte	0x04, 0x11
        /*009e*/ 	.short	(.L_72 - .L_71)
	.align		4
.L_71:
        /*00a0*/ 	.word	index@(_ZN3cub18CUB_300001_SM_10006detail10merge_sort26DeviceMergeSortMergeKernelINS2_10policy_hubIN6thrust24THRUST_300001_SM_1000_NS10device_ptrI15DetectionResultEEE9Policy600ES9_PNS0_8NullTypeES9_SD_j22DetectionResultCompareS8_SC_EEvbT2_T3_T4_PT6_PT7_T5_PSH_SH_NS1_7vsmem_tE)
        /*00a4*/ 	.word	0x00000000


	//----- nvinfo : EIATTR_REGCOUNT
	.align		4
.L_72:
        /*00a8*/ 	.byte	0x04, 0x2f
        /*00aa*/ 	.short	(.L_74 - .L_73)
	.align		4
.L_73:
        /*00ac*/ 	.word	index@(_ZN3cub18CUB_300001_SM_10006detail10merge_sort30DeviceMergeSortBlockSortKernelINS2_10policy_hubIN6thrust24THRUST_300001_SM_1000_NS10device_ptrI15DetectionResultEEE9Policy600ES9_PNS0_8NullTypeES9_SD_m22DetectionResultCompareS8_SC_EEvbT0_T1_T2_T3_T4_PT6_PT7_T5_NS1_7vsmem_tE)
        /*00b0*/ 	.word	0x00000048


	//----- nvinfo : EIATTR_FRAME_SIZE
	.align		4
.L_74:
        /*00b4*/ 	.byte	0x04, 0x11
        /*00b6*/ 	.short	(.L_76 - .L_75)
	.align		4
.L_75:
        /*00b8*/ 	.word	index@(_ZN3cub18CUB_300001_SM_10006detail10merge_sort30DeviceMergeSortBlockSortKernelINS2_10policy_hubIN6thrust24THRUST_300001_SM_1000_NS10device_ptrI15DetectionResultEEE9Policy600ES9_PNS0_8NullTypeES9_SD_m22DetectionResultCompareS8_SC_EEvbT0_T1_T2_T3_T4_PT6_PT7_T5_NS1_7vsmem_tE)
        /*00bc*/ 	.word	0x00000000


	//----- nvinfo : EIATTR_REGCOUNT
	.align		4
.L_76:
        /*00c0*/ 	.byte	0x04, 0x2f
        /*00c2*/ 	.short	(.L_78 - .L_77)
	.align		4
.L_77:
        /*00c4*/ 	.word	index@(_ZN3cub18CUB_300001_SM_10006detail10merge_sort30DeviceMergeSortPartitionKernelIN6thrust24THRUST_300001_SM_1000_NS10device_ptrI15DetectionResultEEm22DetectionResultCompareS7_EEvbT_PT2_T0_SD_PSD_T1_SD_i)
        /*00c8*/ 	.word	0x00000018


	//----- nvinfo : EIATTR_FRAME_SIZE
	.align		4
.L_78:
        /*00cc*/ 	.byte	0x04, 0x11
        /*00ce*/ 	.short	(.L_80 - .L_79)
	.align		4
.L_79:
        /*00d0*/ 	.word	index@(_ZN3cub18CUB_300001_SM_10006detail10merge_sort30DeviceMergeSortPartitionKernelIN6thrust24THRUST_300001_SM_1000_NS10device_ptrI15DetectionResultEEm22DetectionResultCompareS7_EEvbT_PT2_T0_SD_PSD_T1_SD_i)
        /*00d4*/ 	.word	0x00000000


	//----- nvinfo : EIATTR_REGCOUNT
	.align		4
.L_80:
        /*00d8*/ 	.byte	0x04, 0x2f
        /*00da*/ 	.short	(.L_82 - .L_81)
	.align		4
.L_81:
        /*00dc*/ 	.word	index@(_ZN3cub18CUB_300001_SM_10006detail10merge_sort26DeviceMergeSortMergeKernelINS2_10policy_hubIN6thrust24THRUST_300001_SM_1000_NS10device_ptrI15DetectionResultEEE9Policy600ES9_PNS0_8NullTypeES9_SD_m22DetectionResultCompareS8_SC_EEvbT2_T3_T4_PT6_PT7_T5_PSH_SH_NS1_7vsmem_tE)
        /*00e0*/ 	.word	0x00000048


	//----- nvinfo : EIATTR_FRAME_SIZE
	.align		4
.L_82:
        /*00e4*/ 	.byte	0x04, 0x11
        /*00e6*/ 	.short	(.L_84 - .L_83)
	.align		4
.L_83:
        /*00e8*/ 	.word	index@(_ZN3cub18CUB_300001_SM_10006detail10merge_sort26DeviceMergeSortMergeKernelINS2_10policy_hubIN6thrust24THRUST_300001_SM_1000_NS10device_ptrI15DetectionResultEEE9Policy600ES9_PNS0_8NullTypeES9_SD_m22DetectionResultCompareS8_SC_EEvbT2_T3_T4_PT6_PT7_T5_PSH_SH_NS1_7vsmem_tE)
        /*00ec*/ 	.word	0x00000000


	//----- nvinfo : EIATTR_MIN_STACK_SIZE
	.align		4
.L_84:
        /*00f0*/ 	.byte	0x04, 0x12
        /*00f2*/ 	.short	(.L_86 - .L_85)
	.align		4
.L_85:
        /*00f4*/ 	.word	index@(_ZN3cub18CUB_300001_SM_10006detail10merge_sort26DeviceMergeSortMergeKernelINS2_10policy_hubIN6thrust24THRUST_300001_SM_1000_NS10device_ptrI15DetectionResultEEE9Policy600ES9_PNS0_8NullTypeES9_SD_m22DetectionResultCompareS8_SC_EEvbT2_T3_T4_PT6_PT7_T5_PSH_SH_NS1_7vsmem_tE)
        /*00f8*/ 	.word	0x00000000


	//----- nvinfo : EIATTR_MIN_STACK_SIZE
	.align		4
.L_86:
        /*00fc*/ 	.byte	0x04, 0x12
        /*00fe*/ 	.short	(.L_88 - .L_87)
	.align		4
.L_87:
        /*0100*/ 	.word	index@(_ZN3cub18CUB_300001_SM_10006detail10merge_sort30DeviceMergeSortPartitionKernelIN6thrust24THRUST_300001_SM_1000_NS10device_ptrI15DetectionResultEEm22DetectionResultCompareS7_EEvbT_PT2_T0_SD_PSD_T1_SD_i)
        /*0104*/ 	.word	0x00000000


	//----- nvinfo : EIATTR_MIN_STACK_SIZE
	.align		4
.L_88:
        /*0108*/ 	.byte	0x04, 0x12
        /*010a*/ 	.short	(.L_90 - .L_89)
	.align		4
.L_89:
        /*010c*/ 	.word	index@(_ZN3cub18CUB_300001_SM_10006detail10merge_sort30DeviceMergeSortBlockSortKernelINS2_10policy_hubIN6thrust24THRUST_300001_SM_1000_NS10device_ptrI15DetectionResultEEE9Policy600ES9_PNS0_8NullTypeES9_SD_m22DetectionResultCompareS8_SC_EEvbT0_T1_T2_T3_T4_PT6_PT7_T5_NS1_7vsmem_tE)
        /*0110*/ 	.word	0x00000000


	//----- nvinfo : EIATTR_MIN_STACK_SIZE
	.align		4
.L_90:
        /*0114*/ 	.byte	0x04, 0x12
        /*0116*/ 	.short	(.L_92 - .L_91)
	.align		4
.L_91:
        /*0118*/ 	.word	index@(_ZN3cub18CUB_300001_SM_10006detail10merge_sort26DeviceMergeSortMergeKernelINS2_10policy_hubIN6thrust24THRUST_300001_SM_1000_NS10device_ptrI15DetectionResultEEE9Policy600ES9_PNS0_8NullTypeES9_SD_j22DetectionResultCompareS8_SC_EEvbT2_T3_T4_PT6_PT7_T5_PSH_SH_NS1_7vsmem_tE)
        /*011c*/ 	.word	0x00000000


	//----- nvinfo : EIATTR_MIN_STACK_SIZE
	.align		4
.L_92:
        /*0120*/ 	.byte	0x04, 0x12
        /*0122*/ 	.short	(.L_94 - .L_93)
	.align		4
.L_93:
        /*0124*/ 	.word	index@(_ZN3cub18CUB_300001_SM_10006detail10merge_sort30DeviceMergeSortPartitionKernelIN6thrust24THRUST_300001_SM_1000_NS10device_ptrI15DetectionResultEEj22DetectionResultCompareS7_EEvbT_PT2_T0_SD_PSD_T1_SD_i)
        /*0128*/ 	.word	0x00000000


	//----- nvinfo : EIATTR_MIN_STACK_SIZE
	.align		4
.L_94:
        /*012c*/ 	.byte	0x04, 0x12
        /*012e*/ 	.short	(.L_96 - .L_95)
	.align		4
.L_95:
        /*0130*/ 	.word	index@(_ZN3cub18CUB_300001_SM_10006detail10merge_sort30DeviceMergeSortBlockSortKernelINS2_10policy_hubIN6thrust24THRUST_300001_SM_1000_NS10device_ptrI15DetectionResultEEE9Policy600ES9_PNS0_8NullTypeES9_SD_j22DetectionResultCompareS8_SC_EEvbT0_T1_T2_T3_T4_PT6_PT7_T5_NS1_7vsmem_tE)
        /*0134*/ 	.word	0x00000000


	//----- nvinfo : EIATTR_MIN_STACK_SIZE
	.align		4
.L_96:
        /*0138*/ 	.byte	0x04, 0x12
        /*013a*/ 	.short	(.L_98 - .L_97)
	.align		4
.L_97:
        /*013c*/ 	.word	index@(_ZN3cub18CUB_300001_SM_10006detail11EmptyKernelIvEEvv)
        /*0140*/ 	.word	0x00000000


	//----- nvinfo : EIATTR_MIN_STACK_SIZE
	.align		4
.L_98:
        /*0144*/ 	.byte	0x04, 0x12
        /*0146*/ 	.short	(.L_100 - .L_99)
	.align		4
.L_99:
        /*0148*/ 	.word	index@(_Z9nmsKernelPK15DetectionResultPiS2_if)
        /*014c*/ 	.word	0x00000000


	//----- nvinfo : EIATTR_MIN_STACK_SIZE
	.align		4
.L_100:
        /*0150*/ 	.byte	0x04, 0x12
        /*0152*/ 	.short	(.L_102 - .L_101)
	.align		4
.L_101:
        /*0154*/ 	.word	index@(_Z22filterDetectionsKernelPKfP15DetectionResultPiiiiiifPfi)
        /*0158*/ 	.word	0x00000000
.L_102:


//--------------------- .nv.compat                --------------------------
	.section	.nv.compat,"",@"SHT_CUDA_COMPAT_INFO"
	.align	4
        /*0000*/ 	.byte	0x02, 0x09, 0x00, 0x00, 0x02, 0x02, 0x01, 0x00, 0x02, 0x05, 0x05, 0x00, 0x03, 0x07, 0x01, 0x01
        /*0010*/ 	.byte	0x02, 0x03, 0x00, 0x00, 0x02, 0x06, 0x01, 0x00, 0x04, 0x0b, 0x08, 0x00, 0x01, 0x00, 0x00, 0x00
        /*0020*/ 	.byte	0x00, 0x00, 0x00, 0x00


//--------------------- .nv.info._ZN3cub18CUB_300001_SM_10006detail10merge_sort26DeviceMergeSortMergeKernelINS2_10policy_hubIN6thrust24THRUST_300001_SM_1000_NS10device_ptrI15DetectionResultEEE9Policy600ES9_PNS0_8NullTypeES9_SD_m22DetectionResultCompareS8_SC_EEvbT2_T3_T4_PT6_PT7_T5_PSH_SH_NS1_7vsmem_tE --------------------------
	.section	.nv.info._ZN3cub18CUB_300001_SM_10006detail10merge_sort26DeviceMergeSortMergeKernelINS2_10policy_hubIN6thrust24THRUST_300001_SM_1000_NS10device_ptrI15DetectionResultEEE9Policy600ES9_PNS0_8NullTypeES9_SD_m22DetectionResultCompareS8_SC_EEvbT2_T3_T4_PT6_PT7_T5_PSH_SH_NS1_7vsmem_tE,"",@"SHT_CUDA_INFO"
	.sectionflags	@""
	.align	4


	//----- nvinfo : EIATTR_CUDA_API_VERSION
	.align		4
        /*0000*/ 	.byte	0x04, 0x37
        /*0002*/ 	.short	(.L_104 - .L_103)
.L_103:
        /*0004*/ 	.word	0x00000082


	//----- nvinfo : EIATTR_KPARAM_INFO
	.align		4
.L_104:
        /*0008*/ 	.byte	0x04, 0x17
        /*000a*/ 	.short	(.L_106 - .L_105)
.L_105:
        /*000c*/ 	.word	0x00000000
        /*0010*/ 	.short	0x0009
        /*0012*/ 	.short	0x0048
        /*0014*/ 	.byte	0x00, 0xf0, 0x21, 0x00


	//----- nvinfo : EIATTR_KPARAM_INFO
	.align		4
.L_106:
        /*0018*/ 	.byte	0x04, 0x17
        /*001a*/ 	.short	(.L_108 - .L_107)
.L_107:
        /*001c*/ 	.word	0x00000000
        /*0020*/ 	.short	0x0008
        /*0022*/ 	.short	0x0040
        /*0024*/ 	.byte	0x00, 0xf0, 0x21, 0x00


	//----- nvinfo : EIATTR_KPARAM_INFO
	.align		4
.L_108:
        /*0028*/ 	.byte	0x04, 0x17
        /*002a*/ 	.short	(.L_110 - .L_109)
.L_109:
        /*002c*/ 	.word	0x00000000
        /*0030*/ 	.short	0x0007
        /*0032*/ 	.short	0x0038
        /*0034*/ 	.byte	0x00, 0xf5, 0x21, 0x00


	//----- nvinfo : EIATTR_KPARAM_INFO
	.align		4
.L_110:
        /*0038*/ 	.byte	0x04, 0x17
        /*003a*/ 	.short	(.L_112 - .L_111)
.L_111:
        /*003c*/ 	.word	0x00000000
        /*0040*/ 	.short	0x0006
        /*0042*/ 	.short	0x0030
        /*0044*/ 	.byte	0x00, 0xf0, 0x05, 0x00


	//----- nvinfo : EIATTR_KPARAM_INFO
	.align		4
.L_112:
        /*0048*/ 	.byte	0x04, 0x17
        /*004a*/ 	.short	(.L_114 - .L_113)
.L_113:
        /*004c*/ 	.word	0x00000000
        /*0050*/ 	.short	0x0005
        /*0052*/ 	.short	0x0028
        /*0054*/ 	.byte	0x00, 0xf5, 0x21, 0x00


	//----- nvinfo : EIATTR_KPARAM_INFO
	.align		4
.L_114:
        /*0058*/ 	.byte	0x04, 0x17
        /*005a*/ 	.short	(.L_116 - .L_115)
.L_115:
        /*005c*/ 	.word	0x00000000
        /*0060*/ 	.short	0x0004
        /*0062*/ 	.short	0x0020
        /*0064*/ 	.byte	0x00, 0xf5, 0x21, 0x00


	//----- nvinfo : EIATTR_KPARAM_INFO
	.align		4
.L_116:
        /*0068*/ 	.byte	0x04, 0x17
        /*006a*/ 	.short	(.L_118 - .L_117)
.L_117:
        /*006c*/ 	.word	0x00000000
        /*0070*/ 	.short	0x0003
        /*0072*/ 	.short	0x0018
        /*0074*/ 	.byte	0x00, 0xf0, 0x21, 0x00


	//----- nvinfo : EIATTR_KPARAM_INFO
	.align		4
.L_118:
        /*0078*/ 	.byte	0x04, 0x17
        /*007a*/ 	.short	(.L_120 - .L_119)
.L_119:
        /*007c*/ 	.word	0x00000000
        /*0080*/ 	.short	0x0002
        /*0082*/ 	.short	0x0010
        /*0084*/ 	.byte	0x00, 0xf5, 0x21, 0x00


	//----- nvinfo : EIATTR_KPARAM_INFO
	.align		4
.L_120:
        /*0088*/ 	.byte	0x04, 0x17
        /*008a*/ 	.short	(.L_122 - .L_121)
.L_121:
        /*008c*/ 	.word	0x00000000
        /*0090*/ 	.short	0x0001
        /*0092*/ 	.short	0x0008
        /*0094*/ 	.byte	0x00, 0xf0, 0x21, 0x00


	//----- nvinfo : EIATTR_KPARAM_INFO
	.align		4
.L_122:
        /*0098*/ 	.byte	0x04, 0x17
        /*009a*/ 	.short	(.L_124 - .L_123)
.L_123:
        /*009c*/ 	.word	0x00000000
        /*00a0*/ 	.short	0x0000
        /*00a2*/ 	.short	0x0000
        /*00a4*/ 	.byte	0x00, 0xf0, 0x05, 0x00


	//----- nvinfo : EIATTR_SPARSE_MMA_MASK
	.align		4
.L_124:
        /*00a8*/ 	.byte	0x03, 0x50
        /*00aa*/ 	.short	0x0000


	//----- nvinfo : EIATTR_MAXREG_COUNT
	.align		4
        /*00ac*/ 	.byte	0x03, 0x1b
        /*00ae*/ 	.short	0x00ff


	//----- nvinfo : EIATTR_NUM_BARRIERS
	.align		4
        /*00b0*/ 	.byte	0x02, 0x4c
        /*00b2*/ 	.byte	0x01
	.zero		1


	//----- nvinfo : EIATTR_MERCURY_ISA_VERSION
	.align		4
        /*00b4*/ 	.byte	0x03, 0x5f
        /*00b6*/ 	.short	0x0101


	//----- nvinfo : EIATTR_COOP_GROUP_MASK_REGIDS
	.align		4
        /*00b8*/ 	.byte	0x04, 0x29
        /*00ba*/ 	.short	(.L_126 - .L_125)


	//   ....[0]....
.L_125:
        /*00bc*/ 	.word	0xffffffff


	//   ....[1]....
        /*00c0*/ 	.word	0xffffffff


	//   ....[2]....
        /*00c4*/ 	.word	0xffffffff


	//   ....[3]....
        /*00c8*/ 	.word	0xffffffff


	//----- nvinfo : EIATTR_COOP_GROUP_INSTR_OFFSETS
	.align		4
.L_126:
        /*00cc*/ 	.byte	0x04, 0x28
        /*00ce*/ 	.short	(.L_128 - .L_127)


	//   ....[0]....
.L_127:
        /*00d0*/ 	.word	0x00002670


	//   ....[1]....
        /*00d4*/ 	.word	0x00003220


	//   ....[2]....
        /*00d8*/ 	.word	0x000058a0


	//   ....[3]....
        /*00dc*/ 	.word	0x000064a0


	//----- nvinfo : EIATTR_VRC_CTA_INIT_COUNT
	.align		4
.L_128:
        /*00e0*/ 	.byte	0x02, 0x4a
	.zero		1
	.zero		1


	//----- nvinfo : EIATTR_EXIT_INSTR_OFFSETS
	.align		4
        /*00e4*/ 	.byte	0x04, 0x1c
        /*00e6*/ 	.short	(.L_130 - .L_129)


	//   ....[0]....
.L_129:
        /*00e8*/ 	.word	0x00002da0


	//   ....[1]....
        /*00ec*/ 	.word	0x000032c0


	//   ....[2]....
        /*00f0*/ 	.word	0x00005ca0


	//   ....[3]....
        /*00f4*/ 	.word	0x000060a0


	//   ....[4]....
        /*00f8*/ 	.word	0x00006910


	//   ....[5]....
        /*00fc*/ 	.word	0x00006cb0


	//----- nvinfo : EIATTR_MAX_THREADS
	.align		4
.L_130:
        /*0100*/ 	.byte	0x04, 0x05
        /*0102*/ 	.short	(.L_132 - .L_131)
.L_131:
        /*0104*/ 	.word	0x00000040
        /*0108*/ 	.word	0x00000001
        /*010c*/ 	.word	0x00000001


	//----- nvinfo : EIATTR_CRS_STACK_SIZE
	.align		4
.L_132:
        /*0110*/ 	.byte	0x04, 0x1e
        /*0112*/ 	.short	(.L_134 - .L_133)
.L_133:
        /*0114*/ 	.word	0x00000000


	//----- nvinfo : EIATTR_CBANK_PARAM_SIZE
	.align		4
.L_134:
        /*0118*/ 	.byte	0x03, 0x19
        /*011a*/ 	.short	0x0050


	//----- nvinfo : EIATTR_PARAM_CBANK
	.align		4
        /*011c*/ 	.byte	0x04, 0x0a
        /*011e*/ 	.short	(.L_136 - .L_135)
	.align		4
.L_135:
        /*0120*/ 	.word	index@(.nv.constant0._ZN3cub18CUB_300001_SM_10006detail10merge_sort26DeviceMergeSortMergeKernelINS2_10policy_hubIN6thrust24THRUST_300001_SM_1000_NS10device_ptrI15DetectionResultEEE9Policy600ES9_PNS0_8NullTypeES9_SD_m22DetectionResultCompareS8_SC_EEvbT2_T3_T4_PT6_PT7_T5_PSH_SH_NS1_7vsmem_tE)
        /*0124*/ 	.short	0x0380
        /*0126*/ 	.short	0x0050


	//----- nvinfo : EIATTR_SW_WAR
	.align		4
.L_136:
        /*0128*/ 	.byte	0x04, 0x36
        /*012a*/ 	.short	(.L_138 - .L_137)
.L_137:
        /*012c*/ 	.word	0x00000008
.L_138:


//--------------------- .nv.info._ZN3cub18CUB_300001_SM_10006detail10merge_sort30DeviceMergeSortPartitionKernelIN6thrust24THRUST_300001_SM_1000_NS10device_ptrI15DetectionResultEEm22DetectionResultCompareS7_EEvbT_PT2_T0_SD_PSD_T1_SD_i --------------------------
	.section	.nv.info._ZN3cub18CUB_300001_SM_10006detail10merge_sort30DeviceMergeSortPartitionKernelIN6thrust24THRUST_300001_SM_1000_NS10device_ptrI15DetectionResultEEm22DetectionResultCompareS7_EEvbT_PT2_T0_SD_PSD_T1_SD_i,"",@"SHT_CUDA_INFO"
	.sectionflags	@""
	.align	4


	//----- nvinfo : EIATTR_CUDA_API_VERSION
	.align		4
        /*0000*/ 	.byte	0x04, 0x37
        /*0002*/ 	.short	(.L_140 - .L_139)
.L_139:
        /*0004*/ 	.word	0x00000082


	//----- nvinfo : EIATTR_KPARAM_INFO
	.align		4
.L_140:
        /*0008*/ 	.byte	0x04, 0x17
        /*000a*/ 	.short	(.L_142 - .L_141)
.L_141:
        /*000c*/ 	.word	0x00000000
        /*0010*/ 	.short	0x0008
        /*0012*/ 	.short	0x0040
        /*0014*/ 	.byte	0x00, 0xf0, 0x11, 0x00


	//----- nvinfo : EIATTR_KPARAM_INFO
	.align		4
.L_142:
        /*0018*/ 	.byte	0x04, 0x17
        /*001a*/ 	.short	(.L_144 - .L_143)
.L_143:
        /*001c*/ 	.word	0x00000000
        /*0020*/ 	.short	0x0007
        /*0022*/ 	.short	0x0038
        /*0024*/ 	.byte	0x00, 0xf0, 0x21, 0x00


	//----- nvinfo : EIATTR_KPARAM_INFO
	.align		4
.L_144:
        /*0028*/ 	.byte	0x04, 0x17
        /*002a*/ 	.short	(.L_146 - .L_145)
.L_145:
        /*002c*/ 	.word	0x00000000
        /*0030*/ 	.short	0x0006
        /*0032*/ 	.short	0x0030
        /*0034*/ 	.byte	0x00, 0xf0, 0x05, 0x00


	//----- nvinfo : EIATTR_KPARAM_INFO
	.align		4
.L_146:
        /*0038*/ 	.byte	0x04, 0x17
        /*003a*/ 	.short	(.L_148 - .L_147)
.L_147:
        /*003c*/ 	.word	0x00000000
        /*0040*/ 	.short	0x0005
        /*0042*/ 	.short	0x0028
        /*0044*/ 	.byte	0x00, 0xf5, 0x21, 0x00


	//----- nvinfo : EIATTR_KPARAM_INFO
	.align		4
.L_148:
        /*0048*/ 	.byte	0x04, 0x17
        /*004a*/ 	.short	(.L_150 - .L_149)
.L_149:
        /*004c*/ 	.word	0x00000000
        /*0050*/ 	.short	0x0004
        /*0052*/ 	.short	0x0020
        /*0054*/ 	.byte	0x00, 0xf0, 0x21, 0x00


	//----- nvinfo : EIATTR_KPARAM_INFO
	.align		4
.L_150:
        /*0058*/ 	.byte	0x04, 0x17
        /*005a*/ 	.short	(.L_152 - .L_151)
.L_151:
        /*005c*/ 	.word	0x00000000
        /*0060*/ 	.short	0x0003
        /*0062*/ 	.short	0x0018
        /*0064*/ 	.byte	0x00, 0xf0, 0x21, 0x00


	//----- nvinfo : EIATTR_KPARAM_INFO
	.align		4
.L_152:
        /*0068*/ 	.byte	0x04, 0x17
        /*006a*/ 	.short	(.L_154 - .L_153)
.L_153:
        /*006c*/ 	.word	0x00000000
        /*0070*/ 	.short	0x0002
        /*0072*/ 	.short	0x0010
        /*0074*/ 	.byte	0x00, 0xf5, 0x21, 0x00


	//----- nvinfo : EIATTR_KPARAM_INFO
	.align		4
.L_154:
        /*0078*/ 	.byte	0x04, 0x17
        /*007a*/ 	.short	(.L_156 - .L_155)
.L_155:
        /*007c*/ 	.word	0x00000000
        /*0080*/ 	.short	0x0001
        /*0082*/ 	.short	0x0008
        /*0084*/ 	.byte	0x00, 0xf0, 0x21, 0x00


	//----- nvinfo : EIATTR_KPARAM_INFO
	.align		4
.L_156:
        /*0088*/ 	.byte	0x04, 0x17
        /*008a*/ 	.short	(.L_158 - .L_157)
.L_157:
        /*008c*/ 	.word	0x00000000
        /*0090*/ 	.short	0x0000
        /*0092*/ 	.short	0x0000
        /*0094*/ 	.byte	0x00, 0xf0, 0x05, 0x00


	//----- nvinfo : EIATTR_SPARSE_MMA_MASK
	.align		4
.L_158:
        /*0098*/ 	.byte	0x03, 0x50
        /*009a*/ 	.short	0x0000


	//----- nvinfo : EIATTR_MAXREG_COUNT
	.align		4
        /*009c*/ 	.byte	0x03, 0x1b
        /*009e*/ 	.short	0x00ff


	//----- nvinfo : EIATTR_MERCURY_ISA_VERSION
	.align		4
        /*00a0*/ 	.byte	0x03, 0x5f
        /*00a2*/ 	.short	0x0101


	//----- nvinfo : EIATTR_VRC_CTA_INIT_COUNT
	.align		4
        /*00a4*/ 	.byte	0x02, 0x4a
	.zero		1
	.zero		1


	//----- nvinfo : EIATTR_EXIT_INSTR_OFFSETS
	.align		4
        /*00a8*/ 	.byte	0x04, 0x1c
        /*00aa*/ 	.short	(.L_160 - .L_159)


	//   ....[0]....
.L_159:
        /*00ac*/ 	.word	0x00000080


	//   ....[1]....
        /*00b0*/ 	.word	0x000003d0


	//   ....[2]....
        /*00b4*/ 	.word	0x00000bd0


	//----- nvinfo : EIATTR_CRS_STACK_SIZE
	.align		4
.L_160:
        /*00b8*/ 	.byte	0x04, 0x1e
        /*00ba*/ 	.short	(.L_162 - .L_161)
.L_161:
        /*00bc*/ 	.word	0x00000000


	//----- nvinfo : EIATTR_CBANK_PARAM_SIZE
	.align		4
.L_162:
        /*00c0*/ 	.byte	0x03, 0x19
        /*00c2*/ 	.short	0x0044


	//----- nvinfo : EIATTR_PARAM_CBANK
	.align		4
        /*00c4*/ 	.byte	0x04, 0x0a
        /*00c6*/ 	.short	(.L_164 - .L_163)
	.align		4
.L_163:
        /*00c8*/ 	.word	index@(.nv.constant0._ZN3cub18CUB_300001_SM_10006detail10merge_sort30DeviceMergeSortPartitionKernelIN6thrust24THRUST_300001_SM_1000_NS10device_ptrI15DetectionResultEEm22DetectionResultCompareS7_EEvbT_PT2_T0_SD_PSD_T1_SD_i)
        /*00cc*/ 	.short	0x0380
        /*00ce*/ 	.short	0x0044


	//----- nvinfo : EIATTR_SW_WAR
	.align		4
.L_164:
        /*00d0*/ 	.byte	0x04, 0x36
        /*00d2*/ 	.short	(.L_166 - .L_165)
.L_165:
        /*00d4*/ 	.word	0x00000008
.L_166:


//--------------------- .nv.info._ZN3cub18CUB_300001_SM_10006detail10merge_sort30DeviceMergeSortBlockSortKernelINS2_10policy_hubIN6thrust24THRUST_300001_SM_1000_NS10device_ptrI15DetectionResultEEE9Policy600ES9_PNS0_8NullTypeES9_SD_m22DetectionResultCompareS8_SC_EEvbT0_T1_T2_T3_T4_PT6_PT7_T5_NS1_7vsmem_tE --------------------------
	.section	.nv.info._ZN3cub18CUB_300001_SM_10006detail10merge_sort30DeviceMergeSortBlockSortKernelINS2_10policy_hubIN6thrust24THRUST_300001_SM_1000_NS10device_ptrI15DetectionResultEEE9Policy600ES9_PNS0_8NullTypeES9_SD_m22DetectionResultCompareS8_SC_EEvbT0_T1_T2_T3_T4_PT6_PT7_T5_NS1_7vsmem_tE,"",@"SHT_CUDA_INFO"
	.sectionflags	@""
	.align	4


	//----- nvinfo : EIATTR_CUDA_API_VERSION
	.align		4
        /*0000*/ 	.byte	0x04, 0x37
        /*0002*/ 	.short	(.L_168 - .L_167)
.L_167:
        /*0004*/ 	.word	0x00000082


	//----- nvinfo : EIATTR_KPARAM_INFO
	.align		4
.L_168:
        /*0008*/ 	.byte	0x04, 0x17
        /*000a*/ 	.short	(.L_170 - .L_169)
.L_169:
        /*000c*/ 	.word	0x00000000
        /*0010*/ 	.short	0x0009
        /*0012*/ 	.short	0x0048
        /*0014*/ 	.byte	0x00, 0xf0, 0x21, 0x00


	//----- nvinfo : EIATTR_KPARAM_INFO
	.align		4
.L_170:
        /*0018*/ 	.byte	0x04, 0x17
        /*001a*/ 	.short	(.L_172 - .L_171)
.L_171:
        /*001c*/ 	.word	0x00000000
        /*0020*/ 	.short	0x0008
        /*0022*/ 	.short	0x0040
        /*0024*/ 	.byte	0x00, 0xf0, 0x05, 0x00


	//----- nvinfo : EIATTR_KPARAM_INFO
	.align		4
.L_172:
        /*0028*/ 	.byte	0x04, 0x17
        /*002a*/ 	.short	(.L_174 - .L_173)
.L_173:
        /*002c*/ 	.word	0x00000000
        /*0030*/ 	.short	0x0007
        /*0032*/ 	.short	0x0038
        /*0034*/ 	.byte	0x00, 0xf5, 0x21, 0x00


	//----- nvinfo : EIATTR_KPARAM_INFO
	.align		4
.L_174:
        /*0038*/ 	.byte	0x04, 0x17
        /*003a*/ 	.short	(.L_176 - .L_175)
.L_175:
        /*003c*/ 	.word	0x00000000
        /*0040*/ 	.short	0x0006
        /*0042*/ 	.short	0x0030
        /*0044*/ 	.byte	0x00, 0xf5, 0x21, 0x00


	//----- nvinfo : EIATTR_KPARAM_INFO
	.align		4
.L_176:
        /*0048*/ 	.byte	0x04, 0x17
        /*004a*/ 	.short	(.L_178 - .L_177)
.L_177:
        /*004c*/ 	.word	0x00000000
        /*0050*/ 	.short	0x0005
        /*0052*/ 	.short	0x0028
        /*0054*/ 	.byte	0x00, 0xf0, 0x21, 0x00


	//----- nvinfo : EIATTR_KPARAM_INFO
	.align		4
.L_178:
        /*0058*/ 	.byte	0x04, 0x17
        /*005a*/ 	.short	(.L_180 - .L_179)
.L_179:
        /*005c*/ 	.word	0x00000000
        /*0060*/ 	.short	0x0004
        /*0062*/ 	.short	0x0020
        /*0064*/ 	.byte	0x00, 0xf5, 0x21, 0x00


	//----- nvinfo : EIATTR_KPARAM_INFO
	.align		4
.L_180:
        /*0068*/ 	.byte	0x04, 0x17
        /*006a*/ 	.short	(.L_182 - .L_181)
.L_181:
        /*006c*/ 	.word	0x00000000
        /*0070*/ 	.short	0x0003
        /*0072*/ 	.short	0x0018
        /*0074*/ 	.byte	0x00, 0xf0, 0x21, 0x00


	//----- nvinfo : EIATTR_KPARAM_INFO
	.align		4
.L_182:
        /*0078*/ 	.byte	0x04, 0x17
        /*007a*/ 	.short	(.L_184 - .L_183)
.L_183:
        /*007c*/ 	.word	0x00000000
        /*0080*/ 	.short	0x0002
        /*0082*/ 	.short	0x0010
        /*0084*/ 	.byte	0x00, 0xf5, 0x21, 0x00


	//----- nvinfo : EIATTR_KPARAM_INFO
	.align		4
.L_184:
        /*0088*/ 	.byte	0x04, 0x17
        /*008a*/ 	.short	(.L_186 - .L_185)
.L_185:
        /*008c*/ 	.word	0x00000000
        /*0090*/ 	.short	0x0001
        /*0092*/ 	.short	0x0008
        /*0094*/ 	.byte	0x00, 0xf0, 0x21, 0x00


	//----- nvinfo : EIATTR_KPARAM_INFO
	.align		4
.L_186:
        /*0098*/ 	.byte	0x04, 0x17
        /*009a*/ 	.short	(.L_188 - .L_187)
.L_187:
        /*009c*/ 	.word	0x00000000
        /*00a0*/ 	.short	0x0000
        /*00a2*/ 	.short	0x0000
        /*00a4*/ 	.byte	0x00, 0xf0, 0x05, 0x00


	//----- nvinfo : EIATTR_SPARSE_MMA_MASK
	.align		4
.L_188:
        /*00a8*/ 	.byte	0x03, 0x50
        /*00aa*/ 	.short	0x0000


	//----- nvinfo : EIATTR_MAXREG_COUNT
	.align		4
        /*00ac*/ 	.byte	0x03, 0x1b
        /*00ae*/ 	.short	0x00ff


	//----- nvinfo : EIATTR_NUM_BARRIERS
	.align		4
        /*00b0*/ 	.byte	0x02, 0x4c
        /*00b2*/ 	.byte	0x01
	.zero		1


	//----- nvinfo : EIATTR_MERCURY_ISA_VERSION
	.align		4
        /*00b4*/ 	.byte	0x03, 0x5f
        /*00b6*/ 	.short	0x0101


	//----- nvinfo : EIATTR_COOP_GROUP_MASK_REGIDS
	.align		4
        /*00b8*/ 	.byte	0x04, 0x29
        /*00ba*/ 	.short	(.L_190 - .L_189)


	//   ....[0]....
.L_189:
        /*00bc*/ 	.word	0xffffffff


	//   ....[1]....
        /*00c0*/ 	.word	0xffffffff


	//   ....[2]....
        /*00c4*/ 	.word	0xffffffff


	//   ....[3]....
        /*00c8*/ 	.word	0xffffffff


	//   ....[4]....
        /*00cc*/ 	.word	0xffffffff


	//   ....[5]....
        /*00d0*/ 	.word	0xffffffff


	//----- nvinfo : EIATTR_COOP_GROUP_INSTR_OFFSETS
	.align		4
.L_190:
        /*00d4*/ 	.byte	0x04, 0x28
        /*00d6*/ 	.short	(.L_192 - .L_191)


	//   ....[0]....
.L_191:
        /*00d8*/ 	.word	0x00000270


	//   ....[1]....
        /*00dc*/ 	.word	0x00001cb0


	//   ....[2]....
        /*00e0*/ 	.word	0x00002170


	//   ....[3]....
        /*00e4*/ 	.word	0x00003500


	//   ....[4]....
        /*00e8*/ 	.word	0x00004f80


	//   ....[5]....
        /*00ec*/ 	.word	0x00005b10


	//----- nvinfo : EIATTR_VRC_CTA_INIT_COUNT
	.align		4
.L_192:
        /*00f0*/ 	.byte	0x02, 0x4a
	.zero		1
	.zero		1


	//----- nvinfo : EIATTR_EXIT_INSTR_OFFSETS
	.align		4
        /*00f4*/ 	.byte	0x04, 0x1c
        /*00f6*/ 	.short	(.L_194 - .L_193)


	//   ....[0]....
.L_193:
        /*00f8*/ 	.word	0x00001d50


	//   ....[1]....
        /*00fc*/ 	.word	0x000028a0


	//   ....[2]....
        /*0100*/ 	.word	0x000053c0


	//   ....[3]....
        /*0104*/ 	.word	0x00005760


	//   ....[4]....
        /*0108*/ 	.word	0x00005ef0


	//   ....[5]....
        /*010c*/ 	.word	0x00006310


	//----- nvinfo : EIATTR_MAX_THREADS
	.align		4
.L_194:
        /*0110*/ 	.byte	0x04, 0x05
        /*0112*/ 	.short	(.L_196 - .L_195)
.L_195:
        /*0114*/ 	.word	0x00000040
        /*0118*/ 	.word	0x00000001
        /*011c*/ 	.word	0x00000001


	//----- nvinfo : EIATTR_CRS_STACK_SIZE
	.align		4
.L_196:
        /*0120*/ 	.byte	0x04, 0x1e
        /*0122*/ 	.short	(.L_198 - .L_197)
.L_197:
        /*0124*/ 	.word	0x00000000


	//----- nvinfo : EIATTR_CBANK_PARAM_SIZE
	.align		4
.L_198:
        /*0128*/ 	.byte	0x03, 0x19
        /*012a*/ 	.short	0x0050


	//----- nvinfo : EIATTR_PARAM_CBANK
	.align		4
        /*012c*/ 	.byte	0x04, 0x0a
        /*012e*/ 	.short	(.L_200 - .L_199)
	.align		4
.L_199:
        /*0130*/ 	.word	index@(.nv.constant0._ZN3cub18CUB_300001_SM_10006detail10merge_sort30DeviceMergeSortBlockSortKernelINS2_10policy_hubIN6thrust24THRUST_300001_SM_1000_NS10device_ptrI15DetectionResultEEE9Policy600ES9_PNS0_8NullTypeES9_SD_m22DetectionResultCompareS8_SC_EEvbT0_T1_T2_T3_T4_PT6_PT7_T5_NS1_7vsmem_tE)
        /*0134*/ 	.short	0x0380
        /*0136*/ 	.short	0x0050


	//----- nvinfo : EIATTR_SW_WAR
	.align		4
.L_200:
        /*0138*/ 	.byte	0x04, 0x36
        /*013a*/ 	.short	(.L_202 - .L_201)
.L_201:
        /*013c*/ 	.word	0x00000008
.L_202:


//--------------------- .nv.info._ZN3cub18CUB_300001_SM_10006detail10merge_sort26DeviceMergeSortMergeKernelINS2_10policy_hubIN6thrust24THRUST_300001_SM_1000_NS10device_ptrI15DetectionResultEEE9Policy600ES9_PNS0_8NullTypeES9_SD_j22DetectionResultCompareS8_SC_EEvbT2_T3_T4_PT6_PT7_T5_PSH_SH_NS1_7vsmem_tE --------------------------
	.section	.nv.info._ZN3cub18CUB_300001_SM_10006detail10merge_sort26DeviceMergeSortMergeKernelINS2_10policy_hubIN6thrust24THRUST_300001_SM_1000_NS10device_ptrI15DetectionResultEEE9Policy600ES9_PNS0_8NullTypeES9_SD_j22DetectionResultCompareS8_SC_EEvbT2_T3_T4_PT6_PT7_T5_PSH_SH_NS1_7vsmem_tE,"",@"SHT_CUDA_INFO"
	.sectionflags	@""
	.align	4


	//----- nvinfo : EIATTR_CUDA_API_VERSION
	.align		4
        /*0000*/ 	.byte	0x04, 0x37
        /*0002*/ 	.short	(.L_204 - .L_203)
.L_203:
        /*0004*/ 	.word	0x00000082


	//----- nvinfo : EIATTR_KPARAM_INFO
	.align		4
.L_204:
        /*0008*/ 	.byte	0x04, 0x17
        /*000a*/ 	.short	(.L_206 - .L_205)
.L_205:
        /*000c*/ 	.word	0x00000000
        /*0010*/ 	.short	0x0009
        /*0012*/ 	.short	0x0048
        /*0014*/ 	.byte	0x00, 0xf0, 0x21, 0x00


	//----- nvinfo : EIATTR_KPARAM_INFO
	.align		4
.L_206:
        /*0018*/ 	.byte	0x04, 0x17
        /*001a*/ 	.short	(.L_208 - .L_207)
.L_207:
        /*001c*/ 	.word	0x00000000
        /*0020*/ 	.short	0x0008
        /*0022*/ 	.short	0x0040
        /*0024*/ 	.byte	0x00, 0xf0, 0x11, 0x00


	//----- nvinfo : EIATTR_KPARAM_INFO
	.align		4
.L_208:
        /*0028*/ 	.byte	0x04, 0x17
        /*002a*/ 	.short	(.L_210 - .L_209)
.L_209:
        /*002c*/ 	.word	0x00000000
        /*0030*/ 	.short	0x0007
        /*0032*/ 	.short	0x0038
        /*0034*/ 	.byte	0x00, 0xf5, 0x21, 0x00


	//----- nvinfo : EIATTR_KPARAM_INFO
	.align		4
.L_210:
        /*0038*/ 	.byte	0x04, 0x17
        /*003a*/ 	.short	(.L_212 - .L_211)
.L_211:
        /*003c*/ 	.word	0x00000000
        /*0040*/ 	.short	0x0006
        /*0042*/ 	.short	0x0030
        /*0044*/ 	.byte	0x00, 0xf0, 0x05, 0x00


	//----- nvinfo : EIATTR_KPARAM_INFO
	.align		4
.L_212:
        /*0048*/ 	.byte	0x04, 0x17
        /*004a*/ 	.short	(.L_214 - .L_213)
.L_213:
        /*004c*/ 	.word	0x00000000
        /*0050*/ 	.short	0x0005
        /*0052*/ 	.short	0x0028
        /*0054*/ 	.byte	0x00, 0xf5, 0x21, 0x00


	//----- nvinfo : EIATTR_KPARAM_INFO
	.align		4
.L_214:
        /*0058*/ 	.byte	0x04, 0x17
        /*005a*/ 	.short	(.L_216 - .L_215)
.L_215:
        /*005c*/ 	.word	0x00000000
        /*0060*/ 	.short	0x0004
        /*0062*/ 	.short	0x0020
        /*0064*/ 	.byte	0x00, 0xf5, 0x21, 0x00


	//----- nvinfo : EIATTR_KPARAM_INFO
	.align		4
.L_216:
        /*0068*/ 	.byte	0x04, 0x17
        /*006a*/ 	.short	(.L_218 - .L_217)
.L_217:
        /*006c*/ 	.word	0x00000000
        /*0070*/ 	.short	0x0003
        /*0072*/ 	.short	0x0018
        /*0074*/ 	.byte	0x00, 0xf0, 0x11, 0x00


	//----- nvinfo : EIATTR_KPARAM_INFO
	.align		4
.L_218:
        /*0078*/ 	.byte	0x04, 0x17
        /*007a*/ 	.short	(.L_220 - .L_219)
.L_219:
        /*007c*/ 	.word	0x00000000
        /*0080*/ 	.short	0x0002
        /*0082*/ 	.short	0x0010
        /*0084*/ 	.byte	0x00, 0xf5, 0x21, 0x00


	//----- nvinfo : EIATTR_KPARAM_INFO
	.align		4
.L_220:
        /*0088*/ 	.byte	0x04, 0x17
        /*008a*/ 	.short	(.L_222 - .L_221)
.L_221:
        /*008c*/ 	.word	0x00000000
        /*0090*/ 	.short	0x0001
        /*0092*/ 	.short	0x0008
        /*0094*/ 	.byte	0x00, 0xf0, 0x21, 0x00


	//----- nvinfo : EIATTR_KPARAM_INFO
	.align		4
.L_222:
        /*0098*/ 	.byte	0x04, 0x17
        /*009a*/ 	.short	(.L_224 - .L_223)
.L_223:
        /*009c*/ 	.word	0x00000000
        /*00a0*/ 	.short	0x0000
        /*00a2*/ 	.short	0x0000
        /*00a4*/ 	.byte	0x00, 0xf0, 0x05, 0x00


	//----- nvinfo : EIATTR_SPARSE_MMA_MASK
	.align		4
.L_224:
        /*00a8*/ 	.byte	0x03, 0x50
        /*00aa*/ 	.short	0x0000


	//----- nvinfo : EIATTR_MAXREG_COUNT
	.align		4
        /*00ac*/ 	.byte	0x03, 0x1b
        /*00ae*/ 	.short	0x00ff


	//----- nvinfo : EIATTR_NUM_BARRIERS
	.align		4
        /*00b0*/ 	.byte	0x02, 0x4c
        /*00b2*/ 	.byte	0x01
	.zero		1


	//----- nvinfo : EIATTR_MERCURY_ISA_VERSION
	.align		4
        /*00b4*/ 	.byte	0x03, 0x5f
        /*00b6*/ 	.short	0x0101


	//----- nvinfo : EIATTR_COOP_GROUP_MASK_REGIDS
	.align		4
        /*00b8*/ 	.byte	0x04, 0x29
        /*00ba*/ 	.short	(.L_226 - .L_225)


	//   ....[0]....
.L_225:
        /*00bc*/ 	.word	0xffffffff


	//   ....[1]....
        /*00c0*/ 	.word	0xffffffff


	//   ....[2]....
        /*00c4*/ 	.word	0xffffffff


	//   ....[3]....
        /*00c8*/ 	.word	0xffffffff


	//----- nvinfo : EIATTR_COOP_GROUP_INSTR_OFFSETS
	.align		4
.L_226:
        /*00cc*/ 	.byte	0x04, 0x28
        /*00ce*/ 	.short	(.L_228 - .L_227)


	//   ....[0]....
.L_227:
        /*00d0*/ 	.word	0x000024f0


	//   ....[1]....
        /*00d4*/ 	.word	0x00003080


	//   ....[2]....
        /*00d8*/ 	.word	0x00005590


	//   ....[3]....
        /*00dc*/ 	.word	0x000061b0


	//----- nvinfo : EIATTR_VRC_CTA_INIT_COUNT
	.align		4
.L_228:
        /*00e0*/ 	.byte	0x02, 0x4a
	.zero		1
	.zero		1


	//----- nvinfo : EIATTR_EXIT_INSTR_OFFSETS
	.align		4
        /*00e4*/ 	.byte	0x04, 0x1c
        /*00e6*/ 	.short	(.L_230 - .L_229)


	//   ....[0]....
.L_229:
        /*00e8*/ 	.word	0x00002c20


	//   ....[1]....
        /*00ec*/ 	.word	0x00003120


	//   ....[2]....
        /*00f0*/ 	.word	0x00005970


	//   ....[3]....
        /*00f4*/ 	.word	0x00005d70


	//   ....[4]....
        /*00f8*/ 	.word	0x000065c0


	//   ....[5]....
        /*00fc*/ 	.word	0x00006960


	//----- nvinfo : EIATTR_MAX_THREADS
	.align		4
.L_230:
        /*0100*/ 	.byte	0x04, 0x05
        /*0102*/ 	.short	(.L_232 - .L_231)
.L_231:
        /*0104*/ 	.word	0x00000040
        /*0108*/ 	.word	0x00000001
        /*010c*/ 	.word	0x00000001


	//----- nvinfo : EIATTR_CRS_STACK_SIZE
	.align		4
.L_232:
        /*0110*/ 	.byte	0x04, 0x1e
        /*0112*/ 	.short	(.L_234 - .L_233)
.L_233:
        /*0114*/ 	.word	0x00000000


	//----- nvinfo : EIATTR_CBANK_PARAM_SIZE
	.align		4
.L_234:
        /*0118*/ 	.byte	0x03, 0x19
        /*011a*/ 	.short	0x0050


	//----- nvinfo : EIATTR_PARAM_CBANK
	.align		4
        /*011c*/ 	.byte	0x04, 0x0a
        /*011e*/ 	.short	(.L_236 - .L_235)
	.align		4
.L_235:
        /*0120*/ 	.word	index@(.nv.constant0._ZN3cub18CUB_300001_SM_10006detail10merge_sort26DeviceMergeSortMergeKernelINS2_10policy_hubIN6thrust24THRUST_300001_SM_1000_NS10device_ptrI15DetectionResultEEE9Policy600ES9_PNS0_8NullTypeES9_SD_j22DetectionResultCompareS8_SC_EEvbT2_T3_T4_PT6_PT7_T5_PSH_SH_NS1_7vsmem_tE)
        /*0124*/ 	.short	0x0380
        /*0126*/ 	.short	0x0050


	//----- nvinfo : EIATTR_SW_WAR
	.align		4
.L_236:
        /*0128*/ 	.byte	0x04, 0x36
        /*012a*/ 	.short	(.L_238 - .L_237)
.L_237:
        /*012c*/ 	.word	0x00000008
.L_238:


//--------------------- .nv.info._ZN3cub18CUB_300001_SM_10006detail10merge_sort30DeviceMergeSortPartitionKernelIN6thrust24THRUST_300001_SM_1000_NS10device_ptrI15DetectionResultEEj22DetectionResultCompareS7_EEvbT_PT2_T0_SD_PSD_T1_SD_i --------------------------
	.section	.nv.info._ZN3cub18CUB_300001_SM_10006detail10merge_sort30DeviceMergeSortPartitionKernelIN6thrust24THRUST_300001_SM_1000_NS10device_ptrI15DetectionResultEEj22DetectionResultCompareS7_EEvbT_PT2_T0_SD_PSD_T1_SD_i,"",@"SHT_CUDA_INFO"
	.sectionflags	@""
	.align	4


	//----- nvinfo : EIATTR_CUDA_API_VERSION
	.align		4
        /*0000*/ 	.byte	0x04, 0x37
        /*0002*/ 	.short	(.L_240 - .L_239)
.L_239:
        /*0004*/ 	.word	0x00000082


	//----- nvinfo : EIATTR_KPARAM_INFO
	.align		4
.L_240:
        /*0008*/ 	.byte	0x04, 0x17
        /*000a*/ 	.short	(.L_242 - .L_241)
.L_241:
        /*000c*/ 	.word	0x00000000
        /*0010*/ 	.short	0x0008
        /*0012*/ 	.short	0x0030
        /*0014*/ 	.byte	0x00, 0xf0, 0x11, 0x00


	//----- nvinfo : EIATTR_KPARAM_INFO
	.align		4
.L_242:
        /*0018*/ 	.byte	0x04, 0x17
        /*001a*/ 	.short	(.L_244 - .L_243)
.L_243:
        /*001c*/ 	.word	0x00000000
        /*0020*/ 	.short	0x0007
        /*0022*/ 	.short	0x002c
        /*0024*/ 	.byte	0x00, 0xf0, 0x11, 0x00


	//----- nvinfo : EIATTR_KPARAM_INFO
	.align		4
.L_244:
        /*0028*/ 	.byte	0x04, 0x17
        /*002a*/ 	.short	(.L_246 - .L_245)
.L_245:
        /*002c*/ 	.word	0x00000000
        /*0030*/ 	.short	0x0006
        /*0032*/ 	.short	0x0028
        /*0034*/ 	.byte	0x00, 0xf0, 0x05, 0x00


	//----- nvinfo : EIATTR_KPARAM_INFO
	.align		4
.L_246:
        /*0038*/ 	.byte	0x04, 0x17
        /*003a*/ 	.short	(.L_248 - .L_247)
.L_247:
        /*003c*/ 	.word	0x00000000
        /*0040*/ 	.short	0x0005
        /*0042*/ 	.short	0x0020
        /*0044*/ 	.byte	0x00, 0xf5, 0x21, 0x00


	//----- nvinfo : EIATTR_KPARAM_INFO
	.align		4
.L_248:
        /*0048*/ 	.byte	0x04, 0x17
        /*004a*/ 	.short	(.L_250 - .L_249)
.L_249:
        /*004c*/ 	.word	0x00000000
        /*0050*/ 	.short	0x0004
        /*0052*/ 	.short	0x001c
        /*0054*/ 	.byte	0x00, 0xf0, 0x11, 0x00


	//----- nvinfo : EIATTR_KPARAM_INFO
	.align		4
.L_250:
        /*0058*/ 	.byte	0x04, 0x17
        /*005a*/ 	.short	(.L_252 - .L_251)
.L_251:
        /*005c*/ 	.word	0x00000000
        /*0060*/ 	.short	0x0003
        /*0062*/ 	.short	0x0018
        /*0064*/ 	.byte	0x00, 0xf0, 0x11, 0x00


	//----- nvinfo : EIATTR_KPARAM_INFO
	.align		4
.L_252:
        /*0068*/ 	.byte	0x04, 0x17
        /*006a*/ 	.short	(.L_254 - .L_253)
.L_253:
        /*006c*/ 	.word	0x00000000
        /*0070*/ 	.short	0x0002
        /*0072*/ 	.short	0x0010
        /*0074*/ 	.byte	0x00, 0xf5, 0x21, 0x00


	//----- nvinfo : EIATTR_KPARAM_INFO
	.align		4
.L_254:
        /*0078*/ 	.byte	0x04, 0x17
        /*007a*/ 	.short	(.L_256 - .L_255)
.L_255:
        /*007c*/ 	.word	0x00000000
        /*0080*/ 	.short	0x0001
        /*0082*/ 	.short	0x0008
        /*0084*/ 	.byte	0x00, 0xf0, 0x21, 0x00


	//----- nvinfo : EIATTR_KPARAM_INFO
	.align		4
.L_256:
        /*0088*/ 	.byte	0x04, 0x17
        /*008a*/ 	.short	(.L_258 - .L_257)
.L_257:
        /*008c*/ 	.word	0x00000000
        /*0090*/ 	.short	0x0000
        /*0092*/ 	.short	0x0000
        /*0094*/ 	.byte	0x00, 0xf0, 0x05, 0x00


	//----- nvinfo : EIATTR_SPARSE_MMA_MASK
	.align		4
.L_258:
        /*0098*/ 	.byte	0x03, 0x50
        /*009a*/ 	.short	0x0000


	//----- nvinfo : EIATTR_MAXREG_COUNT
	.align		4
        /*009c*/ 	.byte	0x03, 0x1b
        /*009e*/ 	.short	0x00ff


	//----- nvinfo : EIATTR_MERCURY_ISA_VERSION
	.align		4
        /*00a0*/ 	.byte	0x03, 0x5f
        /*00a2*/ 	.short	0x0101


	//----- nvinfo : EIATTR_VRC_CTA_INIT_COUNT
	.align		4
        /*00a4*/ 	.byte	0x02, 0x4a
	.zero		1
	.zero		1


	//----- nvinfo : EIATTR_EXIT_INSTR_OFFSETS
	.align		4
        /*00a8*/ 	.byte	0x04, 0x1c
        /*00aa*/ 	.short	(.L_260 - .L_259)


	//   ....[0]....
.L_259:
        /*00ac*/ 	.word	0x00000070


	//   ....[1]....
        /*00b0*/ 	.word	0x000001e0


	//   ....[2]....
        /*00b4*/ 	.word	0x00000690


	//----- nvinfo : EIATTR_CRS_STACK_SIZE
	.align		4
.L_260:
        /*00b8*/ 	.byte	0x04, 0x1e
        /*00ba*/ 	.short	(.L_262 - .L_261)
.L_261:
        /*00bc*/ 	.word	0x00000000


	//----- nvinfo : EIATTR_CBANK_PARAM_SIZE
	.align		4
.L_262:
        /*00c0*/ 	.byte	0x03, 0x19
        /*00c2*/ 	.short	0x0034


	//----- nvinfo : EIATTR_PARAM_CBANK
	.align		4
        /*00c4*/ 	.byte	0x04, 0x0a
        /*00c6*/ 	.short	(.L_264 - .L_263)
	.align		4
.L_263:
        /*00c8*/ 	.word	index@(.nv.constant0._ZN3cub18CUB_300001_SM_10006detail10merge_sort30DeviceMergeSortPartitionKernelIN6thrust24THRUST_300001_SM_1000_NS10device_ptrI15DetectionResultEEj22DetectionResultCompareS7_EEvbT_PT2_T0_SD_PSD_T1_SD_i)
        /*00cc*/ 	.short	0x0380
        /*00ce*/ 	.short	0x0034


	//----- nvinfo : EIATTR_SW_WAR
	.align		4
.L_264:
        /*00d0*/ 	.byte	0x04, 0x36
        /*00d2*/ 	.short	(.L_266 - .L_265)
.L_265:
        /*00d4*/ 	.word	0x00000008
.L_266:


//--------------------- .nv.info._ZN3cub18CUB_300001_SM_10006detail10merge_sort30DeviceMergeSortBlockSortKernelINS2_10policy_hubIN6thrust24THRUST_300001_SM_1000_NS10device_ptrI15DetectionResultEEE9Policy600ES9_PNS0_8NullTypeES9_SD_j22DetectionResultCompareS8_SC_EEvbT0_T1_T2_T3_T4_PT6_PT7_T5_NS1_7vsmem_tE --------------------------
	.section	.nv.info._ZN3cub18CUB_300001_SM_10006detail10merge_sort30DeviceMergeSortBlockSortKernelINS2_10policy_hubIN6thrust24THRUST_300001_SM_1000_NS10device_ptrI15DetectionResultEEE9Policy600ES9_PNS0_8NullTypeES9_SD_j22DetectionResultCompareS8_SC_EEvbT0_T1_T2_T3_T4_PT6_PT7_T5_NS1_7vsmem_tE,"",@"SHT_CUDA_INFO"
	.sectionflags	@""
	.align	4


	//----- nvinfo : EIATTR_CUDA_API_VERSION
	.align		4
        /*0000*/ 	.byte	0x04, 0x37
        /*0002*/ 	.short	(.L_268 - .L_267)
.L_267:
        /*0004*/ 	.word	0x00000082


	//----- nvinfo : EIATTR_KPARAM_INFO
	.align		4
.L_268:
        /*0008*/ 	.byte	0x04, 0x17
        /*000a*/ 	.short	(.L_270 - .L_269)
.L_269:
        /*000c*/ 	.word	0x00000000
        /*0010*/ 	.short	0x0009
        /*0012*/ 	.short	0x0048
        /*0014*/ 	.byte	0x00, 0xf0, 0x21, 0x00


	//----- nvinfo : EIATTR_KPARAM_INFO
	.align		4
.L_270:
        /*0018*/ 	.byte	0x04, 0x17
        /*001a*/ 	.short	(.L_272 - .L_271)
.L_271:
        /*001c*/ 	.word	0x00000000
        /*0020*/ 	.short	0x0008
        /*0022*/ 	.short	0x0040
        /*0024*/ 	.byte	0x00, 0xf0, 0x05, 0x00


	//----- nvinfo : EIATTR_KPARAM_INFO
	.align		4
.L_272:
        /*0028*/ 	.byte	0x04, 0x17
        /*002a*/ 	.short	(.L_274 - .L_273)
.L_273:
        /*002c*/ 	.word	0x00000000
        /*0030*/ 	.short	0x0007
        /*0032*/ 	.short	0x0038
        /*0034*/ 	.byte	0x00, 0xf5, 0x21, 0x00


	//----- nvinfo : EIATTR_KPARAM_INFO
	.align		4
.L_274:
        /*0038*/ 	.byte	0x04, 0x17
        /*003a*/ 	.short	(.L_276 - .L_275)
.L_275:
        /*003c*/ 	.word	0x00000000
        /*0040*/ 	.short	0x0006
        /*0042*/ 	.short	0x0030
        /*0044*/ 	.byte	0x00, 0xf5, 0x21, 0x00


	//----- nvinfo : EIATTR_KPARAM_INFO
	.align		4
.L_276:
        /*0048*/ 	.byte	0x04, 0x17
        /*004a*/ 	.short	(.L_278 - .L_277)
.L_277:
        /*004c*/ 	.word	0x00000000
        /*0050*/ 	.short	0x0005
        /*0052*/ 	.short	0x0028
        /*0054*/ 	.byte	0x00, 0xf0, 0x11, 0x00


	//----- nvinfo : EIATTR_KPARAM_INFO
	.align		4
.L_278:
        /*0058*/ 	.byte	0x04, 0x17
        /*005a*/ 	.short	(.L_280 - .L_279)
.L_279:
        /*005c*/ 	.word	0x00000000
        /*0060*/ 	.short	0x0004
        /*0062*/ 	.short	0x0020
        /*0064*/ 	.byte	0x00, 0xf5, 0x21, 0x00


	//----- nvinfo : EIATTR_KPARAM_INFO
	.align		4
.L_280:
        /*0068*/ 	.byte	0x04, 0x17
        /*006a*/ 	.short	(.L_282 - .L_281)
.L_281:
        /*006c*/ 	.word	0x00000000
        /*0070*/ 	.short	0x0003
        /*0072*/ 	.short	0x0018
        /*0074*/ 	.byte	0x00, 0xf0, 0x21, 0x00


	//----- nvinfo : EIATTR_KPARAM_INFO
	.align		4
.L_282:
        /*0078*/ 	.byte	0x04, 0x17
        /*007a*/ 	.short	(.L_284 - .L_283)
.L_283:
        /*007c*/ 	.word	0x00000000
        /*0080*/ 	.short	0x0002
        /*0082*/ 	.short	0x0010
        /*0084*/ 	.byte	0x00, 0xf5, 0x21, 0x00


	//----- nvinfo : EIATTR_KPARAM_INFO
	.align		4
.L_284:
        /*0088*/ 	.byte	0x04, 0x17
        /*008a*/ 	.short	(.L_286 - .L_285)
.L_285:
        /*008c*/ 	.word	0x00000000
        /*0090*/ 	.short	0x0001
        /*0092*/ 	.short	0x0008
        /*0094*/ 	.byte	0x00, 0xf0, 0x21, 0x00


	//----- nvinfo : EIATTR_KPARAM_INFO
	.align		4
.L_286:
        /*0098*/ 	.byte	0x04, 0x17
        /*009a*/ 	.short	(.L_288 - .L_287)
.L_287:
        /*009c*/ 	.word	0x00000000
        /*00a0*/ 	.short	0x0000
        /*00a2*/ 	.short	0x0000
        /*00a4*/ 	.byte	0x00, 0xf0, 0x05, 0x00


	//----- nvinfo : EIATTR_SPARSE_MMA_MASK
	.align		4
.L_288:
        /*00a8*/ 	.byte	0x03, 0x50
        /*00aa*/ 	.short	0x0000


	//----- nvinfo : EIATTR_MAXREG_COUNT
	.align		4
        /*00ac*/ 	.byte	0x03, 0x1b
        /*00ae*/ 	.short	0x00ff


	//----- nvinfo : EIATTR_NUM_BARRIERS
	.align		4
        /*00b0*/ 	.byte	0x02, 0x4c
        /*00b2*/ 	.byte	0x01
	.zero		1


	//----- nvinfo : EIATTR_MERCURY_ISA_VERSION
	.align		4
        /*00b4*/ 	.byte	0x03, 0x5f
        /*00b6*/ 	.short	0x0101


	//----- nvinfo : EIATTR_COOP_GROUP_MASK_REGIDS
	.align		4
        /*00b8*/ 	.byte	0x04, 0x29
        /*00ba*/ 	.short	(.L_290 - .L_289)


	//   ....[0]....
.L_289:
        /*00bc*/ 	.word	0xffffffff


	//   ....[1]....
        /*00c0*/ 	.word	0xffffffff


	//   ....[2]....
        /*00c4*/ 	.word	0xffffffff


	//   ....[3]....
        /*00c8*/ 	.word	0xffffffff


	//   ....[4]....
        /*00cc*/ 	.word	0xffffffff


	//   ....[5]....
        /*00d0*/ 	.word	0xffffffff


	//----- nvinfo : EIATTR_COOP_GROUP_INSTR_OFFSETS
	.align		4
.L_290:
        /*00d4*/ 	.byte	0x04, 0x28
        /*00d6*/ 	.short	(.L_292 - .L_291)


	//   ....[0]....
.L_291:
        /*00d8*/ 	.word	0x00000240


	//   ....[1]....
        /*00dc*/ 	.word	0x00001c70


	//   ....[2]....
        /*00e0*/ 	.word	0x00002130


	//   ....[3]....
        /*00e4*/ 	.word	0x00003480


	//   ....[4]....
        /*00e8*/ 	.word	0x00004f30


	//   ....[5]....
        /*00ec*/ 	.word	0x00005a80


	//----- nvinfo : EIATTR_VRC_CTA_INIT_COUNT
	.align		4
.L_292:
        /*00f0*/ 	.byte	0x02, 0x4a
	.zero		1
	.zero		1


	//----- nvinfo : EIATTR_EXIT_INSTR_OFFSETS
	.align		4
        /*00f4*/ 	.byte	0x04, 0x1c
        /*00f6*/ 	.short	(.L_294 - .L_293)


	//   ....[0]....
.L_293:
        /*00f8*/ 	.word	0x00001d10


	//   ....[1]....
        /*00fc*/ 	.word	0x00002860


	//   ....[2]....
        /*0100*/ 	.word	0x00005330


	//   ....[3]....
        /*0104*/ 	.word	0x000056d0


	//   ....[4]....
        /*0108*/ 	.word	0x00005e60


	//   ....[5]....
        /*010c*/ 	.word	0x00006280


	//----- nvinfo : EIATTR_MAX_THREADS
	.align		4
.L_294:
        /*0110*/ 	.byte	0x04, 0x05
        /*0112*/ 	.short	(.L_296 - .L_295)
.L_295:
        /*0114*/ 	.word	0x00000040
        /*0118*/ 	.word	0x00000001
        /*011c*/ 	.word	0x00000001


	//----- nvinfo : EIATTR_CRS_STACK_SIZE
	.align		4
.L_296:
        /*0120*/ 	.byte	0x04, 0x1e
        /*0122*/ 	.short	(.L_298 - .L_297)
.L_297:
        /*0124*/ 	.word	0x00000000


	//----- nvinfo : EIATTR_CBANK_PARAM_SIZE
	.align		4
.L_298:
        /*0128*/ 	.byte	0x03, 0x19
        /*012a*/ 	.short	0x0050


	//----- nvinfo : EIATTR_PARAM_CBANK
	.align		4
        /*012c*/ 	.byte	0x04, 0x0a
        /*012e*/ 	.short	(.L_300 - .L_299)
	.align		4
.L_299:
        /*0130*/ 	.word	index@(.nv.constant0._ZN3cub18CUB_300001_SM_10006detail10merge_sort30DeviceMergeSortBlockSortKernelINS2_10policy_hubIN6thrust24THRUST_300001_SM_1000_NS10device_ptrI15DetectionResultEEE9Policy600ES9_PNS0_8NullTypeES9_SD_j22DetectionResultCompareS8_SC_EEvbT0_T1_T2_T3_T4_PT6_PT7_T5_NS1_7vsmem_tE)
        /*0134*/ 	.short	0x0380
        /*0136*/ 	.short	0x0050


	//----- nvinfo : EIATTR_SW_WAR
	.align		4
.L_300:
        /*0138*/ 	.byte	0x04, 0x36
        /*013a*/ 	.short	(.L_302 - .L_301)
.L_301:
        /*013c*/ 	.word	0x00000008
.L_302:


//--------------------- .nv.info._ZN3cub18CUB_300001_SM_10006detail11EmptyKernelIvEEvv --------------------------
	.section	.nv.info._ZN3cub18CUB_300001_SM_10006detail11EmptyKernelIvEEvv,"",@"SHT_CUDA_INFO"
	.sectionflags	@""
	.align	4


	//----- nvinfo : EIATTR_CUDA_API_VERSION
	.align		4
        /*0000*/ 	.byte	0x04, 0x37
        /*0002*/ 	.short	(.L_304 - .L_303)
.L_303:
        /*0004*/ 	.word	0x00000082


	//----- nvinfo : EIATTR_SPARSE_MMA_MASK
	.align		4
.L_304:
        /*0008*/ 	.byte	0x03, 0x50
        /*000a*/ 	.short	0x0000


	//----- nvinfo : EIATTR_MAXREG_COUNT
	.align		4
        /*000c*/ 	.byte	0x03, 0x1b
        /*000e*/ 	.short	0x00ff


	//----- nvinfo : EIATTR_MERCURY_ISA_VERSION
	.align		4
        /*0010*/ 	.byte	0x03, 0x5f
        /*0012*/ 	.short	0x0101


	//----- nvinfo : EIATTR_VRC_CTA_INIT_COUNT
	.align		4
        /*0014*/ 	.byte	0x02, 0x4a
	.zero		1
	.zero		1


	//----- nvinfo : EIATTR_EXIT_INSTR_OFFSETS
	.align		4
        /*0018*/ 	.byte	0x04, 0x1c
        /*001a*/ 	.short	(.L_306 - .L_305)


	//   ....[0]....
.L_305:
        /*001c*/ 	.word	0x00000010


	//----- nvinfo : EIATTR_SW_WAR
	.align		4
.L_306:
        /*0020*/ 	.byte	0x04, 0x36
        /*0022*/ 	.short	(.L_308 - .L_307)
.L_307:
        /*0024*/ 	.word	0x00000008
.L_308:


//--------------------- .nv.info._Z9nmsKernelPK15DetectionResultPiS2_if --------------------------
	.section	.nv.info._Z9nmsKernelPK15DetectionResultPiS2_if,"",@"SHT_CUDA_INFO"
	.sectionflags	@""
	.align	4


	//----- nvinfo : EIATTR_CUDA_API_VERSION
	.align		4
        /*0000*/ 	.byte	0x04, 0x37
        /*0002*/ 	.short	(.L_310 - .L_309)
.L_309:
        /*0004*/ 	.word	0x00000082


	//----- nvinfo : EIATTR_KPARAM_INFO
	.align		4
.L_310:
        /*0008*/ 	.byte	0x04, 0x17
        /*000a*/ 	.short	(.L_312 - .L_311)
.L_311:
        /*000c*/ 	.word	0x00000000
        /*0010*/ 	.short	0x0004
        /*0012*/ 	.short	0x001c
        /*0014*/ 	.byte	0x00, 0xf0, 0x11, 0x00


	//----- nvinfo : EIATTR_KPARAM_INFO
	.align		4
.L_312:
        /*0018*/ 	.byte	0x04, 0x17
        /*001a*/ 	.short	(.L_314 - .L_313)
.L_313:
        /*001c*/ 	.word	0x00000000
        /*0020*/ 	.short	0x0003
        /*0022*/ 	.short	0x0018
        /*0024*/ 	.byte	0x00, 0xf0, 0x11, 0x00


	//----- nvinfo : EIATTR_KPARAM_INFO
	.align		4
.L_314:
        /*0028*/ 	.byte	0x04, 0x17
        /*002a*/ 	.short	(.L_316 - .L_315)
.L_315:
        /*002c*/ 	.word	0x00000000
        /*0030*/ 	.short	0x0002
        /*0032*/ 	.short	0x0010
        /*0034*/ 	.byte	0x00, 0xf5, 0x21, 0x00


	//----- nvinfo : EIATTR_KPARAM_INFO
	.align		4
.L_316:
        /*0038*/ 	.byte	0x04, 0x17
        /*003a*/ 	.short	(.L_318 - .L_317)
.L_317:
        /*003c*/ 	.word	0x00000000
        /*0040*/ 	.short	0x0001
        /*0042*/ 	.short	0x0008
        /*0044*/ 	.byte	0x00, 0xf5, 0x21, 0x00


	//----- nvinfo : EIATTR_KPARAM_INFO
	.align		4
.L_318:
        /*0048*/ 	.byte	0x04, 0x17
        /*004a*/ 	.short	(.L_320 - .L_319)
.L_319:
        /*004c*/ 	.word	0x00000000
        /*0050*/ 	.short	0x0000
        /*0052*/ 	.short	0x0000
        /*0054*/ 	.byte	0x00, 0xf5, 0x21, 0x00


	//----- nvinfo : EIATTR_SPARSE_MMA_MASK
	.align		4
.L_320:
        /*0058*/ 	.byte	0x03, 0x50
        /*005a*/ 	.short	0x0000


	//----- nvinfo : EIATTR_MAXREG_COUNT
	.align		4
        /*005c*/ 	.byte	0x03, 0x1b
        /*005e*/ 	.short	0x00ff


	//----- nvinfo : EIATTR_MERCURY_ISA_VERSION
	.align		4
        /*0060*/ 	.byte	0x03, 0x5f
        /*0062*/ 	.short	0x0101


	//----- nvinfo : EIATTR_INT_WARP_WIDE_INSTR_OFFSETS
	.align		4
        /*0064*/ 	.byte	0x04, 0x31
        /*0066*/ 	.short	(.L_322 - .L_321)


	//   ....[0]....
.L_321:
        /*0068*/ 	.word	0x00000460


	//   ....[1]....
        /*006c*/ 	.word	0x00000500


	//----- nvinfo : EIATTR_VRC_CTA_INIT_COUNT
	.align		4
.L_322:
        /*0070*/ 	.byte	0x02, 0x4a
	.zero		1
	.zero		1


	//----- nvinfo : EIATTR_EXIT_INSTR_OFFSETS
	.align		4
        /*0074*/ 	.byte	0x04, 0x1c
        /*0076*/ 	.short	(.L_324 - .L_323)


	//   ....[0]....
.L_323:
        /*0078*/ 	.word	0x00000070


	//   ....[1]....
        /*007c*/ 	.word	0x000003f0


	//   ....[2]....
        /*0080*/ 	.word	0x00000540


	//----- nvinfo : EIATTR_CRS_STACK_SIZE
	.align		4
.L_324:
        /*0084*/ 	.byte	0x04, 0x1e
        /*0086*/ 	.short	(.L_326 - .L_325)
.L_325:
        /*0088*/ 	.word	0x00000000


	//----- nvinfo : EIATTR_CBANK_PARAM_SIZE
	.align		4
.L_326:
        /*008c*/ 	.byte	0x03, 0x19
        /*008e*/ 	.short	0x0020


	//----- nvinfo : EIATTR_PARAM_CBANK
	.align		4
        /*0090*/ 	.byte	0x04, 0x0a
        /*0092*/ 	.short	(.L_328 - .L_327)
	.align		4
.L_327:
        /*0094*/ 	.word	index@(.nv.constant0._Z9nmsKernelPK15DetectionResultPiS2_if)
        /*0098*/ 	.short	0x0380
        /*009a*/ 	.short	0x0020


	//----- nvinfo : EIATTR_SW_WAR
	.align		4
.L_328:
        /*009c*/ 	.byte	0x04, 0x36
        /*009e*/ 	.short	(.L_330 - .L_329)
.L_329:
        /*00a0*/ 	.word	0x00000008
.L_330:


//--------------------- .nv.info._Z22filterDetectionsKernelPKfP15DetectionResultPiiiiiifPfi --------------------------
	.section	.nv.info._Z22filterDetectionsKernelPKfP15DetectionResultPiiiiiifPfi,"",@"SHT_CUDA_INFO"
	.sectionflags	@""
	.align	4


	//----- nvinfo : EIATTR_CUDA_API_VERSION
	.align		4
        /*0000*/ 	.byte	0x04, 0x37
        /*0002*/ 	.short	(.L_332 - .L_331)
.L_331:
        /*0004*/ 	.word	0x00000082


	//----- nvinfo : EIATTR_KPARAM_INFO
	.align		4
.L_332:
        /*0008*/ 	.byte	0x04, 0x17
        /*000a*/ 	.short	(.L_334 - .L_333)
.L_333:
        /*000c*/ 	.word	0x00000000
        /*0010*/ 	.short	0x000a
        /*0012*/ 	.short	0x0038
        /*0014*/ 	.byte	0x00, 0xf0, 0x11, 0x00


	//----- nvinfo : EIATTR_KPARAM_INFO
	.align		4
.L_334:
        /*0018*/ 	.byte	0x04, 0x17
        /*001a*/ 	.short	(.L_336 - .L_335)
.L_335:
        /*001c*/ 	.word	0x00000000
        /*0020*/ 	.short	0x0009
        /*0022*/ 	.short	0x0030
        /*0024*/ 	.byte	0x00, 0xf5, 0x21, 0x00


	//----- nvinfo : EIATTR_KPARAM_INFO
	.align		4
.L_336:
        /*0028*/ 	.byte	0x04, 0x17
        /*002a*/ 	.short	(.L_338 - .L_337)
.L_337:
        /*002c*/ 	.word	0x00000000
        /*0030*/ 	.short	0x0008
        /*0032*/ 	.short	0x002c
        /*0034*/ 	.byte	0x00, 0xf0, 0x11, 0x00


	//----- nvinfo : EIATTR_KPARAM_INFO
	.align		4
.L_338:
        /*0038*/ 	.byte	0x04, 0x17
        /*003a*/ 	.short	(.L_340 - .L_339)
.L_339:
        /*003c*/ 	.word	0x00000000
        /*0040*/ 	.short	0x0007
        /*0042*/ 	.short	0x0028
        /*0044*/ 	.byte	0x00, 0xf0, 0x11, 0x00


	//----- nvinfo : EIATTR_KPARAM_INFO
	.align		4
.L_340:
        /*0048*/ 	.byte	0x04, 0x17
        /*004a*/ 	.short	(.L_342 - .L_341)
.L_341:
        /*004c*/ 	.word	0x00000000
        /*0050*/ 	.short	0x0006
        /*0052*/ 	.short	0x0024
        /*0054*/ 	.byte	0x00, 0xf0, 0x11, 0x00


	//----- nvinfo : EIATTR_KPARAM_INFO
	.align		4
.L_342:
        /*0058*/ 	.byte	0x04, 0x17
        /*005a*/ 	.short	(.L_344 - .L_343)
.L_343:
        /*005c*/ 	.word	0x00000000
        /*0060*/ 	.short	0x0005
        /*0062*/ 	.short	0x0020
        /*0064*/ 	.byte	0x00, 0xf0, 0x11, 0x00


	//----- nvinfo : EIATTR_KPARAM_INFO
	.align		4
.L_344:
        /*0068*/ 	.byte	0x04, 0x17
        /*006a*/ 	.short	(.L_346 - .L_345)
.L_345:
        /*006c*/ 	.word	0x00000000
        /*0070*/ 	.short	0x0004
        /*0072*/ 	.short	0x001c
        /*0074*/ 	.byte	0x00, 0xf0, 0x11, 0x00


	//----- nvinfo : EIATTR_KPARAM_INFO
	.align		4
.L_346:
        /*0078*/ 	.byte	0x04, 0x17
        /*007a*/ 	.short	(.L_348 - .L_347)
.L_347:
        /*007c*/ 	.word	0x00000000
        /*0080*/ 	.short	0x0003
        /*0082*/ 	.short	0x0018
        /*0084*/ 	.byte	0x00, 0xf0, 0x11, 0x00


	//----- nvinfo : EIATTR_KPARAM_INFO
	.align		4
.L_348:
        /*0088*/ 	.byte	0x04, 0x17
        /*008a*/ 	.short	(.L_350 - .L_349)
.L_349:
        /*008c*/ 	.word	0x00000000
        /*0090*/ 	.short	0x0002
        /*0092*/ 	.short	0x0010
        /*0094*/ 	.byte	0x00, 0xf5, 0x21, 0x00


	//----- nvinfo : EIATTR_KPARAM_INFO
	.align		4
.L_350:
        /*0098*/ 	.byte	0x04, 0x17
        /*009a*/ 	.short	(.L_352 - .L_351)
.L_351:
        /*009c*/ 	.word	0x00000000
        /*00a0*/ 	.short	0x0001
        /*00a2*/ 	.short	0x0008
        /*00a4*/ 	.byte	0x00, 0xf5, 0x21, 0x00


	//----- nvinfo : EIATTR_KPARAM_INFO
	.align		4
.L_352:
        /*00a8*/ 	.byte	0x04, 0x17
        /*00aa*/ 	.short	(.L_354 - .L_353)
.L_353:
        /*00ac*/ 	.word	0x00000000
        /*00b0*/ 	.short	0x0000
        /*00b2*/ 	.short	0x0000
        /*00b4*/ 	.byte	0x00, 0xf5, 0x21, 0x00


	//----- nvinfo : EIATTR_SPARSE_MMA_MASK
	.align		4
.L_354:
        /*00b8*/ 	.byte	0x03, 0x50
        /*00ba*/ 	.short	0x0000


	//----- nvinfo : EIATTR_MAXREG_COUNT
	.align		4
        /*00bc*/ 	.byte	0x03, 0x1b
        /*00be*/ 	.short	0x00ff


	//----- nvinfo : EIATTR_MERCURY_ISA_VERSION
	.align		4
        /*00c0*/ 	.byte	0x03, 0x5f
        /*00c2*/ 	.short	0x0101


	//----- nvinfo : EIATTR_INT_WARP_WIDE_INSTR_OFFSETS
	.align		4
        /*00c4*/ 	.byte	0x04, 0x31
        /*00c6*/ 	.short	(.L_356 - .L_355)


	//   ....[0]....
.L_355:
        /*00c8*/ 	.word	0x00001490


	//   ....[1]....
        /*00cc*/ 	.word	0x00001530


	//----- nvinfo : EIATTR_VRC_CTA_INIT_COUNT
	.align		4
.L_356:
        /*00d0*/ 	.byte	0x02, 0x4a
	.zero		1
	.zero		1


	//----- nvinfo : EIATTR_EXIT_INSTR_OFFSETS
	.align		4
        /*00d4*/ 	.byte	0x04, 0x1c
        /*00d6*/ 	.short	(.L_358 - .L_357)


	//   ....[0]....
.L_357:
        /*00d8*/ 	.word	0x00000090


	//   ....[1]....
        /*00dc*/ 	.word	0x00000fa0


	//   ....[2]....
        /*00e0*/ 	.word	0x00001470


	//   ....[3]....
        /*00e4*/ 	.word	0x00001560


	//   ....[4]....
        /*00e8*/ 	.word	0x00001610


	//   ....[5]....
        /*00ec*/ 	.word	0x00001d60


	//   ....[6]....
        /*00f0*/ 	.word	0x00002030


	//   ....[7]....
        /*00f4*/ 	.word	0x00002080


	//----- nvinfo : EIATTR_CRS_STACK_SIZE
	.align		4
.L_358:
        /*00f8*/ 	.byte	0x04, 0x1e
        /*00fa*/ 	.short	(.L_360 - .L_359)
.L_359:
        /*00fc*/ 	.word	0x00000000


	//----- nvinfo : EIATTR_CBANK_PARAM_SIZE
	.align		4
.L_360:
        /*0100*/ 	.byte	0x03, 0x19
        /*0102*/ 	.short	0x003c


	//----- nvinfo : EIATTR_PARAM_CBANK
	.align		4
        /*0104*/ 	.byte	0x04, 0x0a
        /*0106*/ 	.short	(.L_362 - .L_361)
	.align		4
.L_361:
        /*0108*/ 	.word	index@(.nv.constant0._Z22filterDetectionsKernelPKfP15DetectionResultPiiiiiifPfi)
        /*010c*/ 	.short	0x0380
        /*010e*/ 	.short	0x003c


	//----- nvinfo : EIATTR_SW_WAR
	.align		4
.L_362:
        /*0110*/ 	.byte	0x04, 0x36
        /*0112*/ 	.short	(.L_364 - .L_363)
.L_363:
        /*0114*/ 	.word	0x00000008
.L_364:


//--------------------- .nv.callgraph             --------------------------
	.section	.nv.callgraph,"",@"SHT_CUDA_CALLGRAPH"
	.align	4
	.sectionentsize	8
	.align		4
        /*0000*/ 	.word	0x00000000
	.align		4
        /*0004*/ 	.word	0xffffffff
	.align		4
        /*0008*/ 	.word	0x00000000
	.align		4
        /*000c*/ 	.word	0xfffffffe
	.align		4
        /*0010*/ 	.word	0x00000000
	.align		4
        /*0014*/ 	.word	0xfffffffd
	.align		4
        /*0018*/ 	.word	0x00000000
	.align		4
        /*001c*/ 	.word	0xfffffffc


//--------------------- .nv.constant4             --------------------------
	.section	.nv.constant4,"a",@progbits
	.align	8
	.align		8
.nv.constant4:
        /*0000*/ 	.dword	_ZN34_INTERNAL_a9958d78_4_k_cu_d02b43124cuda3std3__45__cpo5beginE
	.align		8
        /*0008*/ 	.dword	_ZN34_INTERNAL_a9958d78_4_k_cu_d02b43124cuda3std3__45__cpo3endE
	.align		8
        /*0010*/ 	.dword	_ZN34_INTERNAL_a9958d78_4_k_cu_d02b43124cuda3std3__45__cpo6cbeginE
	.align		8
        /*0018*/ 	.dword	_ZN34_INTERNAL_a9958d78_4_k_cu_d02b43124cuda3std3__45__cpo4cendE
	.align		8
        /*0020*/ 	.dword	_ZN34_INTERNAL_a9958d78_4_k_cu_d02b43124cuda3std3__45__cpo6rbeginE
	.align		8
        /*0028*/ 	.dword	_ZN34_INTERNAL_a9958d78_4_k_cu_d02b43124cuda3std3__45__cpo4rendE
	.align		8
        /*0030*/ 	.dword	_ZN34_INTERNAL_a9958d78_4_k_cu_d02b43124cuda3std3__45__cpo7crbeginE
	.align		8
        /*0038*/ 	.dword	_ZN34_INTERNAL_a9958d78_4_k_cu_d02b43124cuda3std3__45__cpo5crendE
	.align		8
        /*0040*/ 	.dword	_ZN34_INTERNAL_a9958d78_4_k_cu_d02b43124cuda3std3__436_GLOBAL__N__a9958d78_4_k_cu_d02b43126ignoreE
	.align		8
        /*0048*/ 	.dword	_ZN34_INTERNAL_a9958d78_4_k_cu_d02b43124cuda3std3__419piecewise_constructE
	.align		8
        /*0050*/ 	.dword	_ZN34_INTERNAL_a9958d78_4_k_cu_d02b43124cuda3std3__48in_placeE
	.align		8
        /*0058*/ 	.dword	_ZN34_INTERNAL_a9958d78_4_k_cu_d02b43124cuda3std3__420unreachable_sentinelE
	.align		8
        /*0060*/ 	.dword	_ZN34_INTERNAL_a9958d78_4_k_cu_d02b43124cuda3std3__47nulloptE
	.align		8
        /*0068*/ 	.dword	_ZN34_INTERNAL_a9958d78_4_k_cu_d02b43124cuda3std3__48unexpectE
	.align		8
        /*0070*/ 	.dword	_ZN34_INTERNAL_a9958d78_4_k_cu_d02b43124cuda3std6ranges3__45__cpo4swapE
	.align		8
        /*0078*/ 	.dword	_ZN34_INTERNAL_a9958d78_4_k_cu_d02b43124cuda3std6ranges3__45__cpo9iter_moveE
	.align		8
        /*0080*/ 	.dword	_ZN34_INTERNAL_a9958d78_4_k_cu_d02b43124cuda3std6ranges3__45__cpo5beginE
	.align		8
        /*0088*/ 	.dword	_ZN34_INTERNAL_a9958d78_4_k_cu_d02b43124cuda3std6ranges3__45__cpo3endE
	.align		8
        /*0090*/ 	.dword	_ZN34_INTERNAL_a9958d78_4_k_cu_d02b43124cuda3std6ranges3__45__cpo6cbeginE
	.align		8
        /*0098*/ 	.dword	_ZN34_INTERNAL_a9958d78_4_k_cu_d02b43124cuda3std6ranges3__45__cpo4cendE
	.align		8
        /*00a0*/ 	.dword	_ZN34_INTERNAL_a9958d78_4_k_cu_d02b43124cuda3std6ranges3__45__cpo7advanceE
	.align		8
        /*00a8*/ 	.dword	_ZN34_INTERNAL_a9958d78_4_k_cu_d02b43124cuda3std6ranges3__45__cpo9iter_swapE
	.align		8
        /*00b0*/ 	.dword	_ZN34_INTERNAL_a9958d78_4_k_cu_d02b43124cuda3std6ranges3__45__cpo4nextE
	.align		8
        /*00b8*/ 	.dword	_ZN34_INTERNAL_a9958d78_4_k_cu_d02b43124cuda3std6ranges3__45__cpo4prevE
	.align		8
        /*00c0*/ 	.dword	_ZN34_INTERNAL_a9958d78_4_k_cu_d02b43124cuda3std6ranges3__45__cpo4dataE
	.align		8
        /*00c8*/ 	.dword	_ZN34_INTERNAL_a9958d78_4_k_cu_d02b43124cuda3std6ranges3__45__cpo5cdataE
	.align		8
        /*00d0*/ 	.dword	_ZN34_INTERNAL_a9958d78_4_k_cu_d02b43124cuda3std6ranges3__45__cpo4sizeE
	.align		8
        /*00d8*/ 	.dword	_ZN34_INTERNAL_a9958d78_4_k_cu_d02b43124cuda3std6ranges3__45__cpo5ssizeE
	.align		8
        /*00e0*/ 	.dword	_ZN34_INTERNAL_a9958d78_4_k_cu_d02b43124cuda3std6ranges3__45__cpo8distanceE
	.align		8
        /*00e8*/ 	.dword	_ZN34_INTERNAL_a9958d78_4_k_cu_d02b43126thrust24THRUST_300001_SM_1000_NS8cuda_cub3parE
	.align		8
        /*00f0*/ 	.dword	_ZN34_INTERNAL_a9958d78_4_k_cu_d02b43126thrust24THRUST_300001_SM_1000_NS8cuda_cub10par_nosyncE
	.align		8
        /*00f8*/ 	.dword	_ZN34_INTERNAL_a9958d78_4_k_cu_d02b43126thrust24THRUST_300001_SM_1000_NS6system6detail10sequential3seqE
	.align		8
        /*0100*/ 	.dword	_ZN34_INTERNAL_a9958d78_4_k_cu_d02b43126thrust24THRUST_300001_SM_1000_NS6system3cpp3parE
	.align		8
        /*0108*/ 	.dword	_ZN34_INTERNAL_a9958d78_4_k_cu_d02b43126thrust24THRUST_300001_SM_1000_NS12placeholders2_1E
	.align		8
        /*0110*/ 	.dword	_ZN34_INTERNAL_a9958d78_4_k_cu_d02b43126thrust24THRUST_300001_SM_1000_NS12placeholders2_2E
	.align		8
        /*0118*/ 	.dword	_ZN34_INTERNAL_a9958d78_4_k_cu_d02b43126thrust24THRUST_300001_SM_1000_NS12placeholders2_3E
	.align		8
        /*0120*/ 	.dword	_ZN34_INTERNAL_a9958d78_4_k_cu_d02b43126thrust24THRUST_300001_SM_1000_NS12placeholders2_4E
	.align		8
        /*0128*/ 	.dword	_ZN34_INTERNAL_a9958d78_4_k_cu_d02b43126thrust24THRUST_300001_SM_1000_NS12placeholders2_5E
	.align		8
        /*0130*/ 	.dword	_ZN34_INTERNAL_a9958d78_4_k_cu_d02b43126thrust24THRUST_300001_SM_1000_NS12placeholders2_6E
	.align		8
        /*0138*/ 	.dword	_ZN34_INTERNAL_a9958d78_4_k_cu_d02b43126thrust24THRUST_300001_SM_1000_NS12placeholders2_7E
	.align		8
        /*0140*/ 	.dword	_ZN34_INTERNAL_a9958d78_4_k_cu_d02b43126thrust24THRUST_300001_SM_1000_NS12placeholders2_8E
	.align		8
        /*0148*/ 	.dword	_ZN34_INTERNAL_a9958d78_4_k_cu_d02b43126thrust24THRUST_300001_SM_1000_NS12placeholders2_9E
	.align		8
        /*0150*/ 	.dword	_ZN34_INTERNAL_a9958d78_4_k_cu_d02b43126thrust24THRUST_300001_SM_1000_NS12placeholders3_10E
	.align		8
        /*0158*/ 	.dword	_ZN34_INTERNAL_a9958d78_4_k_cu_d02b43126thrust24THRUST_300001_SM_1000_NS3seqE
	.align		8
        /*0160*/ 	.dword	_ZN34_INTERNAL_a9958d78_4_k_cu_d02b43126thrust24THRUST_300001_SM_1000_NS6deviceE


//--------------------- .text._ZN3cub18CUB_300001_SM_10006detail10merge_sort26DeviceMergeSortMergeKernelINS2_10policy_hubIN6thrust24THRUST_300001_SM_1000_NS10device_ptrI15DetectionResultEEE9Policy600ES9_PNS0_8NullTypeES9_SD_m22DetectionResultCompareS8_SC_EEvbT2_T3_T4_PT6_PT7_T5_PSH_SH_NS1_7vsmem_tE --------------------------
	.section	.text._ZN3cub18CUB_300001_SM_10006detail10merge_sort26DeviceMergeSortMergeKernelINS2_10policy_hubIN6thrust24THRUST_300001_SM_1000_NS10device_ptrI15DetectionResultEEE9Policy600ES9_PNS0_8NullTypeES9_SD_m22DetectionResultCompareS8_SC_EEvbT2_T3_T4_PT6_PT7_T5_PSH_SH_NS1_7vsmem_tE,"ax",@progbits
	.align	128
        .global         _ZN3cub18CUB_300001_SM_10006detail10merge_sort26DeviceMergeSortMergeKernelINS2_10policy_hubIN6thrust24THRUST_300001_SM_1000_NS10device_ptrI15DetectionResultEEE9Policy600ES9_PNS0_8NullTypeES9_SD_m22DetectionResultCompareS8_SC_EEvbT2_T3_T4_PT6_PT7_T5_PSH_SH_NS1_7vsmem_tE
        .type           _ZN3cub18CUB_300001_SM_10006detail10merge_sort26DeviceMergeSortMergeKernelINS2_10policy_hubIN6thrust24THRUST_300001_SM_1000_NS10device_ptrI15DetectionResultEEE9Policy600ES9_PNS0_8NullTypeES9_SD_m22DetectionResultCompareS8_SC_EEvbT2_T3_T4_PT6_PT7_T5_PSH_SH_NS1_7vsmem_tE,@function
        .size           _ZN3cub18CUB_300001_SM_10006detail10merge_sort26DeviceMergeSortMergeKernelINS2_10policy_hubIN6thrust24THRUST_300001_SM_1000_NS10device_ptrI15DetectionResultEEE9Policy600ES9_PNS0_8NullTypeES9_SD_m22DetectionResultCompareS8_SC_EEvbT2_T3_T4_PT6_PT7_T5_PSH_SH_NS1_7vsmem_tE,(.L_x_153 - _ZN3cub18CUB_300001_SM_10006detail10merge_sort26DeviceMergeSortMergeKernelINS2_10policy_hubIN6thrust24THRUST_300001_SM_1000_NS10device_ptrI15DetectionResultEEE9Policy600ES9_PNS0_8NullTypeES9_SD_m22DetectionResultCompareS8_SC_EEvbT2_T3_T4_PT6_PT7_T5_PSH_SH_NS1_7vsmem_tE)
        .other          _ZN3cub18CUB_300001_SM_10006detail10merge_sort26DeviceMergeSortMergeKernelINS2_10policy_hubIN6thrust24THRUST_300001_SM_1000_NS10device_ptrI15DetectionResultEEE9Policy600ES9_PNS0_8NullTypeES9_SD_m22DetectionResultCompareS8_SC_EEvbT2_T3_T4_PT6_PT7_T5_PSH_SH_NS1_7vsmem_tE,@"STO_CUDA_ENTRY STV_DEFAULT"
_ZN3cub18CUB_300001_SM_10006detail10merge_sort26DeviceMergeSortMergeKernelINS2_10policy_hubIN6thrust24THRUST_300001_SM_1000_NS10device_ptrI15DetectionResultEEE9Policy600ES9_PNS0_8NullTypeES9_SD_m22DetectionResultCompareS8_SC_EEvbT2_T3_T4_PT6_PT7_T5_PSH_SH_NS1_7vsmem_tE:
.text._ZN3cub18CUB_300001_SM_10006detail10merge_sort26DeviceMergeSortMergeKernelINS2_10policy_hubIN6thrust24THRUST_300001_SM_1000_NS10device_ptrI15DetectionResultEEE9Policy600ES9_PNS0_8NullTypeES9_SD_m22DetectionResultCompareS8_SC_EEvbT2_T3_T4_PT6_PT7_T5_PSH_SH_NS1_7vsmem_tE:
[----:B------:R-:W-:Y:S01]  /*0000*/  LDC R1, c[0x0][0x37c] ;  /* 0x0000df00ff017b82 */ /* 0x000fe20000000800 */
[----:B------:R-:W0:Y:S01]  /*0010*/  S2R R63, SR_CTAID.X ;  /* 0x00000000003f7919 */ /* 0x000e220000002500 */
[----:B------:R-:W1:Y:S06]  /*0020*/  LDCU UR4, c[0x0][0x370] ;  /* 0x00006e00ff0477ac */ /* 0x000e6c0008000800 */
[----:B------:R-:W2:Y:S01]  /*0030*/  LDC.64 R4, c[0x0][0x3c0] ;  /* 0x0000f000ff047b82 */ /* 0x000ea20000000a00 */
[----:B------:R-:W3:Y:S01]  /*0040*/  S2R R36, SR_TID.X ;  /* 0x0000000000247919 */ /* 0x000ee20000002100 */
[----:B------:R-:W4:Y:S01]  /*0050*/  LDCU.64 UR6, c[0x0][0x358] ;  /* 0x00006b00ff0677ac */ /* 0x000f220008000a00 */
[----:B-1----:R-:W-:-:S06]  /*0060*/  UIADD3 UR4, UPT, UPT, UR4, -0x1, URZ ;  /* 0xffffffff04047890 */ /* 0x002fcc000fffe0ff */
[----:B0-----:R-:W-:-:S13]  /*0070*/  ISETP.GE.U32.AND P0, PT, R63, UR4, PT ;  /* 0x000000043f007c0c */ /* 0x001fda000bf06070 */
[----:B---34-:R-:W-:Y:S05]  /*0080*/  @P0 BRA `(.L_x_0) ;  /* 0x0000003000900947 */ /* 0x018fea0003800000 */
[----:B------:R-:W0:Y:S01]  /*0090*/  LDC.64 R6, c[0x0][0x3b8] ;  /* 0x0000ee00ff067b82 */ /* 0x000e220000000a00 */
[----:B--2---:R-:W-:-:S07]  /*00a0*/  IADD3 R0, P3, PT, RZ, -R4, RZ ;  /* 0x80000004ff007210 */ /* 0x004fce0007f7e0ff */
[----:B------:R-:W1:Y:S01]  /*00b0*/  LDC.64 R18, c[0x0][0x398] ;  /* 0x0000e600ff127b82 */ /* 0x000e620000000a00 */
[----:B------:R-:W-:Y:S01]  /*00c0*/  IMAD.WIDE.U32 R10, R4, 0x20, RZ ;  /* 0x00000020040a7825 */ /* 0x000fe200078e00ff */
[----:B------:R-:W2:Y:S01]  /*00d0*/  LDCU.U8 UR4, c[0x0][0x380] ;  /* 0x00007000ff0477ac */ /* 0x000ea20008000000 */
[----:B0-----:R-:W-:-:S04]  /*00e0*/  LEA R6, P0, R63, R6, 0x3 ;  /* 0x000000063f067211 */ /* 0x001fc800078018ff */
[----:B------:R-:W-:-:S05]  /*00f0*/  LEA.HI.X R7, R63, R7, RZ, 0x3, P0 ;  /* 0x000000073f077211 */ /* 0x000fca00000f1cff */
[----:B------:R-:W3:Y:S04]  /*0100*/  LDG.E.64 R8, desc[UR6][R6.64+0x8] ;  /* 0x0000080606087981 */ /* 0x000ee8000c1e1b00 */
[----:B------:R0:W4:Y:S01]  /*0110*/  LDG.E.64 R2, desc[UR6][R6.64] ;  /* 0x0000000606027981 */ /* 0x000122000c1e1b00 */
[CC--:B------:R-:W-:Y:S01]  /*0120*/  LOP3.LUT R4, R0.reuse, R63.reuse, RZ, 0xc0, !PT ;  /* 0x0000003f00047212 */ /* 0x0c0fe200078ec0ff */
[----:B------:R-:W-:Y:S01]  /*0130*/  IMAD.SHL.U32 R15, R5, 0x20, RZ ;  /* 0x00000020050f7824 */ /* 0x000fe200078e00ff */
[----:B------:R-:W-:Y:S01]  /*0140*/  LOP3.LUT R0, R0, R63, RZ, 0xfc, !PT ;  /* 0x0000003f00007212 */ /* 0x000fe200078efcff */
[----:B------:R-:W-:Y:S01]  /*0150*/  IMAD.X R16, RZ, RZ, ~R5, P3 ;  /* 0x000000ffff107224 */ /* 0x000fe200018e0e05 */
[C---:B------:R-:W-:Y:S01]  /*0160*/  SHF.L.U64.HI R17, R4.reuse, 0x6, RZ ;  /* 0x0000000604117819 */ /* 0x040fe200000102ff */
[----:B------:R-:W-:Y:S01]  /*0170*/  IMAD.SHL.U32 R14, R4, 0x40, RZ ;  /* 0x00000040040e7824 */ /* 0x000fe200078e00ff */
[----:B------:R-:W-:Y:S01]  /*0180*/  ISETP.NE.U32.AND P1, PT, R0, -0x1, PT ;  /* 0xffffffff0000780c */ /* 0x000fe20003f25070 */
[----:B------:R-:W-:Y:S01]  /*0190*/  IMAD.IADD R15, R11, 0x1, R15 ;  /* 0x000000010b0f7824 */ /* 0x000fe200078e020f */
[----:B------:R-:W-:Y:S01]  /*01a0*/  IADD3 R0, P2, PT, R63, -R4, RZ ;  /* 0x800000043f007210 */ /* 0x000fe20007f5e0ff */
[----:B0-----:R-:W-:Y:S01]  /*01b0*/  IMAD.MOV.U32 R6, RZ, RZ, 0x3f ;  /* 0x0000003fff067424 */ /* 0x001fe200078e00ff */
[----:B------:R-:W-:Y:S01]  /*01c0*/  LOP3.LUT R13, R10, 0xffffffc0, RZ, 0xc0, !PT ;  /* 0xffffffc00a0d7812 */ /* 0x000fe200078ec0ff */
[----:B--2---:R-:W-:Y:S01]  /*01d0*/  UPRMT UR4, UR4, 0x8880, URZ ;  /* 0x0000888004047896 */ /* 0x004fe200080000ff */
[----:B------:R-:W-:Y:S01]  /*01e0*/  ISETP.NE.AND.EX P1, PT, R16, -0x1, PT, P1 ;  /* 0xffffffff1000780c */ /* 0x000fe20003f25310 */
[----:B------:R-:W-:Y:S01]  /*01f0*/  IMAD.X R7, RZ, RZ, -0x1, P2 ;  /* 0xffffffffff077424 */ /* 0x000fe200010e06ff */
[----:B------:R-:W-:Y:S01]  /*0200*/  BSSY.RECONVERGENT B0, `(.L_x_1) ;  /* 0x00000f4000007945 */ /* 0x000fe20003800200 */
[----:B------:R-:W-:Y:S01]  /*0210*/  IMAD.SHL.U32 R5, R0, 0x40, RZ ;  /* 0x0000004000057824 */ /* 0x000fe200078e00ff */
[----:B------:R-:W-:Y:S01]  /*0220*/  UISETP.NE.AND UP0, UPT, UR4, URZ, UPT ;  /* 0x000000ff0400728c */ /* 0x000fe2000bf05270 */
[----:B------:R-:W-:Y:S01]  /*0230*/  ACQBULK ;  /* 0x000000000000782e */ /* 0x000fe20000000000 */
[----:B---3--:R-:W-:-:S02]  /*0240*/  IADD3 R11, P0, PT, R8, -R14, RZ ;  /* 0x8000000e080b7210 */ /* 0x008fc40007f1e0ff */
[----:B-1----:R-:W-:Y:S02]  /*0250*/  IADD3 R8, P4, PT, -R14, R18, RZ ;  /* 0x000000120e087210 */ /* 0x002fe40007f9e1ff */
[----:B----4-:R-:W-:Y:S01]  /*0260*/  IADD3 R12, P3, PT, R2, -R14, RZ ;  /* 0x8000000e020c7210 */ /* 0x010fe20007f7e0ff */
[--C-:B------:R-:W-:Y:S01]  /*0270*/  IMAD.X R4, R9, 0x1, ~R17.reuse, P0 ;  /* 0x0000000109047824 */ /* 0x100fe200000e0e11 */
[----:B------:R-:W-:Y:S01]  /*0280*/  ISETP.NE.U32.AND P0, PT, R0, -0x1, PT ;  /* 0xffffffff0000780c */ /* 0x000fe20003f05070 */
[----:B------:R-:W-:Y:S01]  /*0290*/  IMAD.X R10, R19, 0x1, ~R17, P4 ;  /* 0x00000001130a7824 */ /* 0x000fe200020e0e11 */
[----:B------:R-:W-:Y:S02]  /*02a0*/  ISETP.GT.U32.AND P2, PT, R8, R13, PT ;  /* 0x0000000d0800720c */ /* 0x000fe40003f44070 */
[----:B------:R-:W-:Y:S02]  /*02b0*/  ISETP.NE.AND.EX P0, PT, R7, -0x1, PT, P0 ;  /* 0xffffffff0700780c */ /* 0x000fe40003f05300 */
[----:B------:R-:W-:-:S02]  /*02c0*/  SHF.L.U64.HI R7, R0, 0x6, R7 ;  /* 0x0000000600077819 */ /* 0x000fc40000010207 */
[----:B------:R-:W-:Y:S01]  /*02d0*/  SEL R0, R6, 0x40, !P0 ;  /* 0x0000004006007807 */ /* 0x000fe20004000000 */
[----:B------:R-:W-:Y:S01]  /*02e0*/  IMAD.X R6, R3, 0x1, ~R17, P3 ;  /* 0x0000000103067824 */ /* 0x000fe200018e0e11 */
[----:B------:R-:W-:Y:S02]  /*02f0*/  ISETP.GT.U32.AND.EX P0, PT, R10, R15, PT, P2 ;  /* 0x0000000f0a00720c */ /* 0x000fe40003f04120 */
[----:B------:R-:W-:Y:S02]  /*0300*/  IADD3 R9, P2, PT, -R12, R5, RZ ;  /* 0x000000050c097210 */ /* 0x000fe40007f5e1ff */
[----:B------:R-:W-:Y:S02]  /*0310*/  IADD3 R0, P3, P4, -R11, R0, R5 ;  /* 0x000000000b007210 */ /* 0x000fe40007c7e105 */
[----:B------:R-:W-:Y:S01]  /*0320*/  SEL R5, R8, R13, P0 ;  /* 0x0000000d08057207 */ /* 0x000fe20000000000 */
[----:B------:R-:W-:Y:S01]  /*0330*/  IMAD.X R6, R7, 0x1, ~R6, P2 ;  /* 0x0000000107067824 */ /* 0x000fe200010e0e06 */
[----:B------:R-:W-:-:S02]  /*0340*/  IADD3.X R4, PT, PT, ~R4, RZ, R7, P3, P4 ;  /* 0x000000ff04047210 */ /* 0x000fc40001fe8507 */
[----:B------:R-:W-:Y:S02]  /*0350*/  SEL R7, R10, R15, P0 ;  /* 0x0000000f0a077207 */ /* 0x000fe40000000000 */
[----:B------:R-:W-:Y:S02]  /*0360*/  IADD3 R5, P0, PT, R5, -R13, RZ ;  /* 0x8000000d05057210 */ /* 0x000fe40007f1e0ff */
[C---:B------:R-:W-:Y:S02]  /*0370*/  SEL R0, R13.reuse, R0, !P1 ;  /* 0x000000000d007207 */ /* 0x040fe40004800000 */
[----:B------:R-:W-:Y:S01]  /*0380*/  ISETP.LT.U32.AND P2, PT, R13, R8, PT ;  /* 0x000000080d00720c */ /* 0x000fe20003f41070 */
[----:B------:R-:W-:Y:S01]  /*0390*/  IMAD.X R7, R7, 0x1, ~R15, P0 ;  /* 0x0000000107077824 */ /* 0x000fe200000e0e0f */
[----:B------:R-:W-:Y:S02]  /*03a0*/  SEL R4, R15, R4, !P1 ;  /* 0x000000040f047207 */ /* 0x000fe40004800000 */
[----:B------:R-:W-:-:S02]  /*03b0*/  ISETP.LT.U32.AND P3, PT, R9, R5, PT ;  /* 0x000000050900720c */ /* 0x000fc40003f61070 */
[----:B------:R-:W-:Y:S02]  /*03c0*/  ISETP.LT.U32.AND P0, PT, R0, R5, PT ;  /* 0x000000050000720c */ /* 0x000fe40003f01070 */
[----:B------:R-:W-:Y:S02]  /*03d0*/  ISETP.LT.U32.AND.EX P2, PT, R15, R10, PT, P2 ;  /* 0x0000000a0f00720c */ /* 0x000fe40003f41120 */
[-C--:B------:R-:W-:Y:S02]  /*03e0*/  ISETP.LT.U32.AND.EX P3, PT, R6, R7.reuse, PT, P3 ;  /* 0x000000070600720c */ /* 0x080fe40003f61130 */
[----:B------:R-:W-:Y:S02]  /*03f0*/  ISETP.LT.U32.AND.EX P0, PT, R4, R7, PT, P0 ;  /* 0x000000070400720c */ /* 0x000fe40003f01100 */
[----:B------:R-:W-:Y:S02]  /*0400*/  @!P1 SEL R11, R13, R8, P2 ;  /* 0x000000080d0b9207 */ /* 0x000fe40001000000 */
[----:B------:R-:W-:-:S02]  /*0410*/  SEL R9, R9, R5, P3 ;  /* 0x0000000509097207 */ /* 0x000fc40001800000 */
[----:B------:R-:W-:Y:S01]  /*0420*/  SEL R0, R0, R5, P0 ;  /* 0x0000000500007207 */ /* 0x000fe20000000000 */
[----:B------:R-:W-:Y:S01]  /*0430*/  IMAD.IADD R5, R11, 0x1, -R12 ;  /* 0x000000010b057824 */ /* 0x000fe200078e0a0c */
[----:B------:R-:W-:-:S03]  /*0440*/  SEL R4, R6, R7, P3 ;  /* 0x0000000706047207 */ /* 0x000fc60001800000 */
[----:B------:R-:W-:Y:S01]  /*0450*/  IMAD.IADD R0, R0, 0x1, -R9 ;  /* 0x0000000100007824 */ /* 0x000fe200078e0a09 */
[----:B------:R-:W-:Y:S06]  /*0460*/  BRA.U !UP0, `(.L_x_2) ;  /* 0x0000000908147547 */ /* 0x000fec000b800000 */
[----:B------:R-:W-:Y:S02]  /*0470*/  ISETP.GE.AND P0, PT, R36, R5, PT ;  /* 0x000000052400720c */ /* 0x000fe40003f06270 */
[----:B------:R-:W-:-:S04]  /*0480*/  IADD3 R7, P1, P2, R9, R14, R13 ;  /* 0x0000000e09077210 */ /* 0x000fc80007a3e00d */
[----:B------:R-:W-:-:S07]  /*0490*/  IADD3.X R9, PT, PT, R4, R17, R15, P1, P2 ;  /* 0x0000001104097210 */ /* 0x000fce0000fe440f */
[----:B------:R-:W-:Y:S05]  /*04a0*/  @P0 BRA `(.L_x_3) ;  /* 0x0000000400000947 */ /* 0x000fea0003800000 */
[----:B------:R-:W0:Y:S01]  /*04b0*/  LDC.64 R6, c[0x0][0x388] ;  /* 0x0000e200ff067b82 */ /* 0x000e220000000a00 */
[----:B------:R-:W-:-:S05]  /*04c0*/  IADD3 R9, P0, PT, R2, R36, RZ ;  /* 0x0000002402097210 */ /* 0x000fca0007f1e0ff */
[----:B------:R-:W-:Y:S02]  /*04d0*/  IMAD.X R4, RZ, RZ, R3, P0 ;  /* 0x000000ffff047224 */ /* 0x000fe400000e0603 */
[----:B0-----:R-:W-:-:S04]  /*04e0*/  IMAD.WIDE.U32 R2, R9, 0xe4, R6 ;  /* 0x000000e409027825 */ /* 0x001fc800078e0006 */
[----:B------:R-:W-:-:S04]  /*04f0*/  IMAD R7, R4, 0xe4, RZ ;  /* 0x000000e404077824 */ /* 0x000fc800078e02ff */
[----:B------:R-:W-:-:S05]  /*0500*/  IMAD.IADD R3, R3, 0x1, R7 ;  /* 0x0000000103037824 */ /* 0x000fca00078e0207 */
[----:B------:R0:W5:Y:S04]  /*0510*/  LDG.E R6, desc[UR6][R2.64] ;  /* 0x0000000602067981 */ /* 0x000168000c1e1900 */
        /* <DEDUP_REMOVED lines=55> */
[----:B------:R0:W5:Y:S01]  /*0890*/  LDG.E R64, desc[UR6][R2.64+0xe0] ;  /* 0x0000e00602407981 */ /* 0x000162000c1e1900 */
[----:B------:R-:W-:Y:S05]  /*08a0*/  BRA `(.L_x_4) ;  /* 0x0000000800247947 */ /* 0x000fea0003800000 */
.L_x_3:
[----:B------:R-:W0:Y:S01]  /*08b0*/  LDC.64 R2, c[0x0][0x388] ;  /* 0x0000e200ff027b82 */ /* 0x000e220000000a00 */
[----:B------:R-:W-:-:S05]  /*08c0*/  IMAD.IADD R4, R36, 0x1, -R5 ;  /* 0x0000000124047824 */ /* 0x000fca00078e0a05 */
[----:B------:R-:W-:-:S04]  /*08d0*/  IADD3 R7, P0, PT, R4, R7, RZ ;  /* 0x0000000704077210 */ /* 0x000fc80007f1e0ff */
[----:B------:R-:W-:Y:S01]  /*08e0*/  LEA.HI.X.SX32 R4, R4, R9, 0x1, P0 ;  /* 0x0000000904047211 */ /* 0x000fe200000f0eff */
        /* <DEDUP_REMOVED lines=61> */
.L_x_2:
[----:B------:R-:W0:Y:S01]  /*0cc0*/  LDC.64 R6, c[0x0][0x3a0] ;  /* 0x0000e800ff067b82 */ /* 0x000e220000000a00 */
[----:B------:R-:W-:Y:S01]  /*0cd0*/  IADD3 R9, P1, P2, R9, R14, R13 ;  /* 0x0000000e09097210 */ /* 0x000fe20007a3e00d */
[C---:B------:R-:W-:Y:S01]  /*0ce0*/  IMAD.IADD R13, R36.reuse, 0x1, -R5 ;  /* 0x00000001240d7824 */ /* 0x040fe200078e0a05 */
[----:B------:R-:W-:Y:S02]  /*0cf0*/  ISETP.GE.AND P0, PT, R36, R5, PT ;  /* 0x000000052400720c */ /* 0x000fe40003f06270 */
[----:B------:R-:W-:Y:S02]  /*0d00*/  IADD3.X R11, PT, PT, R4, R17, R15, P1, P2 ;  /* 0x00000011040b7210 */ /* 0x000fe40000fe440f */
[----:B------:R-:W-:Y:S02]  /*0d10*/  SEL R9, R2, R9, !P0 ;  /* 0x0000000902097207 */ /* 0x000fe40004000000 */
[----:B------:R-:W-:Y:S02]  /*0d20*/  SEL R2, R36, R13, !P0 ;  /* 0x0000000d24027207 */ /* 0x000fe40004000000 */
[----:B------:R-:W-:-:S02]  /*0d30*/  SHF.R.S32.HI R4, RZ, 0x1f, R13 ;  /* 0x0000001fff047819 */ /* 0x000fc4000001140d */
[----:B------:R-:W-:Y:S02]  /*0d40*/  SEL R11, R3, R11, !P0 ;  /* 0x0000000b030b7207 */ /* 0x000fe40004000000 */
[----:B------:R-:W-:Y:S02]  /*0d50*/  IADD3 R3, P1, PT, R2, R9, RZ ;  /* 0x0000000902037210 */ /* 0x000fe40007f3e0ff */
[----:B------:R-:W-:-:S05]  /*0d60*/  SEL R4, R4, RZ, P0 ;  /* 0x000000ff04047207 */ /* 0x000fca0000000000 */
[----:B------:R-:W-:Y:S02]  /*0d70*/  IMAD.X R4, R4, 0x1, R11, P1 ;  /* 0x0000000104047824 */ /* 0x000fe400008e060b */
        /* <DEDUP_REMOVED lines=59> */
[----:B------:R2:W5:Y:S02]  /*1130*/  LDG.E R64, desc[UR6][R2.64+0xe0] ;  /* 0x0000e00602407981 */ /* 0x000564000c1e1900 */
.L_x_4:
[----:B------:R-:W-:Y:S05]  /*1140*/  BSYNC.RECONVERGENT B0 ;  /* 0x0000000000007941 */ /* 0x000fea0003800200 */
.L_x_1:
[----:B012---:R-:W0:Y:S01]  /*1150*/  S2R R2, SR_CgaCtaId ;  /* 0x0000000000027919 */ /* 0x007e220000008800 */
[----:B------:R-:W-:-:S04]  /*1160*/  MOV R3, 0x400 ;  /* 0x0000040000037802 */ /* 0x000fc80000000f00 */
[----:B0-----:R-:W-:-:S05]  /*1170*/  LEA R3, R2, R3, 0x18 ;  /* 0x0000000302037211 */ /* 0x001fca00078ec0ff */
[----:B------:R-:W-:-:S05]  /*1180*/  IMAD R65, R36, 0xe4, R3 ;  /* 0x000000e424417824 */ /* 0x000fca00078e0203 */
[----:B-----5:R-:W-:Y:S04]  /*1190*/  STS [R65], R6 ;  /* 0x0000000641007388 */ /* 0x020fe80000000800 */
[----:B------:R-:W-:Y:S04]  /*11a0*/  STS [R65+0x4], R4 ;  /* 0x0000040441007388 */ /* 0x000fe80000000800 */
        /* <DEDUP_REMOVED lines=53> */
[----:B------:R0:W-:Y:S04]  /*1500*/  STS [R65+0xdc], R7 ;  /* 0x0000dc0741007388 */ /* 0x0001e80000000800 */
[----:B------:R1:W-:Y:S01]  /*1510*/  STS [R65+0xe0], R64 ;  /* 0x0000e04041007388 */ /* 0x0003e20000000800 */
[----:B------:R-:W-:Y:S01]  /*1520*/  BAR.SYNC.DEFER_BLOCKING 0x0 ;  /* 0x0000000000007b1d */ /* 0x000fe20000010000 */
[----:B0-----:R-:W-:-:S07]  /*1530*/  IMAD.IADD R7, R5, 0x1, R0 ;  /* 0x0000000105077824 */ /* 0x001fce00078e0200 */
[----:B------:R-:W-:Y:S01]  /*1540*/  PREEXIT ;  /* 0x000000000000782d */ /* 0x000fe20000000000 */
[----:B------:R-:W-:Y:S01]  /*1550*/  BSSY.RECONVERGENT B0, `(.L_x_5) ;  /* 0x0000017000007945 */ /* 0x000fe20003800200 */
[----:B------:R-:W-:-:S04]  /*1560*/  VIMNMX R2, PT, PT, R7, R36, PT ;  /* 0x0000002407027248 */ /* 0x000fc80003fe0100 */
[C---:B------:R-:W-:Y:S01]  /*1570*/  ISETP.GE.AND P0, PT, R2.reuse, R0, PT ;  /* 0x000000000200720c */ /* 0x040fe20003f06270 */
[----:B------:R-:W-:Y:S01]  /*1580*/  IMAD.IADD R0, R2, 0x1, -R0 ;  /* 0x0000000102007824 */ /* 0x000fe200078e0a00 */
[----:B------:R-:W-:-:S04]  /*1590*/  VIMNMX R4, PT, PT, R5, R2, PT ;  /* 0x0000000205047248 */ /* 0x000fc80003fe0100 */
[----:B------:R-:W-:-:S04]  /*15a0*/  SEL R0, R0, RZ, P0 ;  /* 0x000000ff00007207 */ /* 0x000fc80000000000 */
[----:B------:R-:W-:-:S13]  /*15b0*/  ISETP.GE.AND P0, PT, R0, R4, PT ;  /* 0x000000040000720c */ /* 0x000fda0003f06270 */
[----:B-1----:R-:W-:Y:S05]  /*15c0*/  @P0 BRA `(.L_x_6) ;  /* 0x00000000003c0947 */ /* 0x002fea0003800000 */
[----:B------:R-:W-:-:S07]  /*15d0*/  IMAD.IADD R6, R5, 0x1, R2 ;  /* 0x0000000105067824 */ /* 0x000fce00078e0202 */
.L_x_7:
[----:B------:R-:W-:-:S05]  /*15e0*/  IMAD.IADD R8, R4, 0x1, -R0 ;  /* 0x0000000104087824 */ /* 0x000fca00078e0a00 */
[----:B------:R-:W-:-:S04]  /*15f0*/  LEA.HI R9, R8, R8, RZ, 0x1 ;  /* 0x0000000808097211 */ /* 0x000fc800078f08ff */
[----:B------:R-:W-:-:S04]  /*1600*/  LEA.HI.SX32 R9, R9, R0, 0x1f ;  /* 0x0000000009097211 */ /* 0x000fc800078ffaff */
[----:B------:R-:W-:Y:S01]  /*1610*/  LOP3.LUT R11, RZ, R9, RZ, 0x33, !PT ;  /* 0x00000009ff0b7212 */ /* 0x000fe200078e33ff */
[----:B------:R-:W-:-:S04]  /*1620*/  IMAD R8, R9, 0xe4, R3 ;  /* 0x000000e409087824 */ /* 0x000fc800078e0203 */
[----:B------:R-:W-:Y:S02]  /*1630*/  IMAD.IADD R10, R6, 0x1, R11 ;  /* 0x00000001060a7824 */ /* 0x000fe400078e020b */
[----:B------:R-:W-:Y:S02]  /*1640*/  LDS R8, [R8+0x10] ;  /* 0x0000100008087984 */ /* 0x000fe40000000800 */
[----:B------:R-:W-:-:S05]  /*1650*/  IMAD R10, R10, 0xe4, R3 ;  /* 0x000000e40a0a7824 */ /* 0x000fca00078e0203 */
[----:B------:R-:W0:Y:S02]  /*1660*/  LDS R11, [R10+0x10] ;  /* 0x000010000a0b7984 */ /* 0x000e240000000800 */
[----:B0-----:R-:W-:-:S04]  /*1670*/  FSETP.GT.AND P0, PT, R11, R8, PT ;  /* 0x000000080b00720b */ /* 0x001fc80003f04000 */
[----:B------:R-:W-:-:S09]  /*1680*/  SEL R4, R4, R9, !P0 ;  /* 0x0000000904047207 */ /* 0x000fd20004000000 */
[----:B------:R-:W-:-:S05]  /*1690*/  @!P0 VIADD R0, R9, 0x1 ;  /* 0x0000000109008836 */ /* 0x000fca0000000000 */
[----:B------:R-:W-:-:S13]  /*16a0*/  ISETP.GE.AND P0, PT, R0, R4, PT ;  /* 0x000000040000720c */ /* 0x000fda0003f06270 */
[----:B------:R-:W-:Y:S05]  /*16b0*/  @!P0 BRA `(.L_x_7) ;  /* 0xfffffffc00c88947 */ /* 0x000fea000383ffff */
.L_x_6:
[----:B------:R-:W-:Y:S05]  /*16c0*/  BSYNC.RECONVERGENT B0 ;  /* 0x0000000000007941 */ /* 0x000fea0003800200 */
.L_x_5:
[----:B------:R-:W-:Y:S01]  /*16d0*/  IADD3 R4, PT, PT, R5, R2, -R0 ;  /* 0x0000000205047210 */ /* 0x000fe20007ffe800 */
[--C-:B------:R-:W-:Y:S01]  /*16e0*/  IMAD R2, R0, 0xe4, R3.reuse ;  /* 0x000000e400027824 */ /* 0x100fe200078e0203 */
[----:B------:R-:W-:Y:S02]  /*16f0*/  PLOP3.LUT P0, PT, PT, PT, PT, 0x8, 0x80 ;  /* 0x000000000080781c */ /* 0x000fe40003f0e170 */
[C---:B------:R-:W-:Y:S01]  /*1700*/  ISETP.GE.AND P2, PT, R4.reuse, R7, PT ;  /* 0x000000070400720c */ /* 0x040fe20003f46270 */
[----:B------:R-:W-:Y:S01]  /*1710*/  IMAD R3, R4, 0xe4, R3 ;  /* 0x000000e404037824 */ /* 0x000fe200078e0203 */
[----:B------:R-:W-:Y:S04]  /*1720*/  LDS R6, [R2+0x10] ;  /* 0x0000100002067984 */ /* 0x000fe80000000800 */
[----:B------:R-:W0:Y:S04]  /*1730*/  LDS R49, [R3+0x10] ;  /* 0x0000100003317984 */ /* 0x000e280000000800 */
[----:B------:R-:W-:Y:S04]  /*1740*/  LDS R7, [R2+0xdc] ;  /* 0x0000dc0002077984 */ /* 0x000fe80000000800 */
[----:B------:R-:W-:Y:S04]  /*1750*/  LDS R14, [R2+0xc0] ;  /* 0x0000c000020e7984 */ /* 0x000fe80000000800 */
[----:B------:R-:W-:Y:S04]  /*1760*/  LDS R15, [R2+0xbc] ;  /* 0x0000bc00020f7984 */ /* 0x000fe80000000800 */
[----:B------:R-:W-:Y:S04]  /*1770*/  LDS R22, [R2+0xa0] ;  /* 0x0000a00002167984 */ /* 0x000fe80000000800 */
[----:B------:R-:W-:Y:S04]  /*1780*/  LDS R23, [R2+0x9c] ;  /* 0x00009c0002177984 */ /* 0x000fe80000000800 */
[----:B------:R-:W1:Y:S04]  /*1790*/  LDS R4, [R3+0xdc] ;  /* 0x0000dc0003047984 */ /* 0x000e680000000800 */
[----:B------:R-:W2:Y:S04]  /*17a0*/  LDS R33, [R3+0xc0] ;  /* 0x0000c00003217984 */ /* 0x000ea80000000800 */
[----:B------:R-:W3:Y:S04]  /*17b0*/  LDS R34, [R3+0xbc] ;  /* 0x0000bc0003227984 */ /* 0x000ee80000000800 */
[----:B------:R-:W4:Y:S04]  /*17c0*/  LDS R43, [R3+0xa0] ;  /* 0x0000a000032b7984 */ /* 0x000f280000000800 */
[----:B------:R-:W5:Y:S01]  /*17d0*/  LDS R44, [R3+0x9c] ;  /* 0x00009c00032c7984 */ /* 0x000f620000000800 */
[----:B0-----:R-:W-:-:S03]  /*17e0*/  @!P2 FSETP.GT.AND P1, PT, R49, R6, PT ;  /* 0x000000063100a20b */ /* 0x001fc60003f24000 */
[----:B------:R-:W-:Y:S01]  /*17f0*/  LDS R8, [R2+0xd8] ;  /* 0x0000d80002087984 */ /* 0x000fe20000000800 */
[----:B------:R-:W-:-:S03]  /*1800*/  @!P2 ISETP.GE.OR P0, PT, R0, R5, P1 ;  /* 0x000000050000a20c */ /* 0x000fc60000f06670 */
[----:B------:R-:W-:Y:S01]  /*1810*/  LDS R9, [R2+0xd4] ;  /* 0x0000d40002097984 */ /* 0x000fe20000000800 */
[----:B------:R-:W-:-:S03]  /*1820*/  FSEL R6, R49, R6, P0 ;  /* 0x0000000631067208 */ /* 0x000fc60000000000 */
[----:B------:R-:W-:Y:S04]  /*1830*/  LDS R10, [R2+0xd0] ;  /* 0x0000d000020a7984 */ /* 0x000fe80000000800 */
[----:B------:R-:W-:Y:S04]  /*1840*/  LDS R12, [R2+0xc8] ;  /* 0x0000c800020c7984 */ /* 0x000fe80000000800 */
[----:B------:R-:W-:Y:S04]  /*1850*/  LDS R13, [R2+0xc4] ;  /* 0x0000c400020d7984 */ /* 0x000fe80000000800 */
[----:B------:R-:W-:Y:S01]  /*1860*/  LDS R16, [R2+0xb8] ;  /* 0x0000b80002107984 */ /* 0x000fe20000000800 */
[----:B-1----:R-:W-:-:S03]  /*1870*/  FSEL R7, R4, R7, P0 ;  /* 0x0000000704077208 */ /* 0x002fc60000000000 */
[----:B------:R-:W-:Y:S01]  /*1880*/  LDS R17, [R2+0xb4] ;  /* 0x0000b40002117984 */ /* 0x000fe20000000800 */
[----:B--2---:R-:W-:-:S03]  /*1890*/  FSEL R14, R33, R14, P0 ;  /* 0x0000000e210e7208 */ /* 0x004fc60000000000 */
[----:B------:R-:W-:Y:S01]  /*18a0*/  LDS R18, [R2+0xb0] ;  /* 0x0000b00002127984 */ /* 0x000fe20000000800 */
[----:B---3--:R-:W-:-:S03]  /*18b0*/  FSEL R15, R34, R15, P0 ;  /* 0x0000000f220f7208 */ /* 0x008fc60000000000 */
[----:B------:R-:W-:Y:S01]  /*18c0*/  LDS R19, [R2+0xac] ;  /* 0x0000ac0002137984 */ /* 0x000fe20000000800 */
[----:B----4-:R-:W-:-:S03]  /*18d0*/  FSEL R22, R43, R22, P0 ;  /* 0x000000162b167208 */ /* 0x010fc60000000000 */
[----:B------:R-:W-:Y:S01]  /*18e0*/  LDS R20, [R2+0xa8] ;  /* 0x0000a80002147984 */ /* 0x000fe20000000800 */
[----:B-----5:R-:W-:-:S03]  /*18f0*/  FSEL R23, R44, R23, P0 ;  /* 0x000000172c177208 */ /* 0x020fc60000000000 */
[----:B------:R-:W-:Y:S04]  /*1900*/  LDS R21, [R2+0xa4] ;  /* 0x0000a40002157984 */ /* 0x000fe80000000800 */
[----:B------:R-:W-:Y:S04]  /*1910*/  LDS R24, [R2+0x98] ;  /* 0x0000980002187984 */ /* 0x000fe80000000800 */
[----:B------:R-:W-:Y:S04]  /*1920*/  LDS R25, [R2+0x94] ;  /* 0x0000940002197984 */ /* 0x000fe80000000800 */
[----:B------:R-:W0:Y:S04]  /*1930*/  LDS R27, [R3+0xd8] ;  /* 0x0000d800031b7984 */ /* 0x000e280000000800 */
[----:B------:R-:W1:Y:S04]  /*1940*/  LDS R28, [R3+0xd4] ;  /* 0x0000d400031c7984 */ /* 0x000e680000000800 */
[----:B------:R-:W2:Y:S04]  /*1950*/  LDS R29, [R3+0xd0] ;  /* 0x0000d000031d7984 */ /* 0x000ea80000000800 */
[----:B------:R-:W3:Y:S04]  /*1960*/  LDS R31, [R3+0xc8] ;  /* 0x0000c800031f7984 */ /* 0x000ee80000000800 */
[----:B------:R-:W4:Y:S04]  /*1970*/  LDS R32, [R3+0xc4] ;  /* 0x0000c40003207984 */ /* 0x000f280000000800 */
[----:B------:R-:W5:Y:S04]  /*1980*/  LDS R35, [R3+0xb8] ;  /* 0x0000b80003237984 */ /* 0x000f680000000800 */
[----:B------:R-:W5:Y:S04]  /*1990*/  LDS R38, [R3+0xb4] ;  /* 0x0000b40003267984 */ /* 0x000f680000000800 */
[----:B------:R-:W5:Y:S04]  /*19a0*/  LDS R39, [R3+0xb0] ;  /* 0x0000b00003277984 */ /* 0x000f680000000800 */
[----:B------:R-:W5:Y:S04]  /*19b0*/  LDS R40, [R3+0xac] ;  /* 0x0000ac0003287984 */ /* 0x000f680000000800 */
[----:B------:R-:W5:Y:S04]  /*19c0*/  LDS R41, [R3+0xa8] ;  /* 0x0000a80003297984 */ /* 0x000f680000000800 */
[----:B------:R-:W5:Y:S01]  /*19d0*/  LDS R42, [R3+0xa4] ;  /* 0x0000a400032a7984 */ /* 0x000f620000000800 */
[----:B0-----:R-:W-:-:S03]  /*19e0*/  FSEL R8, R27, R8, P0 ;  /* 0x000000081b087208 */ /* 0x001fc60000000000 */
[----:B------:R-:W0:Y:S01]  /*19f0*/  LDS R45, [R3+0x98] ;  /* 0x00009800032d7984 */ /* 0x000e220000000800 */
[----:B-1----:R-:W-:-:S03]  /*1a00*/  FSEL R9, R28, R9, P0 ;  /* 0x000000091c097208 */ /* 0x002fc60000000000 */
[----:B------:R-:W1:Y:S01]  /*1a10*/  LDS R46, [R3+0x94] ;  /* 0x00009400032e7984 */ /* 0x000e620000000800 */
[----:B--2---:R-:W-:-:S03]  /*1a20*/  FSEL R10, R29, R10, P0 ;  /* 0x0000000a1d0a7208 */ /* 0x004fc60000000000 */
[----:B------:R-:W-:Y:S01]  /*1a30*/  LDS R11, [R2+0xcc] ;  /* 0x0000cc00020b7984 */ /* 0x000fe20000000800 */
[----:B---3--:R-:W-:-:S03]  /*1a40*/  FSEL R12, R31, R12, P0 ;  /* 0x0000000c1f0c7208 */ /* 0x008fc60000000000 */
[----:B------:R-:W-:Y:S01]  /*1a50*/  LDS R26, [R2+0x90] ;  /* 0x00009000021a7984 */ /* 0x000fe20000000800 */
[----:B----4-:R-:W-:-:S03]  /*1a60*/  FSEL R13, R32, R13, P0 ;  /* 0x0000000d200d7208 */ /* 0x010fc60000000000 */
[----:B------:R-:W2:Y:S01]  /*1a70*/  LDS R30, [R3+0xcc] ;  /* 0x0000cc00031e7984 */ /* 0x000ea20000000800 */
[----:B-----5:R-:W-:-:S03]  /*1a80*/  FSEL R16, R35, R16, P0 ;  /* 0x0000001023107208 */ /* 0x020fc60000000000 */
[----:B------:R-:W3:Y:S01]  /*1a90*/  LDS R47, [R3+0x90] ;  /* 0x00009000032f7984 */ /* 0x000ee20000000800 */
[----:B------:R-:W-:Y:S02]  /*1aa0*/  FSEL R17, R38, R17, P0 ;  /* 0x0000001126117208 */ /* 0x000fe40000000000 */
[----:B------:R-:W-:Y:S01]  /*1ab0*/  FSEL R18, R39, R18, P0 ;  /* 0x0000001227127208 */ /* 0x000fe20000000000 */
[----:B------:R-:W-:Y:S01]  /*1ac0*/  LDS R33, [R2+0x74] ;  /* 0x0000740002217984 */ /* 0x000fe20000000800 */
[----:B------:R-:W-:-:S03]  /*1ad0*/  FSEL R19, R40, R19, P0 ;  /* 0x0000001328137208 */ /* 0x000fc60000000000 */
[----:B------:R-:W-:Y:S01]  /*1ae0*/  LDS R34, [R2+0x70] ;  /* 0x0000700002227984 */ /* 0x000fe20000000800 */
[----:B------:R-:W-:-:S03]  /*1af0*/  FSEL R20, R41, R20, P0 ;  /* 0x0000001429147208 */ /* 0x000fc60000000000 */
[----:B------:R-:W-:Y:S01]  /*1b00*/  LDS R43, [R2+0x54] ;  /* 0x00005400022b7984 */ /* 0x000fe20000000800 */
[----:B------:R-:W-:-:S03]  /*1b10*/  FSEL R21, R42, R21, P0 ;  /* 0x000000152a157208 */ /* 0x000fc60000000000 */
[----:B------:R-:W-:Y:S01]  /*1b20*/  LDS R44, [R2+0x50] ;  /* 0x00005000022c7984 */ /* 0x000fe20000000800 */
[----:B0-----:R-:W-:-:S03]  /*1b30*/  FSEL R24, R45, R24, P0 ;  /* 0x000000182d187208 */ /* 0x001fc60000000000 */
[----:B------:R-:W0:Y:S01]  /*1b40*/  LDS R58, [R3+0x74] ;  /* 0x00007400033a7984 */ /* 0x000e220000000800 */
[----:B-1----:R-:W-:-:S03]  /*1b50*/  FSEL R25, R46, R25, P0 ;  /* 0x000000192e197208 */ /* 0x002fc60000000000 */
[----:B------:R-:W1:Y:S04]  /*1b60*/  LDS R59, [R3+0x70] ;  /* 0x00007000033b7984 */ /* 0x000e680000000800 */
[----:B------:R-:W4:Y:S04]  /*1b70*/  LDS R4, [R3+0x54] ;  /* 0x0000540003047984 */ /* 0x000f280000000800 */
[----:B------:R-:W5:Y:S01]  /*1b80*/  LDS R5, [R3+0x50] ;  /* 0x0000500003057984 */ /* 0x000f620000000800 */
[----:B--2---:R-:W-:-:S03]  /*1b90*/  FSEL R11, R30, R11, P0 ;  /* 0x0000000b1e0b7208 */ /* 0x004fc60000000000 */
[----:B------:R-:W-:Y:S01]  /*1ba0*/  LDS R27, [R2+0x8c] ;  /* 0x00008c00021b7984 */ /* 0x000fe20000000800 */
[----:B---3--:R-:W-:-:S03]  /*1bb0*/  FSEL R26, R47, R26, P0 ;  /* 0x0000001a2f1a7208 */ /* 0x008fc60000000000 */
[----:B------:R-:W-:Y:S04]  /*1bc0*/  LDS R28, [R2+0x88] ;  /* 0x00008800021c7984 */ /* 0x000fe80000000800 */
[----:B------:R-:W-:Y:S04]  /*1bd0*/  LDS R29, [R2+0x84] ;  /* 0x00008400021d7984 */ /* 0x000fe80000000800 */
[----:B------:R-:W-:Y:S04]  /*1be0*/  LDS R31, [R2+0x7c] ;  /* 0x00007c00021f7984 */ /* 0x000fe80000000800 */
[----:B------:R-:W-:Y:S04]  /*1bf0*/  LDS R32, [R2+0x78] ;  /* 0x0000780002207984 */ /* 0x000fe80000000800 */
[----:B------:R-:W-:Y:S04]  /*1c00*/  LDS R35, [R2+0x6c] ;  /* 0x00006c0002237984 */ /* 0x000fe80000000800 */
[----:B------:R-:W-:Y:S01]  /*1c10*/  LDS R38, [R2+0x68] ;  /* 0x0000680002267984 */ /* 0x000fe20000000800 */
[----:B0-----:R-:W-:-:S03]  /*1c20*/  FSEL R33, R58, R33, P0 ;  /* 0x000000213a217208 */ /* 0x001fc60000000000 */
[----:B------:R-:W-:Y:S01]  /*1c30*/  LDS R39, [R2+0x64] ;  /* 0x0000640002277984 */ /* 0x000fe20000000800 */
[----:B-1----:R-:W-:-:S03]  /*1c40*/  FSEL R34, R59, R34, P0 ;  /* 0x000000223b227208 */ /* 0x002fc60000000000 */
[----:B------:R-:W-:Y:S01]  /*1c50*/  LDS R40, [R2+0x60] ;  /* 0x0000600002287984 */ /* 0x000fe20000000800 */
[----:B----4-:R-:W-:-:S03]  /*1c60*/  FSEL R43, R4, R43, P0 ;  /* 0x0000002b042b7208 */ /* 0x010fc60000000000 */
[----:B------:R-:W-:Y:S01]  /*1c70*/  LDS R41, [R2+0x5c] ;  /* 0x00005c0002297984 */ /* 0x000fe20000000800 */
[----:B-----5:R-:W-:-:S03]  /*1c80*/  FSEL R44, R5, R44, P0 ;  /* 0x0000002c052c7208 */ /* 0x020fc60000000000 */
        /* <DEDUP_REMOVED lines=13> */
[----:B------:R-:W-:Y:S01]  /*1d60*/  LDS R45, [R2+0x4c] ;  /* 0x00004c00022d7984 */ /* 0x000fe20000000800 */
[----:B-1----:R-:W-:-:S03]  /*1d70*/  FSEL R28, R65, R28, P0 ;  /* 0x0000001c411c7208 */ /* 0x002fc60000000000 */
[----:B------:R-:W-:Y:S01]  /*1d80*/  LDS R46, [R2+0x48] ;  /* 0x00004800022e7984 */ /* 0x000fe20000000800 */
[----:B--2---:R-:W-:-:S03]  /*1d90*/  FSEL R29, R64, R29, P0 ;  /* 0x0000001d401d7208 */ /* 0x004fc60000000000 */
[----:B------:R-:W-:Y:S01]  /*1da0*/  LDS R48, [R2+0x40] ;  /* 0x0000400002307984 */ /* 0x000fe20000000800 */
[----:B---3--:R-:W-:-:S03]  /*1db0*/  FSEL R31, R60, R31, P0 ;  /* 0x0000001f3c1f7208 */ /* 0x008fc60000000000 */
[----:B------:R-:W0:Y:S01]  /*1dc0*/  LDS R50, [R3+0x4c] ;  /* 0x00004c0003327984 */ /* 0x000e220000000800 */
[----:B----4-:R-:W-:-:S03]  /*1dd0*/  FSEL R32, R61, R32, P0 ;  /* 0x000000203d207208 */ /* 0x010fc60000000000 */
[----:B------:R-:W1:Y:S01]  /*1de0*/  LDS R51, [R3+0x48] ;  /* 0x0000480003337984 */ /* 0x000e620000000800 */
[----:B-----5:R-:W-:-:S03]  /*1df0*/  FSEL R35, R56, R35, P0 ;  /* 0x0000002338237208 */ /* 0x020fc60000000000 */
[----:B------:R-:W2:Y:S01]  /*1e00*/  LDS R49, [R3+0x40] ;  /* 0x0000400003317984 */ /* 0x000ea20000000800 */
[----:B------:R-:W-:-:S03]  /*1e10*/  FSEL R38, R57, R38, P0 ;  /* 0x0000002639267208 */ /* 0x000fc60000000000 */
[----:B------:R-:W-:Y:S01]  /*1e20*/  LDS R30, [R2+0x80] ;  /* 0x00008000021e7984 */ /* 0x000fe20000000800 */
[----:B------:R-:W-:-:S03]  /*1e30*/  FSEL R39, R54, R39, P0 ;  /* 0x0000002736277208 */ /* 0x000fc60000000000 */
[----:B------:R-:W3:Y:S01]  /*1e40*/  LDS R67, [R3+0x80] ;  /* 0x0000800003437984 */ /* 0x000ee20000000800 */
[----:B------:R-:W-:-:S03]  /*1e50*/  FSEL R40, R55, R40, P0 ;  /* 0x0000002837287208 */ /* 0x000fc60000000000 */
[----:B------:R-:W-:Y:S01]  /*1e60*/  LDS R47, [R2+0x44] ;  /* 0x00004400022f7984 */ /* 0x000fe20000000800 */
[----:B------:R-:W-:-:S03]  /*1e70*/  FSEL R41, R52, R41, P0 ;  /* 0x0000002934297208 */ /* 0x000fc60000000000 */
[----:B------:R-:W4:Y:S01]  /*1e80*/  LDS R0, [R3+0x44] ;  /* 0x0000440003007984 */ /* 0x000f220000000800 */
[----:B------:R-:W-:-:S03]  /*1e90*/  FSEL R42, R53, R42, P0 ;  /* 0x0000002a352a7208 */ /* 0x000fc60000000000 */
[----:B------:R-:W-:Y:S04]  /*1ea0*/  LDS R5, [R2+0x3c] ;  /* 0x00003c0002057984 */ /* 0x000fe80000000800 */
[----:B------:R-:W-:Y:S04]  /*1eb0*/  LDS R4, [R2+0x38] ;  /* 0x0000380002047984 */ /* 0x000fe80000000800 */
[----:B------:R-:W5:Y:S04]  /*1ec0*/  LDS R58, [R3+0x3c] ;  /* 0x00003c00033a7984 */ /* 0x000f680000000800 */
[----:B------:R-:W5:Y:S01]  /*1ed0*/  LDS R59, [R3+0x38] ;  /* 0x00003800033b7984 */ /* 0x000f620000000800 */
[----:B0-----:R-:W-:-:S02]  /*1ee0*/  FSEL R45, R50, R45, P0 ;  /* 0x0000002d322d7208 */ /* 0x001fc40000000000 */
[----:B-1----:R-:W-:Y:S01]  /*1ef0*/  FSEL R46, R51, R46, P0 ;  /* 0x0000002e332e7208 */ /* 0x002fe20000000000 */
[----:B------:R-:W-:Y:S01]  /*1f00*/  LDS R60, [R2+0x2c] ;  /* 0x00002c00023c7984 */ /* 0x000fe20000000800 */
[----:B--2---:R-:W-:-:S03]  /*1f10*/  FSEL R48, R49, R48, P0 ;  /* 0x0000003031307208 */ /* 0x004fc60000000000 */
[----:B------:R-:W-:Y:S04]  /*1f20*/  LDS R61, [R2+0x28] ;  /* 0x00002800023d7984 */ /* 0x000fe80000000800 */
[----:B------:R-:W-:Y:S01]  /*1f30*/  LDS R49, [R2+0x30] ;  /* 0x0000300002317984 */ /* 0x000fe20000000800 */
[----:B---3--:R-:W-:-:S03]  /*1f40*/  FSEL R30, R67, R30, P0 ;  /* 0x0000001e431e7208 */ /* 0x008fc60000000000 */
[----:B------:R-:W-:Y:S04]  /*1f50*/  LDS R50, [R2+0x24] ;  /* 0x0000240002327984 */ /* 0x000fe80000000800 */
[----:B------:R-:W-:Y:S01]  /*1f60*/  LDS R51, [R2+0x20] ;  /* 0x0000200002337984 */ /* 0x000fe20000000800 */
[----:B----4-:R-:W-:-:S03]  /*1f70*/  FSEL R47, R0, R47, P0 ;  /* 0x0000002f002f7208 */ /* 0x010fc60000000000 */
[----:B------:R-:W-:Y:S04]  /*1f80*/  LDS R52, [R2+0x1c] ;  /* 0x00001c0002347984 */ /* 0x000fe80000000800 */
[----:B------:R-:W-:Y:S04]  /*1f90*/  LDS R53, [R2+0x18] ;  /* 0x0000180002357984 */ /* 0x000fe80000000800 */
[----:B------:R-:W0:Y:S01]  /*1fa0*/  LDS R64, [R3+0x30] ;  /* 0x0000300003407984 */ /* 0x000e220000000800 */
[----:B-----5:R-:W-:-:S03]  /*1fb0*/  FSEL R5, R58, R5, P0 ;  /* 0x000000053a057208 */ /* 0x020fc60000000000 */
[----:B------:R-:W1:Y:S01]  /*1fc0*/  LDS R65, [R3+0x2c] ;  /* 0x00002c0003417984 */ /* 0x000e620000000800 */
[----:B------:R-:W-:-:S03]  /*1fd0*/  FSEL R4, R59, R4, P0 ;  /* 0x000000043b047208 */ /* 0x000fc60000000000 */
[----:B------:R-:W2:Y:S04]  /*1fe0*/  LDS R62, [R3+0x28] ;  /* 0x00002800033e7984 */ /* 0x000ea80000000800 */
[----:B------:R-:W3:Y:S04]  /*1ff0*/  LDS R55, [R3+0x24] ;  /* 0x0000240003377984 */ /* 0x000ee80000000800 */
[----:B------:R-:W4:Y:S04]  /*2000*/  LDS R54, [R3+0x20] ;  /* 0x0000200003367984 */ /* 0x000f280000000800 */
[----:B------:R-:W5:Y:S04]  /*2010*/  LDS R57, [R3+0x1c] ;  /* 0x00001c0003397984 */ /* 0x000f680000000800 */
[----:B------:R-:W5:Y:S04]  /*2020*/  LDS R56, [R3+0x18] ;  /* 0x0000180003387984 */ /* 0x000f680000000800 */
[----:B------:R-:W-:Y:S04]  /*2030*/  LDS R0, [R2+0x34] ;  /* 0x0000340002007984 */ /* 0x000fe80000000800 */
[----:B------:R-:W5:Y:S04]  /*2040*/  LDS R67, [R3+0x34] ;  /* 0x0000340003437984 */ /* 0x000f680000000800 */
[----:B------:R-:W-:Y:S04]  /*2050*/  LDS R58, [R2+0x14] ;  /* 0x00001400023a7984 */ /* 0x000fe80000000800 */
[----:B------:R-:W5:Y:S01]  /*2060*/  LDS R59, [R3+0x14] ;  /* 0x00001400033b7984 */ /* 0x000f620000000800 */
[----:B0-----:R-:W-:-:S02]  /*2070*/  FSEL R49, R64, R49, P0 ;  /* 0x0000003140317208 */ /* 0x001fc40000000000 */
[----:B-1----:R-:W-:Y:S01]  /*2080*/  FSEL R60, R65, R60, P0 ;  /* 0x0000003c413c7208 */ /* 0x002fe20000000000 */
        /* <DEDUP_REMOVED lines=8> */
[----:B------:R-:W0:Y:S01]  /*2110*/  LDS R54, [R2+0xc] ;  /* 0x00000c0002367984 */ /* 0x000e220000000800 */
[----:B------:R-:W-:-:S03]  /*2120*/  FSEL R53, R56, R53, P0 ;  /* 0x0000003538357208 */ /* 0x000fc60000000000 */
[----:B------:R-:W-:Y:S04]  /*2130*/  LDS R57, [R2] ;  /* 0x0000000002397984 */ /* 0x000fe80000000800 */
[----:B------:R1:W2:Y:S01]  /*2140*/  LDS R56, [R2+0x8] ;  /* 0x0000080002387984 */ /* 0x0002a20000000800 */
[----:B------:R-:W-:-:S03]  /*2150*/  FSEL R0, R67, R0, P0 ;  /* 0x0000000043007208 */ /* 0x000fc60000000000 */
[----:B------:R-:W3:Y:S04]  /*2160*/  LDS R65, [R3+0x4] ;  /* 0x0000040003417984 */ /* 0x000ee80000000800 */
[----:B------:R-:W4:Y:S01]  /*2170*/  LDS R64, [R3+0xe0] ;  /* 0x0000e00003407984 */ /* 0x000f220000000800 */
[----:B-1----:R-:W-:Y:S02]  /*2180*/  MOV R2, 0x400 ;  /* 0x0000040000027802 */ /* 0x002fe40000000f00 */
[----:B------:R-:W-:Y:S01]  /*2190*/  SEL R58, R59, R58, P0 ;  /* 0x0000003a3b3a7207 */ /* 0x000fe20000000000 */
[----:B------:R-:W1:Y:S01]  /*21a0*/  LDS R66, [R3] ;  /* 0x0000000003427984 */ /* 0x000e620000000800 */
[----:B------:R-:W5:Y:S01]  /*21b0*/  S2R R67, SR_CgaCtaId ;  /* 0x0000000000437919 */ /* 0x000f620000008800 */
[----:B0-----:R-:W-:-:S02]  /*21c0*/  FSEL R54, R68, R54, P0 ;  /* 0x0000003644367208 */ /* 0x001fc40000000000 */
[----:B--2---:R-:W-:Y:S02]  /*21d0*/  FSEL R56, R69, R56, P0 ;  /* 0x0000003845387208 */ /* 0x004fe40000000000 */
[----:B---3--:R-:W-:Y:S02]  /*21e0*/  FSEL R59, R65, R62, P0 ;  /* 0x0000003e413b7208 */ /* 0x008fe40000000000 */
[----:B----4-:R-:W-:Y:S02]  /*21f0*/  FSEL R64, R64, R55, P0 ;  /* 0x0000003740407208 */ /* 0x010fe40000000000 */
[----:B-----5:R-:W-:Y:S02]  /*2200*/  LEA R67, R67, R2, 0x18 ;  /* 0x0000000243437211 */ /* 0x020fe400078ec0ff */
[----:B-1----:R-:W-:Y:S01]  /*2210*/  FSEL R66, R66, R57, P0 ;  /* 0x0000003942427208 */ /* 0x002fe20000000000 */
[----:B------:R-:W-:Y:S06]  /*2220*/  BAR.SYNC.DEFER_BLOCKING 0x0 ;  /* 0x0000000000007b1d */ /* 0x000fec0000010000 */
[----:B------:R-:W-:Y:S05]  /*2230*/  BRA.U !UP0, `(.L_x_8) ;  /* 0x0000000908dc7547 */ /* 0x000fea000b800000 */
[----:B------:R-:W0:Y:S01]  /*2240*/  S2R R3, SR_LANEID ;  /* 0x0000000000037919 */ /* 0x000e220000000000 */
[----:B------:R-:W-:Y:S01]  /*2250*/  LOP3.LUT R2, R36, 0x3e0, RZ, 0xc0, !PT ;  /* 0x000003e024027812 */ /* 0x000fe200078ec0ff */
[----:B------:R-:W-:Y:S02]  /*2260*/  IMAD.MOV.U32 R37, RZ, RZ, RZ ;  /* 0x000000ffff257224 */ /* 0x000fe400078e00ff */
[----:B------:R-:W-:-:S04]  /*2270*/  IMAD.WIDE.U32 R36, R63, 0x40, R36 ;  /* 0x000000403f247825 */ /* 0x000fc800078e0024 */
[----:B------:R-:W-:Y:S02]  /*2280*/  IMAD R37, R37, 0xe4, RZ ;  /* 0x000000e425257824 */ /* 0x000fe400078e02ff */
[----:B0-----:R-:W-:-:S04]  /*2290*/  IMAD.IADD R2, R2, 0x1, R3 ;  /* 0x0000000102027824 */ /* 0x001fc800078e0203 */
[----:B------:R-:W-:-:S05]  /*22a0*/  IMAD R3, R2, 0xe4, R67 ;  /* 0x000000e402037824 */ /* 0x000fca00078e0243 */
[----:B------:R-:W-:Y:S04]  /*22b0*/  STS [R3], R66 ;  /* 0x0000004203007388 */ /* 0x000fe80000000800 */
        /* <DEDUP_REMOVED lines=15> */
[----:B------:R-:W-:Y:S04]  /*23b0*/  STS [R3+0x40], R48 ;  /* 0x0000403003007388 */ /* 0x000fe80000000800 */
[----:B------:R-:W-:Y:S01]  /*23c0*/  STS [R3+0x44], R47 ;  /* 0x0000442f03007388 */ /* 0x000fe20000000800 */
[----:B0-----:R-:W0:Y:S03]  /*23d0*/  LDC.64 R4, c[0x0][0x3a0] ;  /* 0x0000e800ff047b82 */ /* 0x001e260000000a00 */
[----:B------:R-:W-:Y:S04]  /*23e0*/  STS [R3+0x48], R46 ;  /* 0x0000482e03007388 */ /* 0x000fe80000000800 */
[----:B------:R-:W-:Y:S04]  /*23f0*/  STS [R3+0x4c], R45 ;  /* 0x00004c2d03007388 */ /* 0x000fe80000000800 */
[----:B------:R-:W-:Y:S04]  /*2400*/  STS [R3+0x50], R44 ;  /* 0x0000502c03007388 */ /* 0x000fe80000000800 */
[----:B------:R-:W-:Y:S04]  /*2410*/  STS [R3+0x54], R43 ;  /* 0x0000542b03007388 */ /* 0x000fe80000000800 */
[----:B------:R-:W-:Y:S04]  /*2420*/  STS [R3+0x58], R42 ;  /* 0x0000582a03007388 */ /* 0x000fe80000000800 */
[----:B------:R-:W-:Y:S01]  /*2430*/  STS [R3+0x5c], R41 ;  /* 0x00005c2903007388 */ /* 0x000fe20000000800 */
[----:B0-----:R-:W-:-:S03]  /*2440*/  IMAD.WIDE.U32 R4, R36, 0xe4, R4 ;  /* 0x000000e424047825 */ /* 0x001fc600078e0004 */
[----:B------:R-:W-:Y:S01]  /*2450*/  STS [R3+0x60], R40 ;  /* 0x0000602803007388 */ /* 0x000fe20000000800 */
[----:B------:R-:W-:-:S03]  /*2460*/  IMAD.IADD R5, R5, 0x1, R37 ;  /* 0x0000000105057824 */ /* 0x000fc600078e0225 */
        /* <DEDUP_REMOVED lines=31> */
[----:B------:R-:W-:Y:S01]  /*2660*/  STS [R3+0xe0], R64 ;  /* 0x0000e04003007388 */ /* 0x000fe20000000800 */
[----:B------:R-:W-:-:S03]  /*2670*/  NOP ;  /* 0x0000000000007918 */ /* 0x000fc60000000000 */
[----:B------:R-:W0:Y:S04]  /*2680*/  LDS R41, [R3] ;  /* 0x0000000003297984 */ /* 0x000e280000000800 */
        /* <DEDUP_REMOVED lines=16> */
[----:B0-----:R-:W-:Y:S04]  /*2790*/  STG.E desc[UR6][R4.64], R41 ;  /* 0x0000002904007986 */ /* 0x001fe8000c101906 */
[----:B-1----:R-:W-:Y:S04]  /*27a0*/  STG.E desc[UR6][R4.64+0xdc], R13 ;  /* 0x0000dc0d04007986 */ /* 0x002fe8000c101906 */
[----:B--2---:R-:W-:Y:S04]  /*27b0*/  STG.E desc[UR6][R4.64+0xd8], R15 ;  /* 0x0000d80f04007986 */ /* 0x004fe8000c101906 */
[----:B---3--:R-:W-:Y:S04]  /*27c0*/  STG.E desc[UR6][R4.64+0xd4], R11 ;  /* 0x0000d40b04007986 */ /* 0x008fe8000c101906 */
[----:B----4-:R-:W-:Y:S04]  /*27d0*/  STG.E desc[UR6][R4.64+0xd0], R17 ;  /* 0x0000d01104007986 */ /* 0x010fe8000c101906 */
[----:B-----5:R-:W-:Y:S04]  /*27e0*/  STG.E desc[UR6][R4.64+0xcc], R9 ;  /* 0x0000cc0904007986 */ /* 0x020fe8000c101906 */
[----:B------:R-:W-:Y:S04]  /*27f0*/  STG.E desc[UR6][R4.64+0xc8], R19 ;  /* 0x0000c81304007986 */ /* 0x000fe8000c101906 */
        /* <DEDUP_REMOVED lines=89> */
[----:B------:R-:W-:Y:S01]  /*2d90*/  STG.E desc[UR6][R4.64+0xe0], R7 ;  /* 0x0000e00704007986 */ /* 0x000fe2000c101906 */
[----:B------:R-:W-:Y:S05]  /*2da0*/  EXIT ;  /* 0x000000000000794d */ /* 0x000fea0003800000 */
.L_x_8:
[----:B------:R-:W0:Y:S01]  /*2db0*/  S2R R3, SR_LANEID ;  /* 0x0000000000037919 */ /* 0x000e220000000000 */
[----:B------:R-:W-:Y:S01]  /*2dc0*/  LOP3.LUT R2, R36, 0x3e0, RZ, 0xc0, !PT ;  /* 0x000003e024027812 */ /* 0x000fe200078ec0ff */
[----:B------:R-:W-:-:S04]  /*2dd0*/  UMOV UR4, URZ ;  /* 0x000000ff00047c82 */ /* 0x000fc80008000000 */
[----:B0-----:R-:W-:-:S04]  /*2de0*/  IMAD.IADD R3, R2, 0x1, R3 ;  /* 0x0000000102037824 */ /* 0x001fc800078e0203 */
[----:B------:R-:W-:Y:S02]  /*2df0*/  IMAD R37, R3, 0xe4, R67 ;  /* 0x000000e403257824 */ /* 0x000fe400078e0243 */
[----:B------:R-:W-:-:S03]  /*2e00*/  IMAD.MOV.U32 R3, RZ, RZ, RZ ;  /* 0x000000ffff037224 */ /* 0x000fc600078e00ff */
[----:B------:R-:W-:Y:S01]  /*2e10*/  STS [R37+0x38], R4 ;  /* 0x0000380425007388 */ /* 0x000fe20000000800 */
[----:B------:R-:W-:-:S03]  /*2e20*/  IMAD.WIDE.U32 R2, R63, 0x40, R2 ;  /* 0x000000403f027825 */ /* 0x000fc600078e0002 */
[----:B------:R0:W-:Y:S04]  /*2e30*/  STS [R37+0x3c], R5 ;  /* 0x00003c0525007388 */ /* 0x0001e80000000800 */
[----:B------:R1:W-:Y:S04]  /*2e40*/  STS [R37+0xb4], R17 ;  /* 0x0000b41125007388 */ /* 0x0003e80000000800 */
[----:B------:R2:W-:Y:S01]  /*2e50*/  STS [R37+0x34], R0 ;  /* 0x0000340025007388 */ /* 0x0005e20000000800 */
[----:B0-----:R-:W0:Y:S03]  /*2e60*/  LDC.64 R4, c[0x0][0x388] ;  /* 0x0000e200ff047b82 */ /* 0x001e260000000a00 */
[----:B------:R3:W-:Y:S01]  /*2e70*/  STS [R37], R66 ;  /* 0x0000004225007388 */ /* 0x0007e20000000800 */
[----:B-1----:R-:W-:-:S03]  /*2e80*/  LOP3.LUT R17, R36, 0x1f, RZ, 0xc0, !PT ;  /* 0x0000001f24117812 */ /* 0x002fc600078ec0ff */
[----:B------:R3:W-:Y:S01]  /*2e90*/  STS [R37+0x4], R59 ;  /* 0x0000043b25007388 */ /* 0x0007e20000000800 */
[----:B------:R-:W-:-:S03]  /*2ea0*/  IADD3 R17, P0, PT, R17, R2, RZ ;  /* 0x0000000211117210 */ /* 0x000fc60007f1e0ff */
[----:B------:R3:W-:Y:S02]  /*2eb0*/  STS [R37+0x8], R56 ;  /* 0x0000083825007388 */ /* 0x0007e40000000800 */
[----:B--2---:R-:W-:Y:S02]  /*2ec0*/  IMAD.X R0, RZ, RZ, R3, P0 ;  /* 0x000000ffff007224 */ /* 0x004fe400000e0603 */
[----:B------:R3:W-:Y:S04]  /*2ed0*/  STS [R37+0xc], R54 ;  /* 0x00000c3625007388 */ /* 0x0007e80000000800 */
[----:B------:R3:W-:Y:S04]  /*2ee0*/  STS [R37+0x10], R6 ;  /* 0x0000100625007388 */ /* 0x0007e80000000800 */
[----:B------:R3:W-:Y:S01]  /*2ef0*/  STS [R37+0x14], R58 ;  /* 0x0000143a25007388 */ /* 0x0007e20000000800 */
[----:B0-----:R-:W-:-:S03]  /*2f00*/  IMAD.WIDE.U32 R2, R17, 0xe4, R4 ;  /* 0x000000e411027825 */ /* 0x001fc600078e0004 */
[----:B------:R3:W-:Y:S01]  /*2f10*/  STS [R37+0x18], R53 ;  /* 0x0000183525007388 */ /* 0x0007e20000000800 */
[----:B------:R-:W-:-:S03]  /*2f20*/  IMAD R5, R0, 0xe4, RZ ;  /* 0x000000e400057824 */ /* 0x000fc600078e02ff */
[----:B------:R3:W-:Y:S01]  /*2f30*/  STS [R37+0x1c], R52 ;  /* 0x00001c3425007388 */ /* 0x0007e20000000800 */
[----:B------:R-:W-:-:S03]  /*2f40*/  IMAD.IADD R3, R3, 0x1, R5 ;  /* 0x0000000103037824 */ /* 0x000fc600078e0205 */
[----:B------:R3:W-:Y:S04]  /*2f50*/  STS [R37+0x20], R51 ;  /* 0x0000203325007388 */ /* 0x0007e80000000800 */
        /* <DEDUP_REMOVED lines=43> */
[----:B------:R3:W-:Y:S01]  /*3210*/  STS [R37+0xe0], R64 ;  /* 0x0000e04025007388 */ /* 0x0007e20000000800 */
[----:B------:R-:W-:Y:S01]  /*3220*/  NOP ;  /* 0x0000000000007918 */ /* 0x000fe20000000000 */
.L_x_9:
[----:B------:R3:W0:Y:S01]  /*3230*/  LDS R5, [R37] ;  /* 0x0000000025057984 */ /* 0x0006220000000800 */
[----:B------:R-:W-:Y:S02]  /*3240*/  UISETP.GE.U32.AND UP0, UPT, UR4, 0x38, UPT ;  /* 0x000000380400788c */ /* 0x000fe4000bf06070 */
[----:B------:R-:W-:Y:S01]  /*3250*/  UIADD3 UR5, UPT, UPT, UR4, 0x1, URZ ;  /* 0x0000000104057890 */ /* 0x000fe2000fffe0ff */
[----:B---3--:R-:W-:-:S06]  /*3260*/  VIADD R37, R37, 0x4 ;  /* 0x0000000425257836 */ /* 0x008fcc0000000000 */
[----:B------:R-:W-:Y:S01]  /*3270*/  UMOV UR4, UR5 ;  /* 0x0000000500047c82 */ /* 0x000fe20008000000 */
[----:B0-----:R0:W-:Y:S02]  /*3280*/  STG.E desc[UR6][R2.64], R5 ;  /* 0x0000000502007986 */ /* 0x0011e4000c101906 */
[----:B0-----:R-:W-:-:S05]  /*3290*/  IADD3 R2, P0, PT, R2, 0x4, RZ ;  /* 0x0000000402027810 */ /* 0x001fca0007f1e0ff */
[----:B------:R-:W-:Y:S01]  /*32a0*/  IMAD.X R3, RZ, RZ, R3, P0 ;  /* 0x000000ffff037224 */ /* 0x000fe200000e0603 */
[----:B------:R-:W-:Y:S07]  /*32b0*/  BRA.U !UP0, `(.L_x_9) ;  /* 0xfffffffd08dc7547 */ /* 0x000fee000b83ffff */
[----:B------:R-:W-:Y:S05]  /*32c0*/  EXIT ;  /* 0x000000000000794d */ /* 0x000fea0003800000 */
.L_x_0:
[----:B------:R-:W0:Y:S01]  /*32d0*/  LDC.64 R8, c[0x0][0x3b8] ;  /* 0x0000ee00ff087b82 */ /* 0x000e220000000a00 */
[----:B--2---:R-:W-:Y:S01]  /*32e0*/  IADD3 R0, P2, PT, RZ, -R4, RZ ;  /* 0x80000004ff007210 */ /* 0x004fe20007f5e0ff */
[----:B------:R-:W1:Y:S06]  /*32f0*/  LDCU.U8 UR4, c[0x0][0x380] ;  /* 0x00007000ff0477ac */ /* 0x000e6c0008000000 */
[----:B------:R-:W2:Y:S01]  /*3300*/  LDC.64 R16, c[0x0][0x398] ;  /* 0x0000e600ff107b82 */ /* 0x000ea20000000a00 */
[----:B0-----:R-:W-:-:S04]  /*3310*/  LEA R8, P0, R63, R8, 0x3 ;  /* 0x000000083f087211 */ /* 0x001fc800078018ff */
[----:B------:R-:W-:-:S05]  /*3320*/  LEA.HI.X R9, R63, R9, RZ, 0x3, P0 ;  /* 0x000000093f097211 */ /* 0x000fca00000f1cff */
[----:B------:R-:W3:Y:S04]  /*3330*/  LDG.E.64 R6, desc[UR6][R8.64+0x8] ;  /* 0x0000080608067981 */ /* 0x000ee8000c1e1b00 */
[----:B------:R0:W4:Y:S01]  /*3340*/  LDG.E.64 R2, desc[UR6][R8.64] ;  /* 0x0000000608027981 */ /* 0x000122000c1e1b00 */
[-C--:B------:R-:W-:Y:S01]  /*3350*/  LOP3.LUT R14, R0, R63.reuse, RZ, 0xc0, !PT ;  /* 0x0000003f000e7212 */ /* 0x080fe200078ec0ff */
[----:B-1----:R-:W-:Y:S01]  /*3360*/  UPRMT UR4, UR4, 0x8880, URZ ;  /* 0x0000888004047896 */ /* 0x002fe200080000ff */
[--C-:B------:R-:W-:Y:S01]  /*3370*/  SHF.L.U64.HI R12, R4, 0x5, R5.reuse ;  /* 0x00000005040c7819 */ /* 0x100fe20000010205 */
[----:B------:R-:W-:Y:S01]  /*3380*/  IMAD.X R5, RZ, RZ, ~R5, P2 ;  /* 0x000000ffff057224 */ /* 0x000fe200010e0e05 */
[C---:B------:R-:W-:Y:S01]  /*3390*/  SHF.L.U64.HI R13, R14.reuse, 0x6, RZ ;  /* 0x000000060e0d7819 */ /* 0x040fe200000102ff */
[----:B------:R-:W-:Y:S01]  /*33a0*/  IMAD.SHL.U32 R15, R14, 0x40, RZ ;  /* 0x000000400e0f7824 */ /* 0x000fe200078e00ff */
[----:B------:R-:W-:Y:S01]  /*33b0*/  IADD3 R14, P3, PT, R63, -R14, RZ ;  /* 0x8000000e3f0e7210 */ /* 0x000fe20007f7e0ff */
[----:B------:R-:W-:Y:S01]  /*33c0*/  UISETP.NE.AND UP0, UPT, UR4, URZ, UPT ;  /* 0x000000ff0400728c */ /* 0x000fe2000bf05270 */
[----:B------:R-:W-:Y:S01]  /*33d0*/  LOP3.LUT R0, R0, R63, RZ, 0xfc, !PT ;  /* 0x0000003f00007212 */ /* 0x000fe200078efcff */
[----:B0-----:R-:W-:Y:S01]  /*33e0*/  IMAD.SHL.U32 R8, R4, 0x20, RZ ;  /* 0x0000002004087824 */ /* 0x001fe200078e00ff */
[----:B--2---:R-:W-:Y:S01]  /*33f0*/  IADD3 R19, P2, PT, -R15, R16, RZ ;  /* 0x000000100f137210 */ /* 0x004fe20007f5e1ff */
[----:B------:R-:W-:Y:S01]  /*3400*/  IMAD.MOV.U32 R9, RZ, RZ, 0x3f ;  /* 0x0000003fff097424 */ /* 0x000fe200078e00ff */
[----:B------:R-:W-:Y:S01]  /*3410*/  ISETP.NE.U32.AND P1, PT, R0, -0x1, PT ;  /* 0xffffffff0000780c */ /* 0x000fe20003f25070 */
[----:B------:R-:W-:Y:S01]  /*3420*/  IMAD.SHL.U32 R0, R14, 0x40, RZ ;  /* 0x000000400e007824 */ /* 0x000fe200078e00ff */
[----:B------:R-:W-:Y:S01]  /*3430*/  LOP3.LUT R8, R8, 0xffffffc0, RZ, 0xc0, !PT ;  /* 0xffffffc008087812 */ /* 0x000fe200078ec0ff */
[----:B------:R-:W-:Y:S01]  /*3440*/  IMAD.X R17, R17, 0x1, ~R13, P2 ;  /* 0x0000000111117824 */ /* 0x000fe200010e0e0d */
[----:B------:R-:W-:Y:S01]  /*3450*/  ISETP.NE.AND.EX P1, PT, R5, -0x1, PT, P1 ;  /* 0xffffffff0500780c */ /* 0x000fe20003f25310 */
[----:B------:R-:W-:Y:S01]  /*3460*/  BSSY.RECONVERGENT B0, `(.L_x_10) ;  /* 0x00000f7000007945 */ /* 0x000fe20003800200 */
[----:B------:R-:W-:Y:S01]  /*3470*/  ACQBULK ;  /* 0x000000000000782e */ /* 0x000fe20000000000 */
[----:B---3--:R-:W-:-:S05]  /*3480*/  IADD3 R10, P0, PT, R6, -R15, RZ ;  /* 0x8000000f060a7210 */ /* 0x008fca0007f1e0ff */
[----:B------:R-:W-:Y:S01]  /*3490*/  IMAD.X R6, R7, 0x1, ~R13, P0 ;  /* 0x0000000107067824 */ /* 0x000fe200000e0e0d */
[----:B------:R-:W-:Y:S01]  /*34a0*/  ISETP.NE.U32.AND P0, PT, R14, -0x1, PT ;  /* 0xffffffff0e00780c */ /* 0x000fe20003f05070 */
[----:B------:R-:W-:Y:S01]  /*34b0*/  IMAD.X R7, RZ, RZ, -0x1, P3 ;  /* 0xffffffffff077424 */ /* 0x000fe200018e06ff */
[----:B----4-:R-:W-:-:S04]  /*34c0*/  IADD3 R11, P3, PT, R2, -R15, RZ ;  /* 0x8000000f020b7210 */ /* 0x010fc80007f7e0ff */
[----:B------:R-:W-:Y:S02]  /*34d0*/  ISETP.NE.AND.EX P2, PT, R7, -0x1, PT, P0 ;  /* 0xffffffff0700780c */ /* 0x000fe40003f45300 */
[----:B------:R-:W-:Y:S02]  /*34e0*/  ISETP.GT.U32.AND P0, PT, R19, R8, PT ;  /* 0x000000081300720c */ /* 0x000fe40003f04070 */
[----:B------:R-:W-:Y:S01]  /*34f0*/  SEL R21, R9, 0x40, !P2 ;  /* 0x0000004009157807 */ /* 0x000fe20005000000 */
[----:B------:R-:W-:Y:S01]  /*3500*/  IMAD.X R9, R3, 0x1, ~R13, P3 ;  /* 0x0000000103097824 */ /* 0x000fe200018e0e0d */
[----:B------:R-:W-:Y:S02]  /*3510*/  SHF.L.U64.HI R4, R14, 0x6, R7 ;  /* 0x000000060e047819 */ /* 0x000fe40000010207 */
[----:B------:R-:W-:Y:S02]  /*3520*/  ISETP.GT.U32.AND.EX P0, PT, R17, R12, PT, P0 ;  /* 0x0000000c1100720c */ /* 0x000fe40003f04100 */
[----:B------:R-:W-:-:S02]  /*3530*/  IADD3 R7, P2, PT, -R11, R0, RZ ;  /* 0x000000000b077210 */ /* 0x000fc40007f5e1ff */
[----:B------:R-:W-:Y:S02]  /*3540*/  IADD3 R0, P3, P4, -R10, R21, R0 ;  /* 0x000000150a007210 */ /* 0x000fe40007c7e100 */
[----:B------:R-:W-:Y:S01]  /*3550*/  SEL R5, R19, R8, P0 ;  /* 0x0000000813057207 */ /* 0x000fe20000000000 */
[----:B------:R-:W-:Y:S01]  /*3560*/  IMAD.X R9, R4, 0x1, ~R9, P2 ;  /* 0x0000000104097824 */ /* 0x000fe200010e0e09 */
[----:B------:R-:W-:Y:S02]  /*3570*/  IADD3.X R4, PT, PT, ~R6, RZ, R4, P3, P4 ;  /* 0x000000ff06047210 */ /* 0x000fe40001fe8504 */
[----:B------:R-:W-:Y:S02]  /*3580*/  SEL R6, R17, R12, P0 ;  /* 0x0000000c11067207 */ /* 0x000fe40000000000 */
[----:B------:R-:W-:Y:S02]  /*3590*/  IADD3 R5, P0, PT, R5, -R8, RZ ;  /* 0x8000000805057210 */ /* 0x000fe40007f1e0ff */
[----:B------:R-:W-:-:S02]  /*35a0*/  SEL R0, R8, R0, !P1 ;  /* 0x0000000008007207 */ /* 0x000fc40004800000 */
[----:B------:R-:W-:Y:S01]  /*35b0*/  ISETP.LT.U32.AND P2, PT, R8, R19, PT ;  /* 0x000000130800720c */ /* 0x000fe20003f41070 */
[----:B------:R-:W-:Y:S01]  /*35c0*/  IMAD.X R6, R6, 0x1, ~R12, P0 ;  /* 0x0000000106067824 */ /* 0x000fe200000e0e0c */
[----:B------:R-:W-:Y:S02]  /*35d0*/  SEL R4, R12, R4, !P1 ;  /* 0x000000040c047207 */ /* 0x000fe40004800000 */
[-C--:B------:R-:W-:Y:S02]  /*35e0*/  ISETP.LT.U32.AND P3, PT, R7, R5.reuse, PT ;  /* 0x000000050700720c */ /* 0x080fe40003f61070 */
[----:B------:R-:W-:Y:S02]  /*35f0*/  ISETP.LT.U32.AND P0, PT, R0, R5, PT ;  /* 0x000000050000720c */ /* 0x000fe40003f01070 */
[----:B------:R-:W-:Y:S02]  /*3600*/  ISETP.LT.U32.AND.EX P2, PT, R12, R17, PT, P2 ;  /* 0x000000110c00720c */ /* 0x000fe40003f41120 */
[----:B------:R-:W-:-:S02]  /*3610*/  ISETP.LT.U32.AND.EX P3, PT, R9, R6, PT, P3 ;  /* 0x000000060900720c */ /* 0x000fc40003f61130 */
[-C--:B------:R-:W-:Y:S02]  /*3620*/  ISETP.LT.U32.AND.EX P0, PT, R4, R6.reuse, PT, P0 ;  /* 0x000000060400720c */ /* 0x080fe40003f01100 */
[----:B------:R-:W-:Y:S02]  /*3630*/  @!P1 SEL R10, R8, R19, P2 ;  /* 0x00000013080a9207 */ /* 0x000fe40001000000 */
[-C--:B------:R-:W-:Y:S02]  /*3640*/  SEL R7, R7, R5.reuse, P3 ;  /* 0x0000000507077207 */ /* 0x080fe40001800000 */
[----:B------:R-:W-:Y:S01]  /*3650*/  SEL R0, R0, R5, P0 ;  /* 0x0000000500007207 */ /* 0x000fe20000000000 */
[----:B------:R-:W-:Y:S01]  /*3660*/  IMAD.IADD R5, R10, 0x1, -R11 ;  /* 0x000000010a057824 */ /* 0x000fe200078e0a0b */
[----:B------:R-:W-:-:S03]  /*3670*/  SEL R9, R9, R6, P3 ;  /* 0x0000000609097207 */ /* 0x000fc60001800000 */
[----:B------:R-:W-:Y:S01]  /*3680*/  IMAD.IADD R0, R0, 0x1, -R7 ;  /* 0x0000000100007824 */ /* 0x000fe200078e0a07 */
[----:B------:R-:W-:Y:S06]  /*3690*/  BRA.U !UP0, `(.L_x_11) ;  /* 0x0000000908207547 */ /* 0x000fec000b800000 */
[----:B------:R-:W-:Y:S01]  /*36a0*/  IMAD.IADD R35, R5, 0x1, R0 ;  /* 0x0000000105237824 */ /* 0x000fe200078e0200 */
[----:B------:R-:W-:-:S04]  /*36b0*/  IADD3 R7, P1, P2, R7, R15, R8 ;  /* 0x0000000f07077210 */ /* 0x000fc80007a3e008 */
[----:B------:R-:W-:Y:S02]  /*36c0*/  ISETP.GE.AND P0, PT, R36, R35, PT ;  /* 0x000000232400720c */ /* 0x000fe40003f06270 */
[----:B------:R-:W-:-:S11]  /*36d0*/  IADD3.X R9, PT, PT, R9, R13, R12, P1, P2 ;  /* 0x0000000d09097210 */ /* 0x000fd60000fe440c */
[----:B------:R-:W-:Y:S05]  /*36e0*/  @P0 BRA `(.L_x_12) ;  /* 0x0000000c00380947 */ /* 0x000fea0003800000 */
[----:B------:R-:W-:-:S13]  /*36f0*/  ISETP.GE.AND P0, PT, R36, R5, PT ;  /* 0x000000052400720c */ /* 0x000fda0003f06270 */
        /* <DEDUP_REMOVED lines=65> */
.L_x_13:
        /* <DEDUP_REMOVED lines=65> */
.L_x_11:
[----:B------:R-:W-:Y:S01]  /*3f20*/  IMAD.IADD R35, R5, 0x1, R0 ;  /* 0x0000000105237824 */ /* 0x000fe200078e0200 */
[----:B------:R-:W-:-:S04]  /*3f30*/  IADD3 R15, P0, P1, R7, R15, R8 ;  /* 0x0000000f070f7210 */ /* 0x000fc8000791e008 */
[----:B------:R-:W-:Y:S02]  /*3f40*/  ISETP.GE.AND P2, PT, R36, R35, PT ;  /* 0x000000232400720c */ /* 0x000fe40003f46270 */
[----:B------:R-:W-:-:S11]  /*3f50*/  IADD3.X R11, PT, PT, R9, R13, R12, P0, P1 ;  /* 0x0000000d090b7210 */ /* 0x000fd600007e240c */
[----:B------:R-:W-:Y:S05]  /*3f60*/  @P2 BRA `(.L_x_12) ;  /* 0x0000000400182947 */ /* 0x000fea0003800000 */
[----:B------:R-:W0:Y:S01]  /*3f70*/  LDC.64 R6, c[0x0][0x3a0] ;  /* 0x0000e800ff067b82 */ /* 0x000e220000000a00 */
[C---:B------:R-:W-:Y:S01]  /*3f80*/  ISETP.GE.AND P0, PT, R36.reuse, R5, PT ;  /* 0x000000052400720c */ /* 0x040fe20003f06270 */
[----:B------:R-:W-:-:S03]  /*3f90*/  IMAD.IADD R13, R36, 0x1, -R5 ;  /* 0x00000001240d7824 */ /* 0x000fc600078e0a05 */
[----:B------:R-:W-:Y:S02]  /*3fa0*/  SEL R9, R2, R15, !P0 ;  /* 0x0000000f02097207 */ /* 0x000fe40004000000 */
[----:B------:R-:W-:Y:S02]  /*3fb0*/  SEL R2, R36, R13, !P0 ;  /* 0x0000000d24027207 */ /* 0x000fe40004000000 */
[----:B------:R-:W-:Y:S02]  /*3fc0*/  SHF.R.S32.HI R4, RZ, 0x1f, R13 ;  /* 0x0000001fff047819 */ /* 0x000fe4000001140d */
        /* <DEDUP_REMOVED lines=64> */
.L_x_12:
[----:B------:R-:W-:Y:S05]  /*43d0*/  BSYNC.RECONVERGENT B0 ;  /* 0x0000000000007941 */ /* 0x000fea0003800200 */
.L_x_10:
        /* <DEDUP_REMOVED lines=58> */
[----:B------:R1:W-:Y:S04]  /*4780*/  STS [R67+0xd8], R6 ;  /* 0x0000d80643007388 */ /* 0x0003e80000000800 */
[----:B------:R2:W-:Y:S04]  /*4790*/  STS [R67+0xdc], R4 ;  /* 0x0000dc0443007388 */ /* 0x0005e80000000800 */
[----:B------:R2:W-:Y:S01]  /*47a0*/  STS [R67+0xe0], R65 ;  /* 0x0000e04143007388 */ /* 0x0005e20000000800 */
[----:B------:R-:W-:Y:S01]  /*47b0*/  BAR.SYNC.DEFER_BLOCKING 0x0 ;  /* 0x0000000000007b1d */ /* 0x000fe20000010000 */
[----:B------:R-:W-:-:S07]  /*47c0*/  VIMNMX R2, PT, PT, R35, R36, PT ;  /* 0x0000002423027248 */ /* 0x000fce0003fe0100 */
[----:B------:R-:W-:Y:S01]  /*47d0*/  PREEXIT ;  /* 0x000000000000782d */ /* 0x000fe20000000000 */
[----:B------:R-:W-:Y:S01]  /*47e0*/  BSSY.RECONVERGENT B0, `(.L_x_14) ;  /* 0x0000016000007945 */ /* 0x000fe20003800200 */
[C---:B------:R-:W-:Y:S01]  /*47f0*/  ISETP.GE.AND P0, PT, R2.reuse, R0, PT ;  /* 0x000000000200720c */ /* 0x040fe20003f06270 */
[----:B------:R-:W-:Y:S01]  /*4800*/  IMAD.IADD R0, R2, 0x1, -R0 ;  /* 0x0000000102007824 */ /* 0x000fe200078e0a00 */
[----:B0-----:R-:W-:-:S04]  /*4810*/  VIMNMX R7, PT, PT, R5, R2, PT ;  /* 0x0000000205077248 */ /* 0x001fc80003fe0100 */
[----:B-1----:R-:W-:-:S04]  /*4820*/  SEL R6, R0, RZ, P0 ;  /* 0x000000ff00067207 */ /* 0x002fc80000000000 */
[----:B------:R-:W-:-:S13]  /*4830*/  ISETP.GE.AND P0, PT, R6, R7, PT ;  /* 0x000000070600720c */ /* 0x000fda0003f06270 */
[----:B--2---:R-:W-:Y:S05]  /*4840*/  @P0 BRA `(.L_x_15) ;  /* 0x00000000003c0947 */ /* 0x004fea0003800000 */
[----:B------:R-:W-:-:S07]  /*4850*/  IMAD.IADD R0, R5, 0x1, R2 ;  /* 0x0000000105007824 */ /* 0x000fce00078e0202 */
.L_x_16:
        /* <DEDUP_REMOVED lines=14> */
.L_x_15:
[----:B------:R-:W-:Y:S05]  /*4940*/  BSYNC.RECONVERGENT B0 ;  /* 0x0000000000007941 */ /* 0x000fea0003800200 */
.L_x_14:
[----:B------:R-:W-:Y:S01]  /*4950*/  IADD3 R2, PT, PT, R5, R2, -R6 ;  /* 0x0000000205027210 */ /* 0x000fe20007ffe806 */
[--C-:B------:R-:W-:Y:S01]  /*4960*/  IMAD R30, R6, 0xe4, R3.reuse ;  /* 0x000000e4061e7824 */ /* 0x100fe200078e0203 */
[----:B------:R-:W-:Y:S01]  /*4970*/  PLOP3.LUT P0, PT, PT, PT, PT, 0x8, 0x80 ;  /* 0x000000000080781c */ /* 0x000fe20003f0e170 */
[----:B------:R-:W0:Y:S01]  /*4980*/  S2R R68, SR_CgaCtaId ;  /* 0x0000000000447919 */ /* 0x000e220000008800 */
[C---:B------:R-:W-:Y:S01]  /*4990*/  ISETP.GE.AND P2, PT, R2.reuse, R35, PT ;  /* 0x000000230200720c */ /* 0x040fe20003f46270 */
[----:B------:R-:W-:Y:S01]  /*49a0*/  IMAD R31, R2, 0xe4, R3 ;  /* 0x000000e4021f7824 */ /* 0x000fe200078e0203 */
[----:B------:R-:W-:Y:S04]  /*49b0*/  LDS R56, [R30+0x10] ;  /* 0x000010001e387984 */ /* 0x000fe80000000800 */
[----:B------:R-:W1:Y:S04]  /*49c0*/  LDS R67, [R31+0x10] ;  /* 0x000010001f437984 */ /* 0x000e680000000800 */
[----:B------:R-:W-:Y:S04]  /*49d0*/  LDS R9, [R30+0xd4] ;  /* 0x0000d4001e097984 */ /* 0x000fe80000000800 */
[----:B------:R-:W2:Y:S04]  /*49e0*/  LDS R60, [R31+0xd4] ;  /* 0x0000d4001f3c7984 */ /* 0x000ea80000000800 */
[----:B------:R-:W-:Y:S04]  /*49f0*/  LDS R7, [R30+0xd8] ;  /* 0x0000d8001e077984 */ /* 0x000fe80000000800 */
[----:B------:R-:W-:Y:S04]  /*4a00*/  LDS R10, [R30+0xd0] ;  /* 0x0000d0001e0a7984 */ /* 0x000fe80000000800 */
[----:B------:R-:W-:Y:S04]  /*4a10*/  LDS R17, [R30+0xb0] ;  /* 0x0000b0001e117984 */ /* 0x000fe80000000800 */
[----:B------:R-:W-:Y:S04]  /*4a20*/  LDS R19, [R30+0xa8] ;  /* 0x0000a8001e137984 */ /* 0x000fe80000000800 */
[----:B------:R-:W-:Y:S04]  /*4a30*/  LDS R24, [R30+0x94] ;  /* 0x000094001e187984 */ /* 0x000fe80000000800 */
[----:B------:R-:W-:Y:S04]  /*4a40*/  LDS R26, [R30+0x8c] ;  /* 0x00008c001e1a7984 */ /* 0x000fe80000000800 */
[----:B------:R-:W-:Y:S04]  /*4a50*/  LDS R27, [R30+0x88] ;  /* 0x000088001e1b7984 */ /* 0x000fe80000000800 */
[----:B------:R-:W-:Y:S01]  /*4a60*/  LDS R38, [R30+0x74] ;  /* 0x000074001e267984 */ /* 0x000fe20000000800 */
[----:B-1----:R-:W-:-:S03]  /*4a70*/  @!P2 FSETP.GT.AND P1, PT, R67, R56, PT ;  /* 0x000000384300a20b */ /* 0x002fc60003f24000 */
[----:B------:R-:W1:Y:S01]  /*4a80*/  LDS R58, [R31+0xd8] ;  /* 0x0000d8001f3a7984 */ /* 0x000e620000000800 */
[----:B------:R-:W-:-:S03]  /*4a90*/  @!P2 ISETP.GE.OR P0, PT, R6, R5, P1 ;  /* 0x000000050600a20c */ /* 0x000fc60000f06670 */
[----:B------:R-:W3:Y:S01]  /*4aa0*/  LDS R61, [R31+0xd0] ;  /* 0x0000d0001f3d7984 */ /* 0x000ee20000000800 */
[----:B--2---:R-:W-:Y:S02]  /*4ab0*/  FSEL R6, R60, R9, P0 ;  /* 0x000000093c067208 */ /* 0x004fe40000000000 */
[----:B------:R-:W-:Y:S01]  /*4ac0*/  FSEL R5, R67, R56, P0 ;  /* 0x0000003843057208 */ /* 0x000fe20000000000 */
[----:B------:R-:W2:Y:S04]  /*4ad0*/  LDS R46, [R31+0xb0] ;  /* 0x0000b0001f2e7984 */ /* 0x000ea80000000800 */
[----:B------:R-:W4:Y:S04]  /*4ae0*/  LDS R44, [R31+0xa8] ;  /* 0x0000a8001f2c7984 */ /* 0x000f280000000800 */
[----:B------:R-:W5:Y:S04]  /*4af0*/  LDS R45, [R31+0x94] ;  /* 0x000094001f2d7984 */ /* 0x000f680000000800 */
[----:B------:R-:W0:Y:S04]  /*4b00*/  LDS R43, [R31+0x8c] ;  /* 0x00008c001f2b7984 */ /* 0x000e280000000800 */
[----:B------:R-:W0:Y:S04]  /*4b10*/  LDS R4, [R31+0x88] ;  /* 0x000088001f047984 */ /* 0x000e280000000800 */
[----:B------:R-:W0:Y:S04]  /*4b20*/  LDS R3, [R31+0x74] ;  /* 0x000074001f037984 */ /* 0x000e280000000800 */
[----:B------:R-:W-:Y:S04]  /*4b30*/  LDS R18, [R30+0xac] ;  /* 0x0000ac001e127984 */ /* 0x000fe80000000800 */
[----:B------:R-:W-:Y:S04]  /*4b40*/  LDS R21, [R30+0xa0] ;  /* 0x0000a0001e157984 */ /* 0x000fe80000000800 */
[----:B------:R-:W-:Y:S01]  /*4b50*/  LDS R29, [R30+0x80] ;  /* 0x000080001e1d7984 */ /* 0x000fe20000000800 */
[----:B-1----:R-:W-:-:S03]  /*4b60*/  FSEL R7, R58, R7, P0 ;  /* 0x000000073a077208 */ /* 0x002fc60000000000 */
[----:B------:R-:W1:Y:S01]  /*4b70*/  LDS R51, [R31+0xac] ;  /* 0x0000ac001f337984 */ /* 0x000e620000000800 */
[----:B---3--:R-:W-:-:S03]  /*4b80*/  FSEL R9, R61, R10, P0 ;  /* 0x0000000a3d097208 */ /* 0x008fc60000000000 */
[----:B------:R-:W3:Y:S01]  /*4b90*/  LDS R42, [R31+0xa0] ;  /* 0x0000a0001f2a7984 */ /* 0x000ee20000000800 */
[----:B--2---:R-:W-:-:S03]  /*4ba0*/  FSEL R17, R46, R17, P0 ;  /* 0x000000112e117208 */ /* 0x004fc60000000000 */
[----:B------:R-:W2:Y:S01]  /*4bb0*/  LDS R2, [R31+0x80] ;  /* 0x000080001f027984 */ /* 0x000ea20000000800 */
[----:B----4-:R-:W-:-:S03]  /*4bc0*/  FSEL R19, R44, R19, P0 ;  /* 0x000000132c137208 */ /* 0x010fc60000000000 */
[----:B------:R-:W-:Y:S01]  /*4bd0*/  LDS R11, [R30+0xc8] ;  /* 0x0000c8001e0b7984 */ /* 0x000fe20000000800 */
[----:B-----5:R-:W-:-:S03]  /*4be0*/  FSEL R24, R45, R24, P0 ;  /* 0x000000182d187208 */ /* 0x020fc60000000000 */
[----:B------:R-:W-:Y:S01]  /*4bf0*/  LDS R12, [R30+0xc4] ;  /* 0x0000c4001e0c7984 */ /* 0x000fe20000000800 */
[----:B0-----:R-:W-:-:S03]  /*4c00*/  FSEL R26, R43, R26, P0 ;  /* 0x0000001a2b1a7208 */ /* 0x001fc60000000000 */
[----:B------:R-:W-:Y:S01]  /*4c10*/  LDS R16, [R30+0xb4] ;  /* 0x0000b4001e107984 */ /* 0x000fe20000000800 */
[----:B------:R-:W-:-:S03]  /*4c20*/  FSEL R27, R4, R27, P0 ;  /* 0x0000001b041b7208 */ /* 0x000fc60000000000 */
[----:B------:R-:W-:Y:S01]  /*4c30*/  LDS R20, [R30+0xa4] ;  /* 0x0000a4001e147984 */ /* 0x000fe20000000800 */
[----:B------:R-:W-:-:S03]  /*4c40*/  FSEL R38, R3, R38, P0 ;  /* 0x0000002603267208 */ /* 0x000fc60000000000 */
[----:B------:R-:W-:Y:S04]  /*4c50*/  LDS R23, [R30+0x98] ;  /* 0x000098001e177984 */ /* 0x000fe80000000800 */
[----:B------:R-:W-:Y:S04]  /*4c60*/  LDS R25, [R30+0x90] ;  /* 0x000090001e197984 */ /* 0x000fe80000000800 */
[----:B------:R-:W-:Y:S04]  /*4c70*/  LDS R33, [R30+0x78] ;  /* 0x000078001e217984 */ /* 0x000fe80000000800 */
[----:B------:R-:W0:Y:S01]  /*4c80*/  LDS R52, [R31+0xc8] ;  /* 0x0000c8001f347984 */ /* 0x000e220000000800 */
[----:B-1----:R-:W-:-:S03]  /*4c90*/  FSEL R18, R51, R18, P0 ;  /* 0x0000001233127208 */ /* 0x002fc60000000000 */
[----:B------:R-:W1:Y:S01]  /*4ca0*/  LDS R57, [R31+0xc4] ;  /* 0x0000c4001f397984 */ /* 0x000e620000000800 */
[----:B---3--:R-:W-:-:S03]  /*4cb0*/  FSEL R21, R42, R21, P0 ;  /* 0x000000152a157208 */ /* 0x008fc60000000000 */
[----:B------:R-:W3:Y:S01]  /*4cc0*/  LDS R53, [R31+0xb4] ;  /* 0x0000b4001f357984 */ /* 0x000ee20000000800 */
[----:B--2---:R-:W-:-:S03]  /*4cd0*/  FSEL R29, R2, R29, P0 ;  /* 0x0000001d021d7208 */ /* 0x004fc60000000000 */
[----:B------:R-:W2:Y:S04]  /*4ce0*/  LDS R49, [R31+0xa4] ;  /* 0x0000a4001f317984 */ /* 0x000ea80000000800 */
[----:B------:R-:W4:Y:S04]  /*4cf0*/  LDS R40, [R31+0x98] ;  /* 0x000098001f287984 */ /* 0x000f280000000800 */
[----:B------:R-:W5:Y:S04]  /*4d00*/  LDS R34, [R31+0x90] ;  /* 0x000090001f227984 */ /* 0x000f680000000800 */
[----:B------:R-:W5:Y:S04]  /*4d10*/  LDS R0, [R31+0x78] ;  /* 0x000078001f007984 */ /* 0x000f680000000800 */
        /* <DEDUP_REMOVED lines=8> */
[----:B---3--:R-:W-:-:S03]  /*4da0*/  FSEL R16, R53, R16, P0 ;  /* 0x0000001035107208 */ /* 0x008fc60000000000 */
[----:B------:R-:W-:Y:S01]  /*4db0*/  LDS R28, [R30+0x84] ;  /* 0x000084001e1c7984 */ /* 0x000fe20000000800 */
[----:B--2---:R-:W-:-:S03]  /*4dc0*/  FSEL R20, R49, R20, P0 ;  /* 0x0000001431147208 */ /* 0x004fc60000000000 */
[----:B------:R-:W-:Y:S01]  /*4dd0*/  LDS R32, [R30+0x7c] ;  /* 0x00007c001e207984 */ /* 0x000fe20000000800 */
[----:B----4-:R-:W-:-:S03]  /*4de0*/  FSEL R23, R40, R23, P0 ;  /* 0x0000001728177208 */ /* 0x010fc60000000000 */
        /* <DEDUP_REMOVED lines=9> */
[----:B------:R-:W5:Y:S04]  /*4e80*/  LDS R39, [R31+0x7c] ;  /* 0x00007c001f277984 */ /* 0x000f680000000800 */
[----:B------:R-:W-:Y:S04]  /*4e90*/  LDS R43, [R30+0x60] ;  /* 0x000060001e2b7984 */ /* 0x000fe80000000800 */
[----:B------:R-:W-:Y:S04]  /*4ea0*/  LDS R44, [R30+0x5c] ;  /* 0x00005c001e2c7984 */ /* 0x000fe80000000800 */
[----:B------:R-:W-:Y:S01]  /*4eb0*/  LDS R45, [R30+0x58] ;  /* 0x000058001e2d7984 */ /* 0x000fe20000000800 */
[----:B0-----:R-:W-:-:S03]  /*4ec0*/  FSEL R8, R59, R8, P0 ;  /* 0x000000083b087208 */ /* 0x001fc60000000000 */
[----:B------:R-:W-:Y:S01]  /*4ed0*/  LDS R46, [R30+0x54] ;  /* 0x000054001e2e7984 */ /* 0x000fe20000000800 */
[----:B-1----:R-:W-:-:S03]  /*4ee0*/  FSEL R10, R65, R54, P0 ;  /* 0x00000036410a7208 */ /* 0x002fc60000000000 */
[----:B------:R-:W0:Y:S01]  /*4ef0*/  LDS R58, [R31+0x60] ;  /* 0x000060001f3a7984 */ /* 0x000e220000000800 */
[----:B--2---:R-:W-:-:S03]  /*4f00*/  FSEL R13, R50, R13, P0 ;  /* 0x0000000d320d7208 */ /* 0x004fc60000000000 */
[----:B------:R-:W1:Y:S01]  /*4f10*/  LDS R61, [R31+0x5c] ;  /* 0x00005c001f3d7984 */ /* 0x000e620000000800 */
[----:B---3--:R-:W-:-:S03]  /*4f20*/  FSEL R14, R55, R14, P0 ;  /* 0x0000000e370e7208 */ /* 0x008fc60000000000 */
[----:B------:R-:W2:Y:S01]  /*4f30*/  LDS R4, [R31+0x58] ;  /* 0x000058001f047984 */ /* 0x000ea20000000800 */
[----:B----4-:R-:W-:-:S03]  /*4f40*/  FSEL R15, R48, R15, P0 ;  /* 0x0000000f300f7208 */ /* 0x010fc60000000000 */
[----:B------:R-:W3:Y:S01]  /*4f50*/  LDS R3, [R31+0x54] ;  /* 0x000054001f037984 */ /* 0x000ee20000000800 */
[----:B-----5:R-:W-:-:S03]  /*4f60*/  FSEL R22, R47, R22, P0 ;  /* 0x000000162f167208 */ /* 0x020fc60000000000 */
[----:B------:R-:W-:Y:S01]  /*4f70*/  LDS R42, [R30+0x64] ;  /* 0x000064001e2a7984 */ /* 0x000fe20000000800 */
[----:B------:R-:W-:-:S03]  /*4f80*/  FSEL R28, R41, R28, P0 ;  /* 0x0000001c291c7208 */ /* 0x000fc60000000000 */
[----:B------:R-:W4:Y:S01]  /*4f90*/  LDS R69, [R31+0x64] ;  /* 0x000064001f457984 */ /* 0x000f220000000800 */
[----:B------:R-:W-:-:S03]  /*4fa0*/  FSEL R32, R39, R32, P0 ;  /* 0x0000002027207208 */ /* 0x000fc60000000000 */
[----:B------:R-:W-:Y:S04]  /*4fb0*/  LDS R51, [R30+0x40] ;  /* 0x000040001e337984 */ /* 0x000fe80000000800 */
[----:B------:R-:W5:Y:S04]  /*4fc0*/  LDS R2, [R31+0x40] ;  /* 0x000040001f027984 */ /* 0x000f680000000800 */
[----:B------:R-:W-:Y:S04]  /*4fd0*/  LDS R40, [R30+0x6c] ;  /* 0x00006c001e287984 */ /* 0x000fe80000000800 */
[----:B------:R-:W5:Y:S04]  /*4fe0*/  LDS R67, [R31+0x6c] ;  /* 0x00006c001f437984 */ /* 0x000f680000000800 */
[----:B------:R-:W-:Y:S01]  /*4ff0*/  LDS R49, [R30+0x48] ;  /* 0x000048001e317984 */ /* 0x000fe20000000800 */
[----:B0-----:R-:W-:-:S03]  /*5000*/  FSEL R43, R58, R43, P0 ;  /* 0x0000002b3a2b7208 */ /* 0x001fc60000000000 */
[----:B------:R-:W-:Y:S01]  /*5010*/  LDS R52, [R30+0x3c] ;  /* 0x00003c001e347984 */ /* 0x000fe20000000800 */
[----:B-1----:R-:W-:-:S03]  /*5020*/  FSEL R44, R61, R44, P0 ;  /* 0x0000002c3d2c7208 */ /* 0x002fc60000000000 */
[----:B------:R-:W-:Y:S01]  /*5030*/  LDS R53, [R30+0x38] ;  /* 0x000038001e357984 */ /* 0x000fe20000000800 */
[----:B--2---:R-:W-:-:S03]  /*5040*/  FSEL R45, R4, R45, P0 ;  /* 0x0000002d042d7208 */ /* 0x004fc60000000000 */
[----:B------:R-:W0:Y:S01]  /*5050*/  LDS R34, [R31+0x48] ;  /* 0x000048001f227984 */ /* 0x000e220000000800 */
[----:B---3--:R-:W-:-:S03]  /*5060*/  FSEL R46, R3, R46, P0 ;  /* 0x0000002e032e7208 */ /* 0x008fc60000000000 */
[----:B------:R-:W1:Y:S04]  /*5070*/  LDS R57, [R31+0x3c] ;  /* 0x00003c001f397984 */ /* 0x000e680000000800 */
[----:B------:R-:W2:Y:S01]  /*5080*/  LDS R0, [R31+0x38] ;  /* 0x000038001f007984 */ /* 0x000ea20000000800 */
[----:B----4-:R-:W-:-:S03]  /*5090*/  FSEL R42, R69, R42, P0 ;  /* 0x0000002a452a7208 */ /* 0x010fc60000000000 */
[----:B------:R-:W-:Y:S04]  /*50a0*/  LDS R39, [R30+0x70] ;  /* 0x000070001e277984 */ /* 0x000fe80000000800 */
[----:B------:R-:W-:Y:S01]  /*50b0*/  LDS R41, [R30+0x68] ;  /* 0x000068001e297984 */ /* 0x000fe20000000800 */
[----:B-----5:R-:W-:-:S03]  /*50c0*/  FSEL R51, R2, R51, P0 ;  /* 0x0000003302337208 */ /* 0x020fc60000000000 */
[----:B------:R-:W-:Y:S04]  /*50d0*/  LDS R47, [R30+0x50] ;  /* 0x000050001e2f7984 */ /* 0x000fe80000000800 */
[----:B------:R-:W-:Y:S01]  /*50e0*/  LDS R48, [R30+0x4c] ;  /* 0x00004c001e307984 */ /* 0x000fe20000000800 */
[----:B------:R-:W-:-:S03]  /*50f0*/  FSEL R40, R67, R40, P0 ;  /* 0x0000002843287208 */ /* 0x000fc60000000000 */
[----:B------:R-:W3:Y:S04]  /*5100*/  LDS R60, [R31+0x70] ;  /* 0x000070001f3c7984 */ /* 0x000ee80000000800 */
[----:B------:R-:W4:Y:S04]  /*5110*/  LDS R62, [R31+0x68] ;  /* 0x000068001f3e7984 */ /* 0x000f280000000800 */
[----:B------:R-:W-:Y:S04]  /*5120*/  LDS R50, [R30+0x44] ;  /* 0x000044001e327984 */ /* 0x000fe80000000800 */
[----:B------:R-:W-:Y:S01]  /*5130*/  LDS R54, [R30+0x34] ;  /* 0x000034001e367984 */ /* 0x000fe20000000800 */
[----:B0-----:R-:W-:-:S03]  /*5140*/  FSEL R49, R34, R49, P0 ;  /* 0x0000003122317208 */ /* 0x001fc60000000000 */
[----:B------:R-:W0:Y:S01]  /*5150*/  LDS R56, [R31+0x50] ;  /* 0x000050001f387984 */ /* 0x000e220000000800 */
[----:B-1----:R-:W-:-:S03]  /*5160*/  FSEL R52, R57, R52, P0 ;  /* 0x0000003439347208 */ /* 0x002fc60000000000 */
[----:B------:R-:W1:Y:S01]  /*5170*/  LDS R65, [R31+0x4c] ;  /* 0x00004c001f417984 */ /* 0x000e620000000800 */
[----:B--2---:R-:W-:-:S03]  /*5180*/  FSEL R53, R0, R53, P0 ;  /* 0x0000003500357208 */ /* 0x004fc60000000000 */
[----:B------:R-:W2:Y:S04]  /*5190*/  LDS R59, [R31+0x44] ;  /* 0x000044001f3b7984 */ /* 0x000ea80000000800 */
[----:B------:R-:W5:Y:S04]  /*51a0*/  LDS R55, [R31+0x34] ;  /* 0x000034001f377984 */ /* 0x000f680000000800 */
[----:B------:R-:W-:Y:S04]  /*51b0*/  LDS R4, [R30+0x30] ;  /* 0x000030001e047984 */ /* 0x000fe80000000800 */
[----:B------:R-:W-:Y:S04]  /*51c0*/  LDS R3, [R30+0x2c] ;  /* 0x00002c001e037984 */ /* 0x000fe80000000800 */
[----:B------:R-:W5:Y:S01]  /*51d0*/  LDS R61, [R31+0x30] ;  /* 0x000030001f3d7984 */ /* 0x000f620000000800 */
[----:B---3--:R-:W-:-:S03]  /*51e0*/  FSEL R39, R60, R39, P0 ;  /* 0x000000273c277208 */ /* 0x008fc60000000000 */
[----:B------:R-:W3:Y:S01]  /*51f0*/  LDS R58, [R31+0x2c] ;  /* 0x00002c001f3a7984 */ /* 0x000ee20000000800 */
[----:B----4-:R-:W-:-:S03]  /*5200*/  FSEL R41, R62, R41, P0 ;  /* 0x000000293e297208 */ /* 0x010fc60000000000 */
[----:B------:R-:W-:Y:S04]  /*5210*/  LDS R2, [R30+0x28] ;  /* 0x000028001e027984 */ /* 0x000fe80000000800 */
[----:B------:R-:W4:Y:S01]  /*5220*/  LDS R69, [R31+0x28] ;  /* 0x000028001f457984 */ /* 0x000f220000000800 */
[----:B0-----:R-:W-:-:S03]  /*5230*/  FSEL R47, R56, R47, P0 ;  /* 0x0000002f382f7208 */ /* 0x001fc60000000000 */
[----:B------:R-:W-:Y:S01]  /*5240*/  LDS R0, [R30+0x24] ;  /* 0x000024001e007984 */ /* 0x000fe20000000800 */
[----:B-1----:R-:W-:-:S03]  /*5250*/  FSEL R48, R65, R48, P0 ;  /* 0x0000003041307208 */ /* 0x002fc60000000000 */
[----:B------:R-:W-:Y:S01]  /*5260*/  LDS R34, [R30+0x18] ;  /* 0x000018001e227984 */ /* 0x000fe20000000800 */
[----:B--2---:R-:W-:-:S03]  /*5270*/  FSEL R50, R59, R50, P0 ;  /* 0x000000323b327208 */ /* 0x004fc60000000000 */
[----:B------:R-:W0:Y:S01]  /*5280*/  LDS R67, [R31+0x24] ;  /* 0x000024001f437984 */ /* 0x000e220000000800 */
[----:B-----5:R-:W-:-:S03]  /*5290*/  FSEL R54, R55, R54, P0 ;  /* 0x0000003637367208 */ /* 0x020fc60000000000 */
[----:B------:R-:W1:Y:S04]  /*52a0*/  LDS R57, [R31+0x18] ;  /* 0x000018001f397984 */ /* 0x000e680000000800 */
[----:B------:R-:W-:Y:S04]  /*52b0*/  LDS R55, [R30+0x20] ;  /* 0x000020001e377984 */ /* 0x000fe80000000800 */
[----:B------:R-:W-:Y:S01]  /*52c0*/  LDS R60, [R30+0x1c] ;  /* 0x00001c001e3c7984 */ /* 0x000fe20000000800 */
[----:B------:R-:W-:-:S03]  /*52d0*/  FSEL R4, R61, R4, P0 ;  /* 0x000000043d047208 */ /* 0x000fc60000000000 */
[----:B------:R-:W-:Y:S01]  /*52e0*/  LDS R56, [R30+0x14] ;  /* 0x000014001e387984 */ /* 0x000fe20000000800 */
[----:B---3--:R-:W-:-:S03]  /*52f0*/  FSEL R3, R58, R3, P0 ;  /* 0x000000033a037208 */ /* 0x008fc60000000000 */
[----:B------:R-:W2:Y:S04]  /*5300*/  LDS R62, [R31+0x20] ;  /* 0x000020001f3e7984 */ /* 0x000ea80000000800 */
[----:B------:R-:W3:Y:S01]  /*5310*/  LDS R65, [R31+0x1c] ;  /* 0x00001c001f417984 */ /* 0x000ee20000000800 */
[----:B----4-:R-:W-:-:S03]  /*5320*/  FSEL R2, R69, R2, P0 ;  /* 0x0000000245027208 */ /* 0x010fc60000000000 */
[----:B------:R-:W4:Y:S04]  /*5330*/  LDS R59, [R31+0x14] ;  /* 0x000014001f3b7984 */ /* 0x000f280000000800 */
[----:B------:R-:W-:Y:S04]  /*5340*/  LDS R58, [R30+0xc] ;  /* 0x00000c001e3a7984 */ /* 0x000fe80000000800 */
[----:B------:R-:W5:Y:S04]  /*5350*/  LDS R61, [R31+0xc] ;  /* 0x00000c001f3d7984 */ /* 0x000f680000000800 */
[----:B------:R-:W-:Y:S01]  /*5360*/  LDS R64, [R30+0x8] ;  /* 0x000008001e407984 */ /* 0x000fe20000000800 */
[----:B0-----:R-:W-:-:S03]  /*5370*/  FSEL R0, R67, R0, P0 ;  /* 0x0000000043007208 */ /* 0x001fc60000000000 */
[----:B------:R-:W0:Y:S01]  /*5380*/  LDS R69, [R31+0x8] ;  /* 0x000008001f457984 */ /* 0x000e220000000800 */
[----:B-1----:R-:W-:-:S03]  /*5390*/  FSEL R57, R57, R34, P0 ;  /* 0x0000002239397208 */ /* 0x002fc60000000000 */
[----:B------:R-:W-:Y:S04]  /*53a0*/  LDS R34, [R30+0xe0] ;  /* 0x0000e0001e227984 */ /* 0x000fe80000000800 */
[----:B------:R-:W1:Y:S04]  /*53b0*/  LDS R67, [R31+0xe0] ;  /* 0x0000e0001f437984 */ /* 0x000e680000000800 */
[----:B------:R-:W-:Y:S01]  /*53c0*/  LDS R66, [R31+0x4] ;  /* 0x000004001f427984 */ /* 0x000fe20000000800 */
[----:B--2---:R-:W-:-:S03]  /*53d0*/  FSEL R55, R62, R55, P0 ;  /* 0x000000373e377208 */ /* 0x004fc60000000000 */
[----:B------:R-:W-:Y:S01]  /*53e0*/  LDS R62, [R30] ;  /* 0x000000001e3e7984 */ /* 0x000fe20000000800 */
[----:B---3--:R-:W-:-:S03]  /*53f0*/  FSEL R60, R65, R60, P0 ;  /* 0x0000003c413c7208 */ /* 0x008fc60000000000 */
[----:B------:R-:W2:Y:S01]  /*5400*/  LDS R65, [R31] ;  /* 0x000000001f417984 */ /* 0x000ea20000000800 */
[----:B----4-:R-:W-:-:S03]  /*5410*/  SEL R56, R59, R56, P0 ;  /* 0x000000383b387207 */ /* 0x010fc60000000000 */
[----:B------:R-:W3:Y:S01]  /*5420*/  LDS R59, [R30+0x4] ;  /* 0x000004001e3b7984 */ /* 0x000ee20000000800 */
[----:B-----5:R-:W-:Y:S02]  /*5430*/  FSEL R61, R61, R58, P0 ;  /* 0x0000003a3d3d7208 */ /* 0x020fe40000000000 */
[----:B0-----:R-:W-:Y:S02]  /*5440*/  FSEL R58, R69, R64, P0 ;  /* 0x00000040453a7208 */ /* 0x001fe40000000000 */
[----:B------:R-:W-:Y:S02]  /*5450*/  MOV R69, 0x400 ;  /* 0x0000040000457802 */ /* 0x000fe40000000f00 */
[----:B-1----:R-:W-:Y:S02]  /*5460*/  FSEL R67, R67, R34, P0 ;  /* 0x0000002243437208 */ /* 0x002fe40000000000 */
[----:B------:R-:W-:Y:S02]  /*5470*/  LEA R34, R68, R69, 0x18 ;  /* 0x0000004544227211 */ /* 0x000fe400078ec0ff */
[----:B--2---:R-:W-:-:S02]  /*5480*/  FSEL R65, R65, R62, P0 ;  /* 0x0000003e41417208 */ /* 0x004fc40000000000 */
[----:B---3--:R-:W-:Y:S01]  /*5490*/  FSEL R59, R66, R59, P0 ;  /* 0x0000003b423b7208 */ /* 0x008fe20000000000 */
[----:B------:R-:W-:Y:S06]  /*54a0*/  BAR.SYNC.DEFER_BLOCKING 0x0 ;  /* 0x0000000000007b1d */ /* 0x000fec0000010000 */
[----:B------:R-:W-:Y:S05]  /*54b0*/  BRA.U !UP0, `(.L_x_17) ;  /* 0x0000000908fc7547 */ /* 0x000fea000b800000 */
[----:B------:R-:W0:Y:S01]  /*54c0*/  S2R R31, SR_LANEID ;  /* 0x00000000001f7919 */ /* 0x000e220000000000 */
[C---:B------:R-:W-:Y:S02]  /*54d0*/  LOP3.LUT R62, R36.reuse, 0x3e0, RZ, 0xc0, !PT ;  /* 0x000003e0243e7812 */ /* 0x040fe400078ec0ff */
[----:B------:R-:W-:-:S03]  /*54e0*/  ISETP.NE.AND P0, PT, R36, RZ, PT ;  /* 0x000000ff2400720c */ /* 0x000fc60003f05270 */
        /* <DEDUP_REMOVED lines=58> */
[----:B------:R0:W-:Y:S01]  /*5890*/  STS [R64+0xe0], R67 ;  /* 0x0000e04340007388 */ /* 0x0001e20000000800 */
[----:B------:R-:W-:-:S03]  /*58a0*/  NOP ;  /* 0x0000000000007918 */ /* 0x000fc60000000000 */
[----:B------:R-:W-:Y:S01]  /*58b0*/  LDS R0, [R64] ;  /* 0x0000000040007984 */ /* 0x000fe20000000800 */
[----:B0-----:R-:W-:-:S03]  /*58c0*/  LOP3.LUT R67, R36, 0x1f, RZ, 0xc0, !PT ;  /* 0x0000001f24437812 */ /* 0x001fc600078ec0ff */
[----:B------:R-:W-:Y:S04]  /*58d0*/  LDS R2, [R64+0xe0] ;  /* 0x0000e00040027984 */ /* 0x000fe80000000800 */
[----:B------:R-:W-:Y:S01]  /*58e0*/  LDS R3, [R64+0xdc] ;  /* 0x0000dc0040037984 */ /* 0x000fe20000000800 */
[----:B------:R-:W-:-:S03]  /*58f0*/  IMAD.IADD R62, R62, 0x1, R67 ;  /* 0x000000013e3e7824 */ /* 0x000fc600078e0243 */
[----:B------:R-:W-:Y:S04]  /*5900*/  LDS R4, [R64+0xd8] ;  /* 0x0000d80040047984 */ /* 0x000fe80000000800 */
        /* <DEDUP_REMOVED lines=53> */
[----:B------:R-:W-:Y:S01]  /*5c60*/  @!P0 STS [R34+0x3900], R35 ;  /* 0x0039002322008388 */ /* 0x000fe20000000800 */
[----:B------:R-:W-:Y:S06]  /*5c70*/  BAR.SYNC.DEFER_BLOCKING 0x0 ;  /* 0x0000000000007b1d */ /* 0x000fec0000010000 */
[----:B------:R-:W0:Y:S02]  /*5c80*/  LDS R65, [R34+0x3900] ;  /* 0x0039000022417984 */ /* 0x000e240000000800 */
[----:B0-----:R-:W-:-:S13]  /*5c90*/  ISETP.GE.AND P0, PT, R62, R65, PT ;  /* 0x000000413e00720c */ /* 0x001fda0003f06270 */
[----:B------:R-:W-:Y:S05]  /*5ca0*/  @P0 EXIT ;  /* 0x000000000000094d */ /* 0x000fea0003800000 */
[----:B------:R-:W0:Y:S01]  /*5cb0*/  LDC.64 R34, c[0x0][0x3a0] ;  /* 0x0000e800ff227b82 */ /* 0x000e220000000a00 */
[----:B------:R-:W-:Y:S02]  /*5cc0*/  IMAD.MOV.U32 R37, RZ, RZ, RZ ;  /* 0x000000ffff257224 */ /* 0x000fe400078e00ff */
[----:B------:R-:W-:-:S04]  /*5cd0*/  IMAD.WIDE.U32 R36, R63, 0x40, R36 ;  /* 0x000000403f247825 */ /* 0x000fc800078e0024 */
[----:B------:R-:W-:Y:S02]  /*5ce0*/  IMAD R37, R37, 0xe4, RZ ;  /* 0x000000e425257824 */ /* 0x000fe400078e02ff */
[----:B0-----:R-:W-:-:S04]  /*5cf0*/  IMAD.WIDE.U32 R34, R36, 0xe4, R34 ;  /* 0x000000e424227825 */ /* 0x001fc800078e0022 */
[----:B------:R-:W-:-:S05]  /*5d00*/  IMAD.IADD R35, R35, 0x1, R37 ;  /* 0x0000000123237824 */ /* 0x000fca00078e0225 */
        /* <DEDUP_REMOVED lines=58> */
.L_x_17:
        /* <DEDUP_REMOVED lines=64> */
[----:B------:R-:W-:Y:S04]  /*64b0*/  LDS R0, [R31+0xe0] ;  /* 0x0000e0001f007984 */ /* 0x000fe80000000800 */
[----:B------:R-:W-:Y:S04]  /*64c0*/  LDS R2, [R31] ;  /* 0x000000001f027984 */ /* 0x000fe80000000800 */
        /* <DEDUP_REMOVED lines=54> */
[----:B------:R1:W-:Y:S04]  /*6830*/  LDS R67, [R31+0xdc] ;  /* 0x0000dc001f437984 */ /* 0x0003e80000000800 */
[----:B------:R-:W-:Y:S01]  /*6840*/  @!P0 STS [R34+0x3900], R35 ;  /* 0x0039002322008388 */ /* 0x000fe20000000800 */
[----:B------:R-:W-:Y:S01]  /*6850*/  BAR.SYNC.DEFER_BLOCKING 0x0 ;  /* 0x0000000000007b1d */ /* 0x000fe20000010000 */
[----:B-1----:R-:W-:-:S02]  /*6860*/  IMAD.MOV.U32 R31, RZ, RZ, RZ ;  /* 0x000000ffff1f7224 */ /* 0x002fc400078e00ff */
[----:B------:R-:W-:Y:S01]  /*6870*/  IMAD.WIDE.U32 R40, R63, 0x40, R30 ;  /* 0x000000403f287825 */ /* 0x000fe200078e001e */
[----:B------:R-:W-:-:S04]  /*6880*/  LOP3.LUT R63, R36, 0x1f, RZ, 0xc0, !PT ;  /* 0x0000001f243f7812 */ /* 0x000fc800078ec0ff */
[----:B------:R-:W-:Y:S01]  /*6890*/  IADD3 R69, P0, PT, R63, R40, RZ ;  /* 0x000000283f457210 */ /* 0x000fe20007f1e0ff */
[----:B------:R-:W-:-:S04]  /*68a0*/  IMAD.IADD R63, R30, 0x1, R63 ;  /* 0x000000011e3f7824 */ /* 0x000fc800078e023f */
[----:B------:R-:W-:Y:S02]  /*68b0*/  IMAD.X R40, RZ, RZ, R41, P0 ;  /* 0x000000ffff287224 */ /* 0x000fe400000e0629 */
[----:B0-----:R-:W-:-:S04]  /*68c0*/  IMAD.WIDE.U32 R38, R69, 0xe4, R38 ;  /* 0x000000e445267825 */ /* 0x001fc800078e0026 */
[----:B------:R-:W-:Y:S01]  /*68d0*/  IMAD R31, R40, 0xe4, RZ ;  /* 0x000000e4281f7824 */ /* 0x000fe200078e02ff */
[----:B------:R-:W0:Y:S03]  /*68e0*/  LDS R68, [R34+0x3900] ;  /* 0x0039000022447984 */ /* 0x000e260000000800 */
[----:B------:R-:W-:Y:S01]  /*68f0*/  IMAD.IADD R39, R39, 0x1, R31 ;  /* 0x0000000127277824 */ /* 0x000fe200078e021f */
[----:B0-----:R-:W-:-:S13]  /*6900*/  ISETP.GE.AND P0, PT, R63, R68, PT ;  /* 0x000000443f00720c */ /* 0x001fda0003f06270 */
[----:B------:R-:W-:Y:S05]  /*6910*/  @P0 EXIT ;  /* 0x000000000000094d */ /* 0x000fea0003800000 */
        /* <DEDUP_REMOVED lines=58> */
.L_x_18:
[----:B------:R-:W-:-:S00]  /*6cc0*/  BRA `(.L_x_18) ;  /* 0xfffffffc00fc7947 */ /* 0x000fc0000383ffff */
[----:B------:R-:W-:-:S00]  /*6cd0*/  NOP ;  /* 0x0000000000007918 */ /* 0x000fc00000000000 */
        /* <DEDUP_REMOVED lines=10> */
.L_x_153:


//--------------------- .text._ZN3cub18CUB_300001_SM_10006detail10merge_sort30DeviceMergeSortPartitionKernelIN6thrust24THRUST_300001_SM_1000_NS10device_ptrI15DetectionResultEEm22DetectionResultCompareS7_EEvbT_PT2_T0_SD_PSD_T1_SD_i --------------------------
	.section	.text._ZN3cub18CUB_300001_SM_10006detail10merge_sort30DeviceMergeSortPartitionKernelIN6thrust24THRUST_300001_SM_1000_NS10device_ptrI15DetectionResultEEm22DetectionResultCompareS7_EEvbT_PT2_T0_SD_PSD_T1_SD_i,"ax",@progbits
	.align	128
        .global         _ZN3cub18CUB_300001_SM_10006detail10merge_sort30DeviceMergeSortPartitionKernelIN6thrust24THRUST_300001_SM_1000_NS10device_ptrI15DetectionResultEEm22DetectionResultCompareS7_EEvbT_PT2_T0_SD_PSD_T1_SD_i
        .type           _ZN3cub18CUB_300001_SM_10006detail10merge_sort30DeviceMergeSortPartitionKernelIN6thrust24THRUST_300001_SM_1000_NS10device_ptrI15DetectionResultEEm22DetectionResultCompareS7_EEvbT_PT2_T0_SD_PSD_T1_SD_i,@function
        .size           _ZN3cub18CUB_300001_SM_10006detail10merge_sort30DeviceMergeSortPartitionKernelIN6thrust24THRUST_300001_SM_1000_NS10device_ptrI15DetectionResultEEm22DetectionResultCompareS7_EEvbT_PT2_T0_SD_PSD_T1_SD_i,(.L_x_154 - _ZN3cub18CUB_300001_SM_10006detail10merge_sort30DeviceMergeSortPartitionKernelIN6thrust24THRUST_300001_SM_1000_NS10device_ptrI15DetectionResultEEm22DetectionResultCompareS7_EEvbT_PT2_T0_SD_PSD_T1_SD_i)
        .other          _ZN3cub18CUB_300001_SM_10006detail10merge_sort30DeviceMergeSortPartitionKernelIN6thrust24THRUST_300001_SM_1000_NS10device_ptrI15DetectionResultEEm22DetectionResultCompareS7_EEvbT_PT2_T0_SD_PSD_T1_SD_i,@"STO_CUDA_ENTRY STV_DEFAULT"
_ZN3cub18CUB_300001_SM_10006detail10merge_sort30DeviceMergeSortPartitionKernelIN6thrust24THRUST_300001_SM_1000_NS10device_ptrI15DetectionResultEEm22DetectionResultCompareS7_EEvbT_PT2_T0_SD_PSD_T1_SD_i:
.text._ZN3cub18CUB_300001_SM_10006detail10merge_sort30DeviceMergeSortPartitionKernelIN6thrust24THRUST_300001_SM_1000_NS10device_ptrI15DetectionResultEEm22DetectionResultCompareS7_EEvbT_PT2_T0_SD_PSD_T1_SD_i:
[----:B------:R-:W-:Y:S01]  /*0000*/  LDC R1, c[0x0][0x37c] ;  /* 0x0000df00ff017b82 */ /* 0x000fe20000000800 */
[----:B------:R-:W0:Y:S01]  /*0010*/  S2R R6, SR_CTAID.X ;  /* 0x0000000000067919 */ /* 0x000e220000002500 */
[----:B------:R-:W0:Y:S01]  /*0020*/  LDCU UR4, c[0x0][0x360] ;  /* 0x00006c00ff0477ac */ /* 0x000e220008000800 */
[----:B------:R-:W0:Y:S01]  /*0030*/  S2R R3, SR_TID.X ;  /* 0x0000000000037919 */ /* 0x000e220000002100 */
[----:B------:R-:W1:Y:S01]  /*0040*/  LDCU.64 UR10, c[0x0][0x3a0] ;  /* 0x00007400ff0a77ac */ /* 0x000e620008000a00 */
[----:B0-----:R-:W-:-:S05]  /*0050*/  IMAD R6, R6, UR4, R3 ;  /* 0x0000000406067c24 */ /* 0x001fca000f8e0203 */
[----:B-1----:R-:W-:-:S04]  /*0060*/  ISETP.GE.U32.AND P0, PT, R6, UR10, PT ;  /* 0x0000000a06007c0c */ /* 0x002fc8000bf06070 */
[----:B------:R-:W-:-:S13]  /*0070*/  ISETP.GE.U32.AND.EX P0, PT, RZ, UR11, PT, P0 ;  /* 0x0000000bff007c0c */ /* 0x000fda000bf06100 */
[----:B------:R-:W-:Y:S05]  /*0080*/  @P0 EXIT ;  /* 0x000000000000094d */ /* 0x000fea0003800000 */
[----:B------:R-:W0:Y:S01]  /*0090*/  LDCU.64 UR6, c[0x0][0x3b8] ;  /* 0x00007700ff0677ac */ /* 0x000e220008000a00 */
[----:B------:R-:W1:Y:S01]  /*00a0*/  LDC R0, c[0x0][0x3c0] ;  /* 0x0000f000ff007b82 */ /* 0x000e620000000800 */
[----:B------:R-:W-:Y:S01]  /*00b0*/  IADD3 R8, P2, PT, R6, 0x1, RZ ;  /* 0x0000000106087810 */ /* 0x000fe20007f5e0ff */
[----:B------:R-:W-:Y:S01]  /*00c0*/  ACQBULK ;  /* 0x000000000000782e */ /* 0x000fe20000000000 */
[----:B------:R-:W2:Y:S02]  /*00d0*/  LDCU.64 UR8, c[0x0][0x358] ;  /* 0x00006b00ff0877ac */ /* 0x000ea40008000a00 */
[----:B------:R-:W-:Y:S01]  /*00e0*/  ISETP.NE.U32.AND P0, PT, R8, UR10, PT ;  /* 0x0000000a08007c0c */ /* 0x000fe2000bf05070 */
[----:B0-----:R-:W-:Y:S02]  /*00f0*/  UIADD3 UR4, UPT, UPT, -UR6, URZ, URZ ;  /* 0x000000ff06047290 */ /* 0x001fe4000fffe1ff */
[----:B------:R-:W-:-:S04]  /*0100*/  USHF.R.U32.HI UR5, URZ, 0x1, UR7 ;  /* 0x00000001ff057899 */ /* 0x000fc80008011607 */
[----:B------:R-:W-:Y:S01]  /*0110*/  LOP3.LUT R5, R6, UR4, RZ, 0xc0, !PT ;  /* 0x0000000406057c12 */ /* 0x000fe2000f8ec0ff */
[----:B------:R-:W-:Y:S01]  /*0120*/  USHF.R.U64 UR4, UR6, 0x1, UR7 ;  /* 0x0000000106047899 */ /* 0x000fe20008001207 */
[----:B-1----:R-:W-:Y:S01]  /*0130*/  SHF.R.S32.HI R11, RZ, 0x1f, R0 ;  /* 0x0000001fff0b7819 */ /* 0x002fe20000011400 */
[----:B------:R-:W-:Y:S02]  /*0140*/  IMAD R4, R0, UR5, RZ ;  /* 0x0000000500047c24 */ /* 0x000fe4000f8e02ff */
[----:B------:R-:W-:-:S04]  /*0150*/  IMAD.WIDE.U32 R2, R5, R0, RZ ;  /* 0x0000000005027225 */ /* 0x000fc800078e00ff */
[----:B------:R-:W-:-:S04]  /*0160*/  IMAD.WIDE.U32 R12, R0, UR4, RZ ;  /* 0x00000004000c7c25 */ /* 0x000fc8000f8e00ff */
[C---:B------:R-:W-:Y:S01]  /*0170*/  IMAD R7, R11.reuse, UR4, R4 ;  /* 0x000000040b077c24 */ /* 0x040fe2000f8e0204 */
[----:B------:R-:W0:Y:S01]  /*0180*/  LDCU.64 UR4, c[0x0][0x398] ;  /* 0x00007300ff0477ac */ /* 0x000e220008000a00 */
[----:B------:R-:W-:Y:S01]  /*0190*/  IMAD R3, R11, R5, R3 ;  /* 0x000000050b037224 */ /* 0x000fe200078e0203 */
[----:B------:R-:W-:Y:S01]  /*01a0*/  LOP3.LUT R5, RZ, R2, RZ, 0x33, !PT ;  /* 0x00000002ff057212 */ /* 0x000fe200078e33ff */
[----:B------:R-:W-:Y:S02]  /*01b0*/  IMAD.IADD R10, R13, 0x1, R7 ;  /* 0x000000010d0a7824 */ /* 0x000fe400078e0207 */
[----:B------:R-:W-:Y:S01]  /*01c0*/  IMAD.X R7, RZ, RZ, RZ, P2 ;  /* 0x000000ffff077224 */ /* 0x000fe200010e06ff */
[----:B------:R-:W-:Y:S02]  /*01d0*/  ISETP.LT.U32.AND P1, PT, R12, R5, PT ;  /* 0x000000050c00720c */ /* 0x000fe40003f21070 */
[----:B------:R-:W-:Y:S02]  /*01e0*/  LOP3.LUT R4, RZ, R3, RZ, 0x33, !PT ;  /* 0x00000003ff047212 */ /* 0x000fe400078e33ff */
[----:B------:R-:W-:-:S02]  /*01f0*/  ISETP.NE.AND.EX P0, PT, R7, UR11, PT, P0 ;  /* 0x0000000b07007c0c */ /* 0x000fc4000bf05300 */
[----:B------:R-:W-:-:S04]  /*0200*/  ISETP.LT.U32.AND.EX P1, PT, R10, R4, PT, P1 ;  /* 0x000000040a00720c */ /* 0x000fc80003f21110 */
[----:B------:R-:W-:Y:S02]  /*0210*/  SEL R5, R12, R5, P1 ;  /* 0x000000050c057207 */ /* 0x000fe40000800000 */
[----:B------:R-:W-:Y:S02]  /*0220*/  SEL R4, R10, R4, P1 ;  /* 0x000000040a047207 */ /* 0x000fe40000800000 */
[----:B------:R-:W-:-:S05]  /*0230*/  IADD3 R8, P1, PT, R5, R2, RZ ;  /* 0x0000000205087210 */ /* 0x000fca0007f3e0ff */
[----:B------:R-:W-:Y:S01]  /*0240*/  IMAD.X R7, R4, 0x1, R3, P1 ;  /* 0x0000000104077824 */ /* 0x000fe200008e0603 */
[----:B0-----:R-:W-:Y:S01]  /*0250*/  ISETP.LT.U32.AND P1, PT, R8, UR4, PT ;  /* 0x0000000408007c0c */ /* 0x001fe2000bf21070 */
[----:B------:R-:W0:Y:S03]  /*0260*/  @!P0 LDC.64 R4, c[0x0][0x3a8] ;  /* 0x0000ea00ff048b82 */ /* 0x000e260000000a00 */
[----:B------:R-:W-:-:S04]  /*0270*/  ISETP.LT.U32.AND.EX P1, PT, R7, UR5, PT, P1 ;  /* 0x0000000507007c0c */ /* 0x000fc8000bf21110 */
[----:B------:R-:W-:Y:S02]  /*0280*/  SEL R8, R8, UR4, P1 ;  /* 0x0000000408087c07 */ /* 0x000fe40008800000 */
[----:B------:R-:W-:Y:S02]  /*0290*/  SEL R9, R7, UR5, P1 ;  /* 0x0000000507097c07 */ /* 0x000fe40008800000 */
[----:B------:R-:W-:Y:S02]  /*02a0*/  LOP3.LUT R17, RZ, R8, RZ, 0x33, !PT ;  /* 0x00000008ff117212 */ /* 0x000fe400078e33ff */
[----:B------:R-:W-:Y:S02]  /*02b0*/  LOP3.LUT R19, RZ, R9, RZ, 0x33, !PT ;  /* 0x00000009ff137212 */ /* 0x000fe400078e33ff */
[----:B------:R-:W-:-:S04]  /*02c0*/  ISETP.LT.U32.AND P1, PT, R12, R17, PT ;  /* 0x000000110c00720c */ /* 0x000fc80003f21070 */
[----:B------:R-:W-:-:S04]  /*02d0*/  ISETP.LT.U32.AND.EX P1, PT, R10, R19, PT, P1 ;  /* 0x000000130a00720c */ /* 0x000fc80003f21110 */
[----:B------:R-:W-:Y:S02]  /*02e0*/  SEL R17, R12, R17, P1 ;  /* 0x000000110c117207 */ /* 0x000fe40000800000 */
[----:B------:R-:W-:Y:S02]  /*02f0*/  SEL R19, R10, R19, P1 ;  /* 0x000000130a137207 */ /* 0x000fe40000800000 */
[----:B------:R-:W-:Y:S02]  /*0300*/  IADD3 R17, P3, PT, R17, R8, RZ ;  /* 0x0000000811117210 */ /* 0x000fe40007f7e0ff */
[----:B0-----:R-:W-:Y:S02]  /*0310*/  @!P0 LEA R12, P2, R6, R4, 0x3 ;  /* 0x00000004060c8211 */ /* 0x001fe400078418ff */
[----:B------:R-:W-:Y:S01]  /*0320*/  ISETP.LT.U32.AND P1, PT, R2, UR4, PT ;  /* 0x0000000402007c0c */ /* 0x000fe2000bf21070 */
[----:B------:R-:W-:Y:S01]  /*0330*/  IMAD.X R19, R19, 0x1, R9, P3 ;  /* 0x0000000113137824 */ /* 0x000fe200018e0609 */
[----:B------:R-:W-:-:S02]  /*0340*/  @!P0 LEA.HI.X R13, R6, R5, RZ, 0x3, P2 ;  /* 0x00000005060d8211 */ /* 0x000fc400010f1cff */
[----:B------:R-:W-:Y:S02]  /*0350*/  ISETP.LT.U32.AND P2, PT, R17, UR4, PT ;  /* 0x0000000411007c0c */ /* 0x000fe4000bf41070 */
[----:B------:R-:W-:Y:S01]  /*0360*/  ISETP.LT.U32.AND.EX P1, PT, R3, UR5, PT, P1 ;  /* 0x0000000503007c0c */ /* 0x000fe2000bf21110 */
[----:B--2---:R0:W-:Y:S01]  /*0370*/  @!P0 STG.E.64 desc[UR8][R12.64], R8 ;  /* 0x000000080c008986 */ /* 0x0041e2000c101b08 */
[----:B------:R-:W-:Y:S02]  /*0380*/  ISETP.LT.U32.AND.EX P2, PT, R19, UR5, PT, P2 ;  /* 0x0000000513007c0c */ /* 0x000fe4000bf41120 */
[----:B------:R-:W-:Y:S02]  /*0390*/  SEL R7, R2, UR4, P1 ;  /* 0x0000000402077c07 */ /* 0x000fe40008800000 */
[----:B------:R-:W-:Y:S02]  /*03a0*/  SEL R5, R3, UR5, P1 ;  /* 0x0000000503057c07 */ /* 0x000fe40008800000 */
[----:B------:R-:W-:-:S02]  /*03b0*/  SEL R17, R17, UR4, P2 ;  /* 0x0000000411117c07 */ /* 0x000fc40009000000 */
[----:B------:R-:W-:Y:S01]  /*03c0*/  SEL R19, R19, UR5, P2 ;  /* 0x0000000513137c07 */ /* 0x000fe20009000000 */
[----:B------:R-:W-:Y:S06]  /*03d0*/  @!P0 EXIT ;  /* 0x000000000000894d */ /* 0x000fec0003800000 */
[----:B------:R-:W1:Y:S01]  /*03e0*/  LDCU.U8 UR5, c[0x0][0x380] ;  /* 0x00007000ff0577ac */ /* 0x000e620008000000 */
[----:B0-----:R-:W-:Y:S01]  /*03f0*/  IADD3 R13, P0, PT, R17, -R7, RZ ;  /* 0x80000007110d7210 */ /* 0x001fe20007f1e0ff */
[----:B------:R-:W-:Y:S01]  /*0400*/  BSSY.RECONVERGENT B0, `(.L_x_19) ;  /* 0x0000076000007945 */ /* 0x000fe20003800200 */
[----:B------:R-:W-:-:S06]  /*0410*/  UIADD3 UR4, UPT, UPT, UR6, -0x1, URZ ;  /* 0xffffffff06047890 */ /* 0x000fcc000fffe0ff */
[----:B------:R-:W-:-:S05]  /*0420*/  LOP3.LUT R15, R6, UR4, RZ, 0xc0, !PT ;  /* 0x00000004060f7c12 */ /* 0x000fca000f8ec0ff */
[----:B------:R-:W-:Y:S01]  /*0430*/  IMAD.WIDE.U32 R2, R15, R0, RZ ;  /* 0x000000000f027225 */ /* 0x000fe200078e00ff */
[----:B-1----:R-:W-:-:S03]  /*0440*/  UPRMT UR4, UR5, 0x8880, URZ ;  /* 0x0000888005047896 */ /* 0x002fc600080000ff */
[----:B------:R-:W-:Y:S01]  /*0450*/  IMAD.X R0, R19, 0x1, ~R5, P0 ;  /* 0x0000000113007824 */ /* 0x000fe200000e0e05 */
[----:B------:R-:W-:Y:S01]  /*0460*/  ISETP.LT.U32.AND P0, PT, R2, R13, PT ;  /* 0x0000000d0200720c */ /* 0x000fe20003f01070 */
[----:B------:R-:W-:Y:S01]  /*0470*/  IMAD R15, R11, R15, R3 ;  /* 0x0000000f0b0f7224 */ /* 0x000fe200078e0203 */
[----:B------:R-:W-:-:S04]  /*0480*/  UISETP.NE.AND UP0, UPT, UR4, URZ, UPT ;  /* 0x000000ff0400728c */ /* 0x000fc8000bf05270 */
[----:B------:R-:W-:-:S04]  /*0490*/  ISETP.LT.U32.AND.EX P0, PT, R15, R0, PT, P0 ;  /* 0x000000000f00720c */ /* 0x000fc80003f01100 */
[----:B------:R-:W-:Y:S02]  /*04a0*/  SEL R11, R2, R13, P0 ;  /* 0x0000000d020b7207 */ /* 0x000fe40000000000 */
[----:B------:R-:W-:Y:S01]  /*04b0*/  SEL R15, R15, R0, P0 ;  /* 0x000000000f0f7207 */ /* 0x000fe20000000000 */
[----:B------:R-:W-:Y:S06]  /*04c0*/  BRA.U !UP0, `(.L_x_20) ;  /* 0x0000000108d47547 */ /* 0x000fec000b800000 */
[----:B------:R-:W-:Y:S01]  /*04d0*/  IADD3 R2, P0, PT, R17, -R8, RZ ;  /* 0x8000000811027210 */ /* 0x000fe20007f1e0ff */
[----:B------:R-:W-:Y:S01]  /*04e0*/  BSSY.RECONVERGENT B1, `(.L_x_21) ;  /* 0x0000032000017945 */ /* 0x000fe20003800200 */
[----:B------:R-:W-:-:S03]  /*04f0*/  IADD3 R12, P2, PT, R8, -R7, RZ ;  /* 0x80000007080c7210 */ /* 0x000fc60007f5e0ff */
[----:B------:R-:W-:Y:S01]  /*0500*/  IMAD.X R10, R19, 0x1, ~R9, P0 ;  /* 0x00000001130a7824 */ /* 0x000fe200000e0e09 */
[----:B------:R-:W-:Y:S01]  /*0510*/  ISETP.GT.U32.AND P0, PT, R11, R2, PT ;  /* 0x000000020b00720c */ /* 0x000fe20003f04070 */
[----:B------:R-:W-:Y:S01]  /*0520*/  IMAD.X R14, R9, 0x1, ~R5, P2 ;  /* 0x00000001090e7824 */ /* 0x000fe200010e0e05 */
[----:B------:R-:W-:Y:S02]  /*0530*/  ISETP.LT.U32.AND P1, PT, R12, R11, PT ;  /* 0x0000000b0c00720c */ /* 0x000fe40003f21070 */
[----:B------:R-:W-:Y:S02]  /*0540*/  ISETP.GT.U32.AND.EX P0, PT, R15, R10, PT, P0 ;  /* 0x0000000a0f00720c */ /* 0x000fe40003f04100 */
[----:B------:R-:W-:Y:S02]  /*0550*/  ISETP.LT.U32.AND.EX P1, PT, R14, R15, PT, P1 ;  /* 0x0000000f0e00720c */ /* 0x000fe40003f21110 */
[----:B------:R-:W-:Y:S02]  /*0560*/  SEL R4, R11, R2, P0 ;  /* 0x000000020b047207 */ /* 0x000fe40000000000 */
[----:B------:R-:W-:-:S02]  /*0570*/  SEL R0, R15, R10, P0 ;  /* 0x0000000a0f007207 */ /* 0x000fc40000000000 */
[----:B------:R-:W-:Y:S02]  /*0580*/  IADD3 R4, P0, PT, R4, -R2, RZ ;  /* 0x8000000204047210 */ /* 0x000fe40007f1e0ff */
[----:B------:R-:W-:Y:S02]  /*0590*/  SEL R13, R12, R11, P1 ;  /* 0x0000000b0c0d7207 */ /* 0x000fe40000800000 */
[----:B------:R-:W-:Y:S01]  /*05a0*/  SEL R17, R14, R15, P1 ;  /* 0x0000000f0e117207 */ /* 0x000fe20000800000 */
[----:B------:R-:W-:Y:S01]  /*05b0*/  IMAD.X R0, R0, 0x1, ~R10, P0 ;  /* 0x0000000100007824 */ /* 0x000fe200000e0e0a */
[----:B------:R-:W-:-:S04]  /*05c0*/  ISETP.GE.U32.AND P0, PT, R4, R13, PT ;  /* 0x0000000d0400720c */ /* 0x000fc80003f06070 */
[----:B------:R-:W-:-:S13]  /*05d0*/  ISETP.GE.U32.AND.EX P0, PT, R0, R17, PT, P0 ;  /* 0x000000110000720c */ /* 0x000fda0003f06100 */
[----:B------:R-:W-:Y:S05]  /*05e0*/  @P0 BRA `(.L_x_22) ;  /* 0x0000000000840947 */ /* 0x000fea0003800000 */
[----:B------:R-:W0:Y:S01]  /*05f0*/  LDC.64 R2, c[0x0][0x388] ;  /* 0x0000e200ff027b82 */ /* 0x000e220000000a00 */
[----:B------:R-:W-:-:S05]  /*0600*/  IADD3 R12, P0, PT, R11, R8, RZ ;  /* 0x000000080b0c7210 */ /* 0x000fca0007f1e0ff */
[----:B------:R-:W-:-:S08]  /*0610*/  IMAD.X R15, R15, 0x1, R9, P0 ;  /* 0x000000010f0f7824 */ /* 0x000fd000000e0609 */
.L_x_23:
[----:B------:R-:W-:-:S05]  /*0620*/  IADD3 R9, P0, PT, -R4, R13, RZ ;  /* 0x0000000d04097210 */ /* 0x000fca0007f1e1ff */
[----:B------:R-:W-:-:S05]  /*0630*/  IMAD.X R8, R17, 0x1, ~R0, P0 ;  /* 0x0000000111087824 */ /* 0x000fca00000e0e00 */
[--C-:B------:R-:W-:Y:S02]  /*0640*/  SHF.R.U64 R9, R9, 0x1, R8.reuse ;  /* 0x0000000109097819 */ /* 0x100fe40000001208 */
[----:B------:R-:W-:Y:S02]  /*0650*/  SHF.R.U32.HI R11, RZ, 0x1, R8 ;  /* 0x00000001ff0b7819 */ /* 0x000fe40000011608 */
[----:B------:R-:W-:-:S04]  /*0660*/  IADD3 R14, P0, PT, R4, R9, RZ ;  /* 0x00000009040e7210 */ /* 0x000fc80007f1e0ff */
[----:B------:R-:W-:Y:S01]  /*0670*/  LOP3.LUT R9, RZ, R14, RZ, 0x33, !PT ;  /* 0x0000000eff097212 */ /* 0x000fe200078e33ff */
[----:B------:R-:W-:Y:S01]  /*0680*/  IMAD.X R16, R0, 0x1, R11, P0 ;  /* 0x0000000100107824 */ /* 0x000fe200000e060b */
[----:B------:R-:W-:Y:S02]  /*0690*/  IADD3 R11, P0, PT, R14, R7, RZ ;  /* 0x000000070e0b7210 */ /* 0x000fe40007f1e0ff */
[----:B------:R-:W-:Y:S02]  /*06a0*/  IADD3 R9, P1, PT, R9, R12, RZ ;  /* 0x0000000c09097210 */ /* 0x000fe40007f3e0ff */
[----:B------:R-:W-:Y:S01]  /*06b0*/  LOP3.LUT R18, RZ, R16, RZ, 0x33, !PT ;  /* 0x00000010ff127212 */ /* 0x000fe200078e33ff */
[----:B------:R-:W-:Y:S02]  /*06c0*/  IMAD.X R8, R16, 0x1, R5, P0 ;  /* 0x0000000110087824 */ /* 0x000fe400000e0605 */
[----:B0-----:R-:W-:-:S04]  /*06d0*/  IMAD.WIDE.U32 R10, R11, 0xe4, R2 ;  /* 0x000000e40b0a7825 */ /* 0x001fc800078e0002 */
[----:B------:R-:W-:Y:S02]  /*06e0*/  IMAD.X R18, R18, 0x1, R15, P1 ;  /* 0x0000000112127824 */ /* 0x000fe400008e060f */
[----:B------:R-:W-:Y:S02]  /*06f0*/  IMAD R19, R8, 0xe4, RZ ;  /* 0x000000e408137824 */ /* 0x000fe400078e02ff */
[----:B------:R-:W-:-:S04]  /*0700*/  IMAD.WIDE.U32 R8, R9, 0xe4, R2 ;  /* 0x000000e409087825 */ /* 0x000fc800078e0002 */
[----:B------:R-:W-:Y:S02]  /*0710*/  IMAD R21, R18, 0xe4, RZ ;  /* 0x000000e412157824 */ /* 0x000fe400078e02ff */
[----:B------:R-:W-:Y:S02]  /*0720*/  IMAD.IADD R11, R11, 0x1, R19 ;  /* 0x000000010b0b7824 */ /* 0x000fe400078e0213 */
[----:B------:R-:W-:-:S03]  /*0730*/  IMAD.IADD R9, R9, 0x1, R21 ;  /* 0x0000000109097824 */ /* 0x000fc600078e0215 */
[----:B------:R-:W2:Y:S04]  /*0740*/  LDG.E R10, desc[UR8][R10.64+0x10] ;  /* 0x000010080a0a7981 */ /* 0x000ea8000c1e1900 */
[----:B------:R-:W2:Y:S01]  /*0750*/  LDG.E R9, desc[UR8][R8.64+0x10] ;  /* 0x0000100808097981 */ /* 0x000ea2000c1e1900 */
[----:B------:R-:W-:-:S05]  /*0760*/  IADD3 R19, P1, PT, R14, 0x1, RZ ;  /* 0x000000010e137810 */ /* 0x000fca0007f3e0ff */
[----:B------:R-:W-:Y:S01]  /*0770*/  IMAD.X R21, RZ, RZ, R16, P1 ;  /* 0x000000ffff157224 */ /* 0x000fe200008e0610 */
[----:B--2---:R-:W-:-:S04]  /*0780*/  FSETP.GT.AND P0, PT, R9, R10, PT ;  /* 0x0000000a0900720b */ /* 0x004fc80003f04000 */
[----:B------:R-:W-:Y:S02]  /*0790*/  SEL R4, R19, R4, !P0 ;  /* 0x0000000413047207 */ /* 0x000fe40004000000 */
[----:B------:R-:W-:Y:S02]  /*07a0*/  SEL R13, R13, R14, !P0 ;  /* 0x0000000e0d0d7207 */ /* 0x000fe40004000000 */
[----:B------:R-:W-:Y:S02]  /*07b0*/  SEL R0, R21, R0, !P0 ;  /* 0x0000000015007207 */ /* 0x000fe40004000000 */
[----:B------:R-:W-:Y:S02]  /*07c0*/  SEL R17, R17, R16, !P0 ;  /* 0x0000001011117207 */ /* 0x000fe40004000000 */
[----:B------:R-:W-:-:S04]  /*07d0*/  ISETP.GE.U32.AND P0, PT, R4, R13, PT ;  /* 0x0000000d0400720c */ /* 0x000fc80003f06070 */
[----:B------:R-:W-:-:S13]  /*07e0*/  ISETP.GE.U32.AND.EX P0, PT, R0, R17, PT, P0 ;  /* 0x000000110000720c */ /* 0x000fda0003f06100 */
[----:B------:R-:W-:Y:S05]  /*07f0*/  @!P0 BRA `(.L_x_23) ;  /* 0xfffffffc00888947 */ /* 0x000fea000383ffff */
.L_x_22:
[----:B------:R-:W-:Y:S05]  /*0800*/  BSYNC.RECONVERGENT B1 ;  /* 0x0000000000017941 */ /* 0x000fea0003800200 */
.L_x_21:
[----:B------:R-:W-:Y:S05]  /*0810*/  BRA `(.L_x_24) ;  /* 0x0000000000d07947 */ /* 0x000fea0003800000 */
.L_x_20:
[----:B------:R-:W-:Y:S02]  /*0820*/  IADD3 R4, P0, PT, R17, -R8, RZ ;  /* 0x8000000811047210 */ /* 0x000fe40007f1e0ff */
        /* <DEDUP_REMOVED lines=17> */
[----:B------:R-:W-:Y:S01]  /*0940*/  IADD3 R12, P0, PT, R11, R8, RZ ;  /* 0x000000080b0c7210 */ /* 0x000fe20007f1e0ff */
[----:B------:R-:W-:Y:S02]  /*0950*/  IMAD.MOV.U32 R13, RZ, RZ, R17 ;  /* 0x000000ffff0d7224 */ /* 0x000fe400078e0011 */
[----:B------:R-:W-:Y:S02]  /*0960*/  IMAD.MOV.U32 R17, RZ, RZ, R19 ;  /* 0x000000ffff117224 */ /* 0x000fe400078e0013 */
[----:B------:R-:W-:-:S08]  /*0970*/  IMAD.X R15, R15, 0x1, R9, P0 ;  /* 0x000000010f0f7824 */ /* 0x000fd000000e0609 */
.L_x_25:
        /* <DEDUP_REMOVED lines=30> */
.L_x_24:
[----:B------:R-:W-:Y:S05]  /*0b60*/  BSYNC.RECONVERGENT B0 ;  /* 0x0000000000007941 */ /* 0x000fea0003800200 */
.L_x_19:
[----:B------:R-:W0:Y:S01]  /*0b70*/  LDCU.64 UR4, c[0x0][0x3a8] ;  /* 0x00007500ff0477ac */ /* 0x000e220008000a00 */
[----:B------:R-:W-:-:S05]  /*0b80*/  IADD3 R4, P0, PT, R4, R7, RZ ;  /* 0x0000000704047210 */ /* 0x000fca0007f1e0ff */
[----:B------:R-:W-:Y:S01]  /*0b90*/  IMAD.X R5, R0, 0x1, R5, P0 ;  /* 0x0000000100057824 */ /* 0x000fe200000e0605 */
[----:B0-----:R-:W-:-:S04]  /*0ba0*/  LEA R2, P1, R6, UR4, 0x3 ;  /* 0x0000000406027c11 */ /* 0x001fc8000f8218ff */
[----:B------:R-:W-:-:S05]  /*0bb0*/  LEA.HI.X R3, R6, UR5, RZ, 0x3, P1 ;  /* 0x0000000506037c11 */ /* 0x000fca00088f1cff */
[----:B------:R-:W-:Y:S01]  /*0bc0*/  STG.E.64 desc[UR8][R2.64], R4 ;  /* 0x0000000402007986 */ /* 0x000fe2000c101b08 */
[----:B------:R-:W-:Y:S05]  /*0bd0*/  EXIT ;  /* 0x000000000000794d */ /* 0x000fea0003800000 */
.L_x_26:
        /* <DEDUP_REMOVED lines=10> */
.L_x_154:


//--------------------- .text._ZN3cub18CUB_300001_SM_10006detail10merge_sort30DeviceMergeSortBlockSortKernelINS2_10policy_hubIN6thrust24THRUST_300001_SM_1000_NS10device_ptrI15DetectionResultEEE9Policy600ES9_PNS0_8NullTypeES9_SD_m22DetectionResultCompareS8_SC_EEvbT0_T1_T2_T3_T4_PT6_PT7_T5_NS1_7vsmem_tE --------------------------
	.section	.text._ZN3cub18CUB_300001_SM_10006detail10merge_sort30DeviceMergeSortBlockSortKernelINS2_10policy_hubIN6thrust24THRUST_300001_SM_1000_NS10device_ptrI15DetectionResultEEE9Policy600ES9_PNS0_8NullTypeES9_SD_m22DetectionResultCompareS8_SC_EEvbT0_T1_T2_T3_T4_PT6_PT7_T5_NS1_7vsmem_tE,"ax",@progbits
	.align	128
        .global         _ZN3cub18CUB_300001_SM_10006detail10merge_sort30DeviceMergeSortBlockSortKernelINS2_10policy_hubIN6thrust24THRUST_300001_SM_1000_NS10device_ptrI15DetectionResultEEE9Policy600ES9_PNS0_8NullTypeES9_SD_m22DetectionResultCompareS8_SC_EEvbT0_T1_T2_T3_T4_PT6_PT7_T5_NS1_7vsmem_tE
        .type           _ZN3cub18CUB_300001_SM_10006detail10merge_sort30DeviceMergeSortBlockSortKernelINS2_10policy_hubIN6thrust24THRUST_300001_SM_1000_NS10device_ptrI15DetectionResultEEE9Policy600ES9_PNS0_8NullTypeES9_SD_m22DetectionResultCompareS8_SC_EEvbT0_T1_T2_T3_T4_PT6_PT7_T5_NS1_7vsmem_tE,@function
        .size           _ZN3cub18CUB_300001_SM_10006detail10merge_sort30DeviceMergeSortBlockSortKernelINS2_10policy_hubIN6thrust24THRUST_300001_SM_1000_NS10device_ptrI15DetectionResultEEE9Policy600ES9_PNS0_8NullTypeES9_SD_m22DetectionResultCompareS8_SC_EEvbT0_T1_T2_T3_T4_PT6_PT7_T5_NS1_7vsmem_tE,(.L_x_155 - _ZN3cub18CUB_300001_SM_10006detail10merge_sort30DeviceMergeSortBlockSortKernelINS2_10policy_hubIN6thrust24THRUST_300001_SM_1000_NS10device_ptrI15DetectionResultEEE9Policy600ES9_PNS0_8NullTypeES9_SD_m22DetectionResultCompareS8_SC_EEvbT0_T1_T2_T3_T4_PT6_PT7_T5_NS1_7vsmem_tE)
        .other          _ZN3cub18CUB_300001_SM_10006detail10merge_sort30DeviceMergeSortBlockSortKernelINS2_10policy_hubIN6thrust24THRUST_300001_SM_1000_NS10device_ptrI15DetectionResultEEE9Policy600ES9_PNS0_8NullTypeES9_SD_m22DetectionResultCompareS8_SC_EEvbT0_T1_T2_T3_T4_PT6_PT7_T5_NS1_7vsmem_tE,@"STO_CUDA_ENTRY STV_DEFAULT"
_ZN3cub18CUB_300001_SM_10006detail10merge_sort30DeviceMergeSortBlockSortKernelINS2_10policy_hubIN6thrust24THRUST_300001_SM_1000_NS10device_ptrI15DetectionResultEEE9Policy600ES9_PNS0_8NullTypeES9_SD_m22DetectionResultCompareS8_SC_EEvbT0_T1_T2_T3_T4_PT6_PT7_T5_NS1_7vsmem_tE:
.text._ZN3cub18CUB_300001_SM_10006detail10merge_sort30DeviceMergeSortBlockSortKernelINS2_10policy_hubIN6thrust24THRUST_300001_SM_1000_NS10device_ptrI15DetectionResultEEE9Policy600ES9_PNS0_8NullTypeES9_SD_m22DetectionResultCompareS8_SC_EEvbT0_T1_T2_T3_T4_PT6_PT7_T5_NS1_7vsmem_tE:
[----:B------:R-:W-:Y:S01]  /*0000*/  LDC R1, c[0x0][0x37c] ;  /* 0x0000df00ff017b82 */ /* 0x000fe20000000800 */
[----:B------:R-:W0:Y:S01]  /*0010*/  S2R R4, SR_CTAID.X ;  /* 0x0000000000047919 */ /* 0x000e220000002500 */
[----:B------:R-:W1:Y:S01]  /*0020*/  LDCU UR4, c[0x0][0x370] ;  /* 0x00006e00ff0477ac */ /* 0x000e620008000800 */
[----:B------:R-:W2:Y:S01]  /*0030*/  LDCU.64 UR8, c[0x0][0x358] ;  /* 0x00006b00ff0877ac */ /* 0x000ea20008000a00 */
[----:B-1----:R-:W-:-:S04]  /*0040*/  UIADD3 UR4, UP0, UPT, UR4, -0x1, URZ ;  /* 0xffffffff04047890 */ /* 0x002fc8000ff1e0ff */
[----:B------:R-:W-:-:S06]  /*0050*/  UIADD3.X UR5, UPT, UPT, URZ, -0x1, URZ, UP0, !UPT ;  /* 0xffffffffff057890 */ /* 0x000fcc00087fe4ff */
[----:B------:R-:W-:Y:S01]  /*0060*/  IMAD.U32 R0, RZ, RZ, UR5 ;  /* 0x00000005ff007e24 */ /* 0x000fe2000f8e00ff */
[C---:B0-----:R-:W-:Y:S01]  /*0070*/  ISETP.LT.U32.AND P0, PT, R4.reuse, UR4, PT ;  /* 0x0000000404007c0c */ /* 0x041fe2000bf01070 */
[----:B------:R-:W-:-:S03]  /*0080*/  IMAD.WIDE.U32 R2, R4, 0x40, RZ ;  /* 0x0000004004027825 */ /* 0x000fc600078e00ff */
[----:B------:R-:W-:-:S13]  /*0090*/  ISETP.GT.U32.AND.EX P0, PT, R0, RZ, PT, P0 ;  /* 0x000000ff0000720c */ /* 0x000fda0003f04100 */
[----:B--2---:R-:W-:Y:S05]  /*00a0*/  @!P0 BRA `(.L_x_27) ;  /* 0x0000002800008947 */ /* 0x004fea0003800000 */
[----:B------:R-:W0:Y:S01]  /*00b0*/  S2R R5, SR_TID.X ;  /* 0x0000000000057919 */ /* 0x000e220000002100 */
[----:B------:R-:W1:Y:S01]  /*00c0*/  LDC.64 R6, c[0x0][0x388] ;  /* 0x0000e200ff067b82 */ /* 0x000e620000000a00 */
[----:B------:R-:W-:Y:S01]  /*00d0*/  MOV R8, 0x400 ;  /* 0x0000040000087802 */ /* 0x000fe20000000f00 */
[----:B------:R-:W-:Y:S01]  /*00e0*/  ACQBULK ;  /* 0x000000000000782e */ /* 0x000fe20000000000 */
[----:B------:R-:W2:Y:S01]  /*00f0*/  S2R R21, SR_CgaCtaId ;  /* 0x0000000000157919 */ /* 0x000ea20000008800 */
[----:B------:R-:W-:Y:S01]  /*0100*/  UMOV UR4, URZ ;  /* 0x000000ff00047c82 */ /* 0x000fe20008000000 */
[----:B------:R-:W3:Y:S01]  /*0110*/  S2R R9, SR_LANEID ;  /* 0x0000000000097919 */ /* 0x000ee20000000000 */
[----:B0-----:R-:W-:-:S04]  /*0120*/  LOP3.LUT R0, R5, 0x3e0, RZ, 0xc0, !PT ;  /* 0x000003e005007812 */ /* 0x001fc800078ec0ff */
[----:B------:R-:W-:Y:S02]  /*0130*/  LOP3.LUT R5, R0, 0x1f, R5, 0xf8, !PT ;  /* 0x0000001f00057812 */ /* 0x000fe400078ef805 */
[----:B--2---:R-:W-:Y:S02]  /*0140*/  LEA R21, R21, R8, 0x18 ;  /* 0x0000000815157211 */ /* 0x004fe400078ec0ff */
[----:B------:R-:W-:Y:S01]  /*0150*/  IADD3 R5, P0, PT, R2, R5, RZ ;  /* 0x0000000502057210 */ /* 0x000fe20007f1e0ff */
[----:B---3--:R-:W-:-:S04]  /*0160*/  IMAD.IADD R0, R0, 0x1, R9 ;  /* 0x0000000100007824 */ /* 0x008fc800078e0209 */
[----:B------:R-:W-:Y:S02]  /*0170*/  IMAD.X R8, RZ, RZ, R3, P0 ;  /* 0x000000ffff087224 */ /* 0x000fe400000e0603 */
[----:B-1----:R-:W-:-:S04]  /*0180*/  IMAD.WIDE.U32 R2, R5, 0xe4, R6 ;  /* 0x000000e405027825 */ /* 0x002fc800078e0006 */
[----:B------:R-:W-:Y:S02]  /*0190*/  IMAD R21, R0, 0xe4, R21 ;  /* 0x000000e400157824 */ /* 0x000fe400078e0215 */
[----:B------:R-:W-:Y:S02]  /*01a0*/  IMAD R5, R8, 0xe4, RZ ;  /* 0x000000e408057824 */ /* 0x000fe400078e02ff */
[----:B------:R-:W-:Y:S02]  /*01b0*/  IMAD.MOV.U32 R0, RZ, RZ, R21 ;  /* 0x000000ffff007224 */ /* 0x000fe400078e0015 */
[----:B------:R-:W-:-:S07]  /*01c0*/  IMAD.IADD R5, R3, 0x1, R5 ;  /* 0x0000000103057824 */ /* 0x000fce00078e0205 */
.L_x_28:
[----:B------:R-:W-:-:S06]  /*01d0*/  IMAD.MOV.U32 R3, RZ, RZ, R5 ;  /* 0x000000ffff037224 */ /* 0x000fcc00078e0005 */
[----:B------:R0:W2:Y:S01]  /*01e0*/  LDG.E R3, desc[UR8][R2.64] ;  /* 0x0000000802037981 */ /* 0x0000a2000c1e1900 */
[----:B------:R-:W-:Y:S02]  /*01f0*/  UISETP.GE.U32.AND UP0, UPT, UR4, 0x38, UPT ;  /* 0x000000380400788c */ /* 0x000fe4000bf06070 */
[----:B------:R-:W-:Y:S01]  /*0200*/  UIADD3 UR5, UPT, UPT, UR4, 0x1, URZ ;  /* 0x0000000104057890 */ /* 0x000fe2000fffe0ff */
[----:B0-----:R-:W-:-:S06]  /*0210*/  IADD3 R2, P0, PT, R2, 0x4, RZ ;  /* 0x0000000402027810 */ /* 0x001fcc0007f1e0ff */
[----:B------:R-:W-:Y:S01]  /*0220*/  UMOV UR4, UR5 ;  /* 0x0000000500047c82 */ /* 0x000fe20008000000 */
[----:B------:R-:W-:Y:S01]  /*0230*/  IMAD.X R5, RZ, RZ, R5, P0 ;  /* 0x000000ffff057224 */ /* 0x000fe200000e0605 */
[----:B--2---:R0:W-:Y:S02]  /*0240*/  STS [R0], R3 ;  /* 0x0000000300007388 */ /* 0x0041e40000000800 */
[----:B0-----:R-:W-:Y:S01]  /*0250*/  VIADD R0, R0, 0x4 ;  /* 0x0000000400007836 */ /* 0x001fe20000000000 */
[----:B------:R-:W-:Y:S06]  /*0260*/  BRA.U !UP0, `(.L_x_28) ;  /* 0xfffffffd08d87547 */ /* 0x000fec000b83ffff */
[----:B------:R-:W-:Y:S01]  /*0270*/  NOP ;  /* 0x0000000000007918 */ /* 0x000fe20000000000 */
[----:B------:R0:W1:Y:S04]  /*0280*/  LDS R45, [R21+0xe0] ;  /* 0x0000e000152d7984 */ /* 0x0000680000000800 */
[----:B------:R0:W2:Y:S04]  /*0290*/  LDS R20, [R21+0xdc] ;  /* 0x0000dc0015147984 */ /* 0x0000a80000000800 */
[----:B------:R0:W3:Y:S04]  /*02a0*/  LDS R19, [R21+0xd8] ;  /* 0x0000d80015137984 */ /* 0x0000e80000000800 */
[----:B------:R0:W4:Y:S04]  /*02b0*/  LDS R18, [R21+0xd4] ;  /* 0x0000d40015127984 */ /* 0x0001280000000800 */
[----:B------:R0:W0:Y:S04]  /*02c0*/  LDS R17, [R21+0xd0] ;  /* 0x0000d00015117984 */ /* 0x0000280000000800 */
        /* <DEDUP_REMOVED lines=51> */
[----:B------:R0:W0:Y:S01]  /*0600*/  LDS R57, [R21] ;  /* 0x0000000015397984 */ /* 0x0000220000000800 */
[----:B------:R-:W-:Y:S08]  /*0610*/  BAR.SYNC.DEFER_BLOCKING 0x0 ;  /* 0x0000000000007b1d */ /* 0x000ff00000010000 */
[----:B------:R-:W-:Y:S01]  /*0620*/  PREEXIT ;  /* 0x000000000000782d */ /* 0x000fe20000000000 */
[----:B-1234-:R-:W-:-:S07]  /*0630*/  IMAD.MOV.U32 R22, RZ, RZ, 0x2 ;  /* 0x00000002ff167424 */ /* 0x01efce00078e00ff */
.L_x_32:
[----:B------:R-:W1:Y:S01]  /*0640*/  S2R R55, SR_CgaCtaId ;  /* 0x0000000000377919 */ /* 0x000e620000008800 */
[----:B------:R-:W-:Y:S01]  /*0650*/  MOV R23, 0x400 ;  /* 0x0000040000177802 */ /* 0x000fe20000000f00 */
[----:B------:R-:W-:Y:S01]  /*0660*/  IMAD.MOV R61, RZ, RZ, -R22 ;  /* 0x000000ffff3d7224 */ /* 0x000fe200078e0a16 */
[----:B------:R-:W-:Y:S01]  /*0670*/  MOV R63, 0x400 ;  /* 0x00000400003f7802 */ /* 0x000fe20000000f00 */
[----:B------:R-:W2:Y:S01]  /*0680*/  S2R R51, SR_TID.X ;  /* 0x0000000000337919 */ /* 0x000ea20000002100 */
[----:B------:R-:W-:Y:S01]  /*0690*/  BSSY.RECONVERGENT B0, `(.L_x_29) ;  /* 0x0000062000007945 */ /* 0x000fe20003800200 */
[----:B------:R-:W-:Y:S06]  /*06a0*/  BAR.SYNC.DEFER_BLOCKING 0x0 ;  /* 0x0000000000007b1d */ /* 0x000fec0000010000 */
[----:B------:R-:W3:Y:S01]  /*06b0*/  S2R R24, SR_CgaCtaId ;  /* 0x0000000000187919 */ /* 0x000ee20000008800 */
[----:B-1----:R-:W-:Y:S01]  /*06c0*/  LEA R23, R55, R23, 0x18 ;  /* 0x0000001737177211 */ /* 0x002fe200078ec0ff */
[----:B------:R-:W-:Y:S01]  /*06d0*/  VIADD R55, R22, 0xffffffff ;  /* 0xffffffff16377836 */ /* 0x000fe20000000000 */
[----:B--2---:R-:W-:-:S03]  /*06e0*/  LOP3.LUT R61, R51, R61, RZ, 0xc0, !PT ;  /* 0x0000003d333d7212 */ /* 0x004fc600078ec0ff */
[----:B------:R-:W-:Y:S01]  /*06f0*/  IMAD R23, R51, 0xe4, R23 ;  /* 0x000000e433177824 */ /* 0x000fe200078e0217 */
[----:B------:R-:W-:-:S04]  /*0700*/  LOP3.LUT R55, R55, R51, RZ, 0xc0, !PT ;  /* 0x0000003337377212 */ /* 0x000fc800078ec0ff */
[----:B0-----:R0:W-:Y:S01]  /*0710*/  STS [R23+0x30], R25 ;  /* 0x0000301917007388 */ /* 0x0011e20000000800 */
[----:B------:R-:W-:-:S03]  /*0720*/  VIMNMX.U32 R55, PT, PT, R55, 0x40, PT ;  /* 0x0000004037377848 */ /* 0x000fc60003fe0000 */
[----:B------:R1:W-:Y:S01]  /*0730*/  STS [R23+0x48], R42 ;  /* 0x0000482a17007388 */ /* 0x0003e20000000800 */
[----:B---3--:R-:W-:-:S03]  /*0740*/  LEA R24, R24, R63, 0x18 ;  /* 0x0000003f18187211 */ /* 0x008fc600078ec0ff */
[----:B------:R2:W-:Y:S01]  /*0750*/  STS [R23+0x10], R30 ;  /* 0x0000101e17007388 */ /* 0x0005e20000000800 */
[----:B0-----:R-:W-:-:S03]  /*0760*/  SHF.R.U32.HI R25, RZ, 0x1, R22 ;  /* 0x00000001ff197819 */ /* 0x001fc60000011616 */
[----:B------:R0:W-:Y:S01]  /*0770*/  STS [R23+0x40], R27 ;  /* 0x0000401b17007388 */ /* 0x0001e20000000800 */
[----:B-1----:R-:W-:-:S03]  /*0780*/  VIMNMX.U32 R42, PT, PT, R61, 0x40, PT ;  /* 0x000000403d2a7848 */ /* 0x002fc60003fe0000 */
[----:B------:R1:W-:Y:S01]  /*0790*/  STS [R23+0x94], R0 ;  /* 0x0000940017007388 */ /* 0x0003e20000000800 */
[----:B--2---:R-:W-:-:S03]  /*07a0*/  VIADDMNMX.U32 R30, R42, R25, 0x40, PT ;  /* 0x000000402a1e7446 */ /* 0x004fc60003800019 */
[----:B------:R2:W-:Y:S01]  /*07b0*/  STS [R23], R57 ;  /* 0x0000003917007388 */ /* 0x0005e20000000800 */
[----:B0-----:R-:W-:-:S03]  /*07c0*/  VIADDMNMX.U32 R27, R30, R25, 0x40, PT ;  /* 0x000000401e1b7446 */ /* 0x001fc60003800019 */
[----:B------:R2:W-:Y:S01]  /*07d0*/  STS [R23+0x4], R59 ;  /* 0x0000043b17007388 */ /* 0x0005e20000000800 */
[----:B-1----:R-:W-:Y:S01]  /*07e0*/  VIADDMNMX R0, R30, -R42, R55, PT ;  /* 0x8000002a1e007246 */ /* 0x002fe20003800137 */
[----:B------:R-:W-:Y:S02]  /*07f0*/  IMAD.IADD R25, R27, 0x1, -R30 ;  /* 0x000000011b197824 */ /* 0x000fe400078e0a1e */
[----:B------:R2:W-:Y:S03]  /*0800*/  STS [R23+0x8], R53 ;  /* 0x0000083517007388 */ /* 0x0005e60000000800 */
[C---:B------:R-:W-:Y:S01]  /*0810*/  ISETP.GE.AND P0, PT, R55.reuse, R25, PT ;  /* 0x000000193700720c */ /* 0x040fe20003f06270 */
[----:B------:R-:W-:Y:S01]  /*0820*/  IMAD.IADD R25, R55, 0x1, -R25 ;  /* 0x0000000137197824 */ /* 0x000fe200078e0a19 */
[----:B------:R2:W-:Y:S04]  /*0830*/  STS [R23+0xc], R49 ;  /* 0x00000c3117007388 */ /* 0x0005e80000000800 */
[----:B------:R-:W-:Y:S01]  /*0840*/  SEL R25, R25, RZ, P0 ;  /* 0x000000ff19197207 */ /* 0x000fe20000000000 */
[----:B------:R2:W-:Y:S03]  /*0850*/  STS [R23+0x14], R47 ;  /* 0x0000142f17007388 */ /* 0x0005e60000000800 */
[----:B------:R-:W-:Y:S01]  /*0860*/  ISETP.GE.AND P0, PT, R25, R0, PT ;  /* 0x000000001900720c */ /* 0x000fe20003f06270 */
        /* <DEDUP_REMOVED lines=47> */
[----:B------:R-:W-:Y:S06]  /*0b60*/  BAR.SYNC.DEFER_BLOCKING 0x0 ;  /* 0x0000000000007b1d */ /* 0x000fec0000010000 */
[----:B------:R-:W-:Y:S05]  /*0b70*/  @P0 BRA `(.L_x_30) ;  /* 0x00000000004c0947 */ /* 0x000fea0003800000 */
[----:B--2---:R-:W0:Y:S01]  /*0b80*/  S2R R3, SR_CgaCtaId ;  /* 0x0000000000037919 */ /* 0x004e220000008800 */
[----:B------:R-:W-:Y:S01]  /*0b90*/  MOV R2, 0x400 ;  /* 0x0000040000027802 */ /* 0x000fe20000000f00 */
[----:B------:R-:W-:-:S03]  /*0ba0*/  IMAD.IADD R6, R55, 0x1, R30 ;  /* 0x0000000137067824 */ /* 0x000fc600078e021e */
[----:B0-----:R-:W-:-:S07]  /*0bb0*/  LEA R7, R3, R2, 0x18 ;  /* 0x0000000203077211 */ /* 0x001fce00078ec0ff */
.L_x_31:
[----:B------:R-:W-:-:S05]  /*0bc0*/  IMAD.IADD R2, R0, 0x1, -R25 ;  /* 0x0000000100027824 */ /* 0x000fca00078e0a19 */
[----:B------:R-:W-:-:S04]  /*0bd0*/  LEA.HI R2, R2, R2, RZ, 0x1 ;  /* 0x0000000202027211 */ /* 0x000fc800078f08ff */
[----:B------:R-:W-:-:S04]  /*0be0*/  LEA.HI.SX32 R3, R2, R25, 0x1f ;  /* 0x0000001902037211 */ /* 0x000fc800078ffaff */
[----:B------:R-:W-:Y:S01]  /*0bf0*/  LOP3.LUT R5, RZ, R3, RZ, 0x33, !PT ;  /* 0x00000003ff057212 */ /* 0x000fe200078e33ff */
[----:B------:R-:W-:-:S04]  /*0c00*/  IMAD.IADD R2, R42, 0x1, R3 ;  /* 0x000000012a027824 */ /* 0x000fc800078e0203 */
[----:B------:R-:W-:Y:S02]  /*0c10*/  IMAD.IADD R5, R6, 0x1, R5 ;  /* 0x0000000106057824 */ /* 0x000fe400078e0205 */
[--C-:B------:R-:W-:Y:S02]  /*0c20*/  IMAD R2, R2, 0xe4, R7.reuse ;  /* 0x000000e402027824 */ /* 0x100fe400078e0207 */
[----:B------:R-:W-:-:S04]  /*0c30*/  IMAD R5, R5, 0xe4, R7 ;  /* 0x000000e405057824 */ /* 0x000fc800078e0207 */
[----:B------:R-:W-:Y:S04]  /*0c40*/  LDS R2, [R2+0x10] ;  /* 0x0000100002027984 */ /* 0x000fe80000000800 */
[----:B------:R-:W0:Y:S02]  /*0c50*/  LDS R5, [R5+0x10] ;  /* 0x0000100005057984 */ /* 0x000e240000000800 */
[----:B0-----:R-:W-:-:S04]  /*0c60*/  FSETP.GT.AND P0, PT, R5, R2, PT ;  /* 0x000000020500720b */ /* 0x001fc80003f04000 */
[----:B------:R-:W-:-:S09]  /*0c70*/  SEL R0, R0, R3, !P0 ;  /* 0x0000000300007207 */ /* 0x000fd20004000000 */
[----:B------:R-:W-:-:S05]  /*0c80*/  @!P0 VIADD R25, R3, 0x1 ;  /* 0x0000000103198836 */ /* 0x000fca0000000000 */
[----:B------:R-:W-:-:S13]  /*0c90*/  ISETP.GE.AND P0, PT, R25, R0, PT ;  /* 0x000000001900720c */ /* 0x000fda0003f06270 */
[----:B------:R-:W-:Y:S05]  /*0ca0*/  @!P0 BRA `(.L_x_31) ;  /* 0xfffffffc00c48947 */ /* 0x000fea000383ffff */
.L_x_30:
[----:B------:R-:W-:Y:S05]  /*0cb0*/  BSYNC.RECONVERGENT B0 ;  /* 0x0000000000007941 */ /* 0x000fea0003800200 */
.L_x_29:
[----:B--2---:R-:W-:Y:S01]  /*0cc0*/  IADD3 R3, PT, PT, -R25, R30, R55 ;  /* 0x0000001e19037210 */ /* 0x004fe20007ffe137 */
[----:B------:R-:W-:Y:S01]  /*0cd0*/  IMAD.IADD R15, R42, 0x1, R25 ;  /* 0x000000012a0f7824 */ /* 0x000fe200078e0219 */
[----:B------:R-:W-:Y:S02]  /*0ce0*/  PLOP3.LUT P0, PT, PT, PT, PT, 0x8, 0x80 ;  /* 0x000000000080781c */ /* 0x000fe40003f0e170 */
[C---:B------:R-:W-:Y:S01]  /*0cf0*/  ISETP.GE.AND P2, PT, R3.reuse, R27, PT ;  /* 0x0000001b0300720c */ /* 0x040fe20003f46270 */
[--C-:B------:R-:W-:Y:S02]  /*0d00*/  IMAD R23, R3, 0xe4, R24.reuse ;  /* 0x000000e403177824 */ /* 0x100fe400078e0218 */
[----:B------:R-:W-:-:S03]  /*0d10*/  IMAD R24, R15, 0xe4, R24 ;  /* 0x000000e40f187824 */ /* 0x000fc600078e0218 */
[----:B------:R-:W-:Y:S04]  /*0d20*/  LDS R60, [R23+0x10] ;  /* 0x00001000173c7984 */ /* 0x000fe80000000800 */
[----:B------:R-:W0:Y:S04]  /*0d30*/  LDS R55, [R24+0x10] ;  /* 0x0000100018377984 */ /* 0x000e280000000800 */
[----:B------:R-:W-:Y:S04]  /*0d40*/  LDS R20, [R24+0xdc] ;  /* 0x0000dc0018147984 */ /* 0x000fe80000000800 */
[----:B------:R-:W1:Y:S04]  /*0d50*/  LDS R57, [R23+0xdc] ;  /* 0x0000dc0017397984 */ /* 0x000e680000000800 */
[----:B------:R-:W-:Y:S04]  /*0d60*/  LDS R19, [R24+0xd8] ;  /* 0x0000d80018137984 */ /* 0x000fe80000000800 */
[----:B------:R-:W2:Y:S04]  /*0d70*/  LDS R56, [R23+0xd8] ;  /* 0x0000d80017387984 */ /* 0x000ea80000000800 */
[----:B------:R-:W-:Y:S04]  /*0d80*/  LDS R18, [R24+0xd4] ;  /* 0x0000d40018127984 */ /* 0x000fe80000000800 */
[----:B------:R-:W3:Y:S04]  /*0d90*/  LDS R59, [R23+0xd4] ;  /* 0x0000d400173b7984 */ /* 0x000ee80000000800 */
[----:B------:R-:W-:Y:S04]  /*0da0*/  LDS R17, [R24+0xd0] ;  /* 0x0000d00018117984 */ /* 0x000fe80000000800 */
[----:B------:R-:W4:Y:S04]  /*0db0*/  LDS R58, [R23+0xd0] ;  /* 0x0000d000173a7984 */ /* 0x000f280000000800 */
[----:B------:R-:W-:Y:S04]  /*0dc0*/  LDS R16, [R24+0xcc] ;  /* 0x0000cc0018107984 */ /* 0x000fe80000000800 */
[----:B------:R-:W5:Y:S01]  /*0dd0*/  LDS R61, [R23+0xcc] ;  /* 0x0000cc00173d7984 */ /* 0x000f620000000800 */
[----:B0-----:R-:W-:-:S03]  /*0de0*/  @!P2 FSETP.GT.AND P1, PT, R60, R55, PT ;  /* 0x000000373c00a20b */ /* 0x001fc60003f24000 */
[----:B------:R-:W-:Y:S01]  /*0df0*/  LDS R54, [R24+0xc8] ;  /* 0x0000c80018367984 */ /* 0x000fe20000000800 */
[----:B------:R-:W-:Y:S02]  /*0e00*/  @!P2 ISETP.GE.OR P0, PT, R15, R30, P1 ;  /* 0x0000001e0f00a20c */ /* 0x000fe40000f06670 */
[----:B------:R-:W-:Y:S01]  /*0e10*/  ISETP.GE.U32.AND P1, PT, R22, 0x21, PT ;  /* 0x000000211600780c */ /* 0x000fe20003f26070 */
[----:B------:R-:W0:Y:S01]  /*0e20*/  LDS R63, [R23+0xc8] ;  /* 0x0000c800173f7984 */ /* 0x000e220000000800 */
[----:B------:R-:W-:Y:S01]  /*0e30*/  FSEL R30, R60, R55, P0 ;  /* 0x000000373c1e7208 */ /* 0x000fe20000000000 */
[----:B------:R-:W-:Y:S01]  /*0e40*/  IMAD.SHL.U32 R22, R22, 0x2, RZ ;  /* 0x0000000216167824 */ /* 0x000fe200078e00ff */
[----:B-1----:R-:W-:Y:S01]  /*0e50*/  FSEL R20, R57, R20, P0 ;  /* 0x0000001439147208 */ /* 0x002fe20000000000 */
[----:B------:R-:W-:Y:S04]  /*0e60*/  LDS R14, [R24+0xc4] ;  /* 0x0000c400180e7984 */ /* 0x000fe80000000800 */
[----:B------:R-:W1:Y:S01]  /*0e70*/  LDS R53, [R23+0xc4] ;  /* 0x0000c40017357984 */ /* 0x000e620000000800 */
[----:B--2---:R-:W-:-:S03]  /*0e80*/  FSEL R19, R56, R19, P0 ;  /* 0x0000001338137208 */ /* 0x004fc60000000000 */
[----:B------:R-:W-:Y:S04]  /*0e90*/  LDS R13, [R24+0xc0] ;  /* 0x0000c000180d7984 */ /* 0x000fe80000000800 */
[----:B------:R-:W2:Y:S01]  /*0ea0*/  LDS R52, [R23+0xc0] ;  /* 0x0000c00017347984 */ /* 0x000ea20000000800 */
[----:B---3--:R-:W-:-:S03]  /*0eb0*/  FSEL R18, R59, R18, P0 ;  /* 0x000000123b127208 */ /* 0x008fc60000000000 */
[----:B------:R-:W-:Y:S04]  /*0ec0*/  LDS R12, [R24+0xbc] ;  /* 0x0000bc00180c7984 */ /* 0x000fe80000000800 */
[----:B------:R-:W3:Y:S01]  /*0ed0*/  LDS R51, [R23+0xbc] ;  /* 0x0000bc0017337984 */ /* 0x000ee20000000800 */
[----:B----4-:R-:W-:-:S03]  /*0ee0*/  FSEL R17, R58, R17, P0 ;  /* 0x000000113a117208 */ /* 0x010fc60000000000 */
[----:B------:R-:W-:Y:S04]  /*0ef0*/  LDS R11, [R24+0xb8] ;  /* 0x0000b800180b7984 */ /* 0x000fe80000000800 */
[----:B------:R-:W4:Y:S01]  /*0f00*/  LDS R50, [R23+0xb8] ;  /* 0x0000b80017327984 */ /* 0x000f220000000800 */
[----:B-----5:R-:W-:-:S03]  /*0f10*/  FSEL R16, R61, R16, P0 ;  /* 0x000000103d107208 */ /* 0x020fc60000000000 */
[----:B------:R-:W-:Y:S04]  /*0f20*/  LDS R10, [R24+0xb4] ;  /* 0x0000b400180a7984 */ /* 0x000fe80000000800 */
[----:B------:R-:W5:Y:S01]  /*0f30*/  LDS R49, [R23+0xb4] ;  /* 0x0000b40017317984 */ /* 0x000f620000000800 */
[----:B0-----:R-:W-:-:S03]  /*0f40*/  FSEL R15, R63, R54, P0 ;  /* 0x000000363f0f7208 */ /* 0x001fc60000000000 */
[----:B------:R-:W-:Y:S04]  /*0f50*/  LDS R9, [R24+0xb0] ;  /* 0x0000b00018097984 */ /* 0x000fe80000000800 */
[----:B------:R-:W0:Y:S01]  /*0f60*/  LDS R48, [R23+0xb0] ;  /* 0x0000b00017307984 */ /* 0x000e220000000800 */
[----:B-1----:R-:W-:-:S03]  /*0f70*/  FSEL R14, R53, R14, P0 ;  /* 0x0000000e350e7208 */ /* 0x002fc60000000000 */
        /* <DEDUP_REMOVED lines=45> */
[----:B------:R-:W-:Y:S01]  /*1250*/  LDS R62, [R24+0x70] ;  /* 0x00007000183e7984 */ /* 0x000fe20000000800 */
[----:B-----5:R-:W-:-:S03]  /*1260*/  FSEL R34, R33, R34, P0 ;  /* 0x0000002221227208 */ /* 0x020fc60000000000 */
[----:B------:R-:W4:Y:S04]  /*1270*/  LDS R53, [R23+0x70] ;  /* 0x0000700017357984 */ /* 0x000f280000000800 */
[----:B------:R-:W-:Y:S01]  /*1280*/  LDS R60, [R24+0x6c] ;  /* 0x00006c00183c7984 */ /* 0x000fe20000000800 */
[----:B0-----:R-:W-:-:S03]  /*1290*/  FSEL R36, R31, R36, P0 ;  /* 0x000000241f247208 */ /* 0x001fc60000000000 */
[----:B------:R-:W0:Y:S04]  /*12a0*/  LDS R55, [R23+0x6c] ;  /* 0x00006c0017377984 */ /* 0x000e280000000800 */
[----:B------:R-:W-:Y:S01]  /*12b0*/  LDS R58, [R24+0x68] ;  /* 0x00006800183a7984 */ /* 0x000fe20000000800 */
[----:B-1----:R-:W-:-:S03]  /*12c0*/  FSEL R38, R29, R38, P0 ;  /* 0x000000261d267208 */ /* 0x002fc60000000000 */
[----:B------:R-:W1:Y:S04]  /*12d0*/  LDS R57, [R23+0x68] ;  /* 0x0000680017397984 */ /* 0x000e680000000800 */
[----:B------:R-:W-:Y:S01]  /*12e0*/  LDS R56, [R24+0x64] ;  /* 0x0000640018387984 */ /* 0x000fe20000000800 */
[----:B--2---:R-:W-:-:S03]  /*12f0*/  FSEL R40, R27, R40, P0 ;  /* 0x000000281b287208 */ /* 0x004fc60000000000 */
[----:B------:R-:W2:Y:S04]  /*1300*/  LDS R59, [R23+0x64] ;  /* 0x00006400173b7984 */ /* 0x000ea80000000800 */
[----:B------:R-:W-:Y:S01]  /*1310*/  LDS R54, [R24+0x60] ;  /* 0x0000600018367984 */ /* 0x000fe20000000800 */
[----:B---3--:R-:W-:-:S03]  /*1320*/  FSEL R64, R25, R64, P0 ;  /* 0x0000004019407208 */ /* 0x008fc60000000000 */
[----:B------:R-:W3:Y:S04]  /*1330*/  LDS R61, [R23+0x60] ;  /* 0x00006000173d7984 */ /* 0x000ee80000000800 */
[----:B------:R-:W-:Y:S04]  /*1340*/  LDS R52, [R24+0x5c] ;  /* 0x00005c0018347984 */ /* 0x000fe80000000800 */
[----:B------:R-:W5:Y:S01]  /*1350*/  LDS R51, [R23+0x5c] ;  /* 0x00005c0017337984 */ /* 0x000f620000000800 */
[----:B----4-:R-:W-:-:S03]  /*1360*/  FSEL R62, R53, R62, P0 ;  /* 0x0000003e353e7208 */ /* 0x010fc60000000000 */
[----:B------:R-:W-:Y:S04]  /*1370*/  LDS R50, [R24+0x58] ;  /* 0x0000580018327984 */ /* 0x000fe80000000800 */
[----:B------:R-:W4:Y:S01]  /*1380*/  LDS R49, [R23+0x58] ;  /* 0x0000580017317984 */ /* 0x000f220000000800 */
        /* <DEDUP_REMOVED lines=12> */
[----:B-----5:R-:W-:-:S03]  /*1450*/  FSEL R52, R51, R52, P0 ;  /* 0x0000003433347208 */ /* 0x020fc60000000000 */
        /* <DEDUP_REMOVED lines=15> */
[----:B------:R-:W-:Y:S01]  /*1550*/  LDS R53, [R23+0x30] ;  /* 0x0000300017357984 */ /* 0x000fe20000000800 */
[----:B-----5:R-:W-:-:S03]  /*1560*/  FSEL R68, R39, R68, P0 ;  /* 0x0000004427447208 */ /* 0x020fc60000000000 */
[----:B------:R-:W-:Y:S04]  /*1570*/  LDS R55, [R23+0x2c] ;  /* 0x00002c0017377984 */ /* 0x000fe80000000800 */
[----:B------:R-:W-:Y:S01]  /*1580*/  LDS R57, [R23+0x28] ;  /* 0x0000280017397984 */ /* 0x000fe20000000800 */
[----:B----4-:R-:W-:-:S03]  /*1590*/  FSEL R27, R37, R27, P0 ;  /* 0x0000001b251b7208 */ /* 0x010fc60000000000 */
[----:B------:R-:W-:Y:S04]  /*15a0*/  LDS R59, [R23+0x24] ;  /* 0x00002400173b7984 */ /* 0x000fe80000000800 */
[----:B------:R-:W3:Y:S01]  /*15b0*/  LDS R37, [R24+0x24] ;  /* 0x0000240018257984 */ /* 0x000ee20000000800 */
[----:B0-----:R-:W-:-:S03]  /*15c0*/  FSEL R29, R35, R29, P0 ;  /* 0x0000001d231d7208 */ /* 0x001fc60000000000 */
[----:B------:R-:W-:Y:S04]  /*15d0*/  LDS R39, [R24+0x20] ;  /* 0x0000200018277984 */ /* 0x000fe80000000800 */
[----:B------:R-:W0:Y:S01]  /*15e0*/  LDS R35, [R24+0x28] ;  /* 0x0000280018237984 */ /* 0x000e220000000800 */
[----:B-1----:R-:W-:-:S03]  /*15f0*/  FSEL R31, R33, R31, P0 ;  /* 0x0000001f211f7208 */ /* 0x002fc60000000000 */
[----:B------:R-:W1:Y:S04]  /*1600*/  LDS R61, [R23+0x20] ;  /* 0x00002000173d7984 */ /* 0x000e680000000800 */
[----:B------:R-:W4:Y:S01]  /*1610*/  LDS R33, [R24+0x2c] ;  /* 0x00002c0018217984 */ /* 0x000f220000000800 */
[----:B--2---:R-:W-:-:S03]  /*1620*/  FSEL R66, R66, R25, P0 ;  /* 0x0000001942427208 */ /* 0x004fc60000000000 */
[----:B------:R-:W-:Y:S04]  /*1630*/  LDS R41, [R24+0x1c] ;  /* 0x00001c0018297984 */ /* 0x000fe80000000800 */
[----:B------:R-:W2:Y:S04]  /*1640*/  LDS R25, [R24+0x30] ;  /* 0x0000300018197984 */ /* 0x000ea80000000800 */
[----:B------:R-:W5:Y:S04]  /*1650*/  LDS R51, [R23+0x1c] ;  /* 0x00001c0017337984 */ /* 0x000f680000000800 */
[----:B------:R-:W-:Y:S04]  /*1660*/  LDS R43, [R24+0x18] ;  /* 0x00001800182b7984 */ /* 0x000fe80000000800 */
[----:B------:R-:W5:Y:S04]  /*1670*/  LDS R49, [R23+0x18] ;  /* 0x0000180017317984 */ /* 0x000f680000000800 */
[----:B------:R-:W-:Y:S01]  /*1680*/  LDS R47, [R24+0x14] ;  /* 0x00001400182f7984 */ /* 0x000fe20000000800 */
[----:B---3--:R-:W-:-:S03]  /*1690*/  FSEL R37, R59, R37, P0 ;  /* 0x000000253b257208 */ /* 0x008fc60000000000 */
[----:B------:R-:W3:Y:S01]  /*16a0*/  LDS R45, [R23+0x14] ;  /* 0x00001400172d7984 */ /* 0x000ee20000000800 */
[----:B0-----:R-:W-:-:S03]  /*16b0*/  FSEL R35, R57, R35, P0 ;  /* 0x0000002339237208 */ /* 0x001fc60000000000 */
[----:B------:R-:W-:Y:S01]  /*16c0*/  LDS R63, [R23+0x8] ;  /* 0x00000800173f7984 */ /* 0x000fe20000000800 */
[----:B-1----:R-:W-:-:S03]  /*16d0*/  FSEL R39, R61, R39, P0 ;  /* 0x000000273d277208 */ /* 0x002fc60000000000 */
[----:B------:R-:W-:Y:S01]  /*16e0*/  LDS R59, [R24+0x4] ;  /* 0x00000400183b7984 */ /* 0x000fe20000000800 */
[----:B----4-:R-:W-:-:S03]  /*16f0*/  FSEL R33, R55, R33, P0 ;  /* 0x0000002137217208 */ /* 0x010fc60000000000 */
[----:B------:R-:W-:Y:S04]  /*1700*/  LDS R61, [R23+0xc] ;  /* 0x00000c00173d7984 */ /* 0x000fe80000000800 */
[----:B------:R-:W0:Y:S01]  /*1710*/  LDS R65, [R23+0x4] ;  /* 0x0000040017417984 */ /* 0x000e220000000800 */
[----:B--2---:R-:W-:-:S03]  /*1720*/  FSEL R25, R53, R25, P0 ;  /* 0x0000001935197208 */ /* 0x004fc60000000000 */
[----:B------:R-:W-:Y:S01]  /*1730*/  LDS R55, [R23+0xe0] ;  /* 0x0000e00017377984 */ /* 0x000fe20000000800 */
[----:B-----5:R-:W-:-:S03]  /*1740*/  FSEL R41, R51, R41, P0 ;  /* 0x0000002933297208 */ /* 0x020fc60000000000 */
[----:B------:R-:W1:Y:S04]  /*1750*/  LDS R53, [R24+0x8] ;  /* 0x0000080018357984 */ /* 0x000e680000000800 */
[----:B------:R-:W-:Y:S01]  /*1760*/  LDS R51, [R24] ;  /* 0x0000000018337984 */ /* 0x000fe20000000800 */
[----:B------:R-:W-:-:S03]  /*1770*/  FSEL R43, R49, R43, P0 ;  /* 0x0000002b312b7208 */ /* 0x000fc60000000000 */
[----:B------:R-:W2:Y:S04]  /*1780*/  LDS R57, [R23] ;  /* 0x0000000017397984 */ /* 0x000ea80000000800 */
[----:B------:R-:W4:Y:S01]  /*1790*/  LDS R49, [R24+0xc] ;  /* 0x00000c0018317984 */ /* 0x000f220000000800 */
[----:B---3--:R-:W-:-:S03]  /*17a0*/  SEL R47, R45, R47, P0 ;  /* 0x0000002f2d2f7207 */ /* 0x008fc60000000000 */
[----:B------:R-:W3:Y:S01]  /*17b0*/  LDS R45, [R24+0xe0] ;  /* 0x0000e000182d7984 */ /* 0x000ee20000000800 */
[----:B0-----:R-:W-:Y:S02]  /*17c0*/  FSEL R59, R65, R59, P0 ;  /* 0x0000003b413b7208 */ /* 0x001fe40000000000 */
[----:B-1----:R-:W-:Y:S02]  /*17d0*/  FSEL R53, R63, R53, P0 ;  /* 0x000000353f357208 */ /* 0x002fe40000000000 */
[----:B--2---:R-:W-:Y:S02]  /*17e0*/  FSEL R57, R57, R51, P0 ;  /* 0x0000003339397208 */ /* 0x004fe40000000000 */
[----:B----4-:R-:W-:Y:S02]  /*17f0*/  FSEL R49, R61, R49, P0 ;  /* 0x000000313d317208 */ /* 0x010fe40000000000 */
[----:B---3--:R-:W-:Y:S01]  /*1800*/  FSEL R45, R55, R45, P0 ;  /* 0x0000002d372d7208 */ /* 0x008fe20000000000 */
[----:B------:R-:W-:Y:S06]  /*1810*/  @!P1 BRA `(.L_x_32) ;  /* 0xffffffec00889947 */ /* 0x000fec000383ffff */
[----:B------:R-:W0:Y:S02]  /*1820*/  LDCU.U8 UR4, c[0x0][0x380] ;  /* 0x00007000ff0477ac */ /* 0x000e240008000000 */
[----:B0-----:R-:W-:-:S04]  /*1830*/  UPRMT UR4, UR4, 0x8880, URZ ;  /* 0x0000888004047896 */ /* 0x001fc800080000ff */
[----:B------:R-:W-:Y:S01]  /*1840*/  UISETP.NE.AND UP0, UPT, UR4, URZ, UPT ;  /* 0x000000ff0400728c */ /* 0x000fe2000bf05270 */
[----:B------:R-:W-:Y:S08]  /*1850*/  BAR.SYNC.DEFER_BLOCKING 0x0 ;  /* 0x0000000000007b1d */ /* 0x000ff00000010000 */
[----:B------:R-:W-:Y:S05]  /*1860*/  BRA.U !UP0, `(.L_x_33) ;  /* 0x00000005083c7547 */ /* 0x000fea000b800000 */
[----:B------:R-:W0:Y:S01]  /*1870*/  S2R R24, SR_TID.X ;  /* 0x0000000000187919 */ /* 0x000e220000002100 */
[----:B------:R-:W1:Y:S01]  /*1880*/  LDC.64 R22, c[0x0][0x398] ;  /* 0x0000e600ff167b82 */ /* 0x000e620000000a00 */
[----:B------:R-:W-:Y:S01]  /*1890*/  UMOV UR4, URZ ;  /* 0x000000ff00047c82 */ /* 0x000fe20008000000 */
[----:B------:R-:W-:Y:S04]  /*18a0*/  STS [R21+0x9c], R3 ;  /* 0x00009c0315007388 */ /* 0x000fe80000000800 */
[----:B------:R2:W-:Y:S04]  /*18b0*/  STS [R21+0xa0], R5 ;  /* 0x0000a00515007388 */ /* 0x0005e80000000800 */
[----:B------:R1:W-:Y:S04]  /*18c0*/  STS [R21+0x98], R2 ;  /* 0x0000980215007388 */ /* 0x0003e80000000800 */
[----:B------:R3:W-:Y:S01]  /*18d0*/  STS [R21], R57 ;  /* 0x0000003915007388 */ /* 0x0007e20000000800 */
[----:B--2---:R-:W-:-:S03]  /*18e0*/  IMAD.WIDE.U32 R4, R4, 0x40, RZ ;  /* 0x0000004004047825 */ /* 0x004fc600078e00ff */
[----:B------:R3:W-:Y:S04]  /*18f0*/  STS [R21+0x4], R59 ;  /* 0x0000043b15007388 */ /* 0x0007e80000000800 */
[----:B------:R3:W-:Y:S04]  /*1900*/  STS [R21+0x8], R53 ;  /* 0x0000083515007388 */ /* 0x0007e80000000800 */
[----:B------:R3:W-:Y:S01]  /*1910*/  STS [R21+0xc], R49 ;  /* 0x00000c3115007388 */ /* 0x0007e20000000800 */
[----:B0-----:R-:W-:-:S03]  /*1920*/  LOP3.LUT R3, R24, 0x3e0, RZ, 0xc0, !PT ;  /* 0x000003e018037812 */ /* 0x001fc600078ec0ff */
[----:B------:R3:W-:Y:S01]  /*1930*/  STS [R21+0x10], R30 ;  /* 0x0000101e15007388 */ /* 0x0007e20000000800 */
[----:B------:R-:W-:-:S03]  /*1940*/  LOP3.LUT R24, R24, 0x1f, RZ, 0xc0, !PT ;  /* 0x0000001f18187812 */ /* 0x000fc600078ec0ff */
[----:B------:R3:W-:Y:S01]  /*1950*/  STS [R21+0x14], R47 ;  /* 0x0000142f15007388 */ /* 0x0007e20000000800 */
[----:B------:R-:W-:-:S03]  /*1960*/  IADD3 R3, P0, P1, R24, R4, R3 ;  /* 0x0000000418037210 */ /* 0x000fc6000791e003 */
[----:B------:R3:W-:Y:S01]  /*1970*/  STS [R21+0x18], R43 ;  /* 0x0000182b15007388 */ /* 0x0007e20000000800 */
[----:B------:R-:W-:Y:S01]  /*1980*/  IADD3.X R4, PT, PT, RZ, R5, RZ, P0, P1 ;  /* 0x00000005ff047210 */ /* 0x000fe200007e24ff */
[----:B-1----:R-:W-:Y:S02]  /*1990*/  IMAD.WIDE.U32 R2, R3, 0xe4, R22 ;  /* 0x000000e403027825 */ /* 0x002fe400078e0016 */
[----:B------:R3:W-:Y:S02]  /*19a0*/  STS [R21+0x1c], R41 ;  /* 0x00001c2915007388 */ /* 0x0007e40000000800 */
[----:B------:R-:W-:Y:S02]  /*19b0*/  IMAD R5, R4, 0xe4, RZ ;  /* 0x000000e404057824 */ /* 0x000fe400078e02ff */
[----:B------:R3:W-:Y:S02]  /*19c0*/  STS [R21+0x20], R39 ;  /* 0x0000202715007388 */ /* 0x0007e40000000800 */
[----:B------:R-:W-:-:S02]  /*19d0*/  IMAD.IADD R3, R3, 0x1, R5 ;  /* 0x0000000103037824 */ /* 0x000fc400078e0205 */
        /* <DEDUP_REMOVED lines=46> */
.L_x_34:
        /* <DEDUP_REMOVED lines=10> */
.L_x_33:
[----:B------:R0:W-:Y:S04]  /*1d60*/  STS [R21+0x18], R43 ;  /* 0x0000182b15007388 */ /* 0x0001e80000000800 */
[----:B------:R1:W-:Y:S04]  /*1d70*/  STS [R21+0x98], R2 ;  /* 0x0000980215007388 */ /* 0x0003e80000000800 */
[----:B------:R-:W-:Y:S01]  /*1d80*/  STS [R21], R57 ;  /* 0x0000003915007388 */ /* 0x000fe20000000800 */
[----:B0-----:R-:W0:Y:S01]  /*1d90*/  S2R R43, SR_CTAID.X ;  /* 0x00000000002b7919 */ /* 0x001e220000002500 */
[----:B-1----:R-:W0:Y:S02]  /*1da0*/  S2R R2, SR_TID.X ;  /* 0x0000000000027919 */ /* 0x002e240000002100 */
        /* <DEDUP_REMOVED lines=38> */
[----:B------:R-:W-:Y:S01]  /*2010*/  STS [R21+0xa4], R6 ;  /* 0x0000a40615007388 */ /* 0x000fe20000000800 */
[----:B-1----:R-:W-:-:S03]  /*2020*/  IMAD.MOV.U32 R3, RZ, RZ, RZ ;  /* 0x000000ffff037224 */ /* 0x002fc600078e00ff */
[----:B------:R-:W-:Y:S01]  /*2030*/  STS [R21+0xa8], R7 ;  /* 0x0000a80715007388 */ /* 0x000fe20000000800 */
[----:B--2---:R-:W1:Y:S01]  /*2040*/  LDC.64 R4, c[0x0][0x3b0] ;  /* 0x0000ec00ff047b82 */ /* 0x004e620000000a00 */
[----:B0-----:R-:W-:Y:S02]  /*2050*/  IMAD.WIDE.U32 R2, R43, 0x40, R2 ;  /* 0x000000402b027825 */ /* 0x001fe400078e0002 */
[----:B------:R-:W-:Y:S02]  /*2060*/  STS [R21+0xac], R8 ;  /* 0x0000ac0815007388 */ /* 0x000fe40000000800 */
[----:B------:R-:W-:Y:S02]  /*2070*/  IMAD R43, R3, 0xe4, RZ ;  /* 0x000000e4032b7824 */ /* 0x000fe400078e02ff */
[----:B------:R-:W-:Y:S04]  /*2080*/  STS [R21+0xb0], R9 ;  /* 0x0000b00915007388 */ /* 0x000fe80000000800 */
[----:B------:R-:W-:Y:S04]  /*2090*/  STS [R21+0xb4], R10 ;  /* 0x0000b40a15007388 */ /* 0x000fe80000000800 */
[----:B------:R-:W-:Y:S04]  /*20a0*/  STS [R21+0xb8], R11 ;  /* 0x0000b80b15007388 */ /* 0x000fe80000000800 */
[----:B------:R-:W-:Y:S04]  /*20b0*/  STS [R21+0xbc], R12 ;  /* 0x0000bc0c15007388 */ /* 0x000fe80000000800 */
[----:B------:R-:W-:Y:S01]  /*20c0*/  STS [R21+0xc0], R13 ;  /* 0x0000c00d15007388 */ /* 0x000fe20000000800 */
[----:B-1----:R-:W-:-:S03]  /*20d0*/  IMAD.WIDE.U32 R2, R2, 0xe4, R4 ;  /* 0x000000e402027825 */ /* 0x002fc600078e0004 */
        /* <DEDUP_REMOVED lines=125> */
.L_x_27:
[----:B------:R-:W0:Y:S01]  /*28b0*/  LDC.64 R6, c[0x0][0x388] ;  /* 0x0000e200ff067b82 */ /* 0x000e220000000a00 */
[----:B------:R-:W-:Y:S01]  /*28c0*/  IMAD.WIDE.U32 R8, R4, 0x40, RZ ;  /* 0x0000004004087825 */ /* 0x000fe200078e00ff */
[----:B------:R-:W-:-:S03]  /*28d0*/  ACQBULK ;  /* 0x000000000000782e */ /* 0x000fc60000000000 */
[----:B------:R-:W-:Y:S01]  /*28e0*/  IMAD R3, R9, 0xe4, RZ ;  /* 0x000000e409037824 */ /* 0x000fe200078e02ff */
[----:B------:R-:W1:Y:S02]  /*28f0*/  S2R R63, SR_TID.X ;  /* 0x00000000003f7919 */ /* 0x000e640000002100 */
[----:B------:R-:W2:Y:S01]  /*2900*/  LDC R5, c[0x0][0x3a8] ;  /* 0x0000ea00ff057b82 */ /* 0x000ea20000000800 */
[----:B0-----:R-:W-:-:S04]  /*2910*/  IMAD.WIDE.U32 R6, R8, 0xe4, R6 ;  /* 0x000000e408067825 */ /* 0x001fc800078e0006 */
[----:B------:R-:W-:Y:S02]  /*2920*/  IMAD.IADD R3, R7, 0x1, R3 ;  /* 0x0000000107037824 */ /* 0x000fe400078e0203 */
[----:B------:R-:W-:-:S05]  /*2930*/  IMAD.MOV.U32 R2, RZ, RZ, R6 ;  /* 0x000000ffff027224 */ /* 0x000fca00078e0006 */
        /* <DEDUP_REMOVED lines=57> */
[----:B------:R-:W-:Y:S01]  /*2cd0*/  IMAD.MOV R58, RZ, RZ, -R8 ;  /* 0x000000ffff3a7224 */ /* 0x000fe200078e0a08 */
[----:B------:R-:W-:Y:S04]  /*2ce0*/  BSSY.RECONVERGENT B0, `(.L_x_35) ;  /* 0x0000042000007945 */ /* 0x000fe80003800200 */
[----:B--2---:R-:W-:-:S02]  /*2cf0*/  VIADDMNMX R58, R58, R5, 0x40, PT ;  /* 0x000000403a3a7446 */ /* 0x004fc40003800105 */
[----:B-1----:R-:W-:-:S04]  /*2d00*/  LOP3.LUT R5, R63, 0x3e0, RZ, 0xc0, !PT ;  /* 0x000003e03f057812 */ /* 0x002fc800078ec0ff */
[----:B------:R-:W-:-:S04]  /*2d10*/  LOP3.LUT R63, R5, 0x1f, R63, 0xf8, !PT ;  /* 0x0000001f053f7812 */ /* 0x000fc800078ef83f */
[----:B------:R-:W-:-:S13]  /*2d20*/  ISETP.GE.AND P0, PT, R63, R58, PT ;  /* 0x0000003a3f00720c */ /* 0x000fda0003f06270 */
[----:B0-----:R-:W-:Y:S05]  /*2d30*/  @P0 BRA `(.L_x_36) ;  /* 0x0000000000f00947 */ /* 0x001fea0003800000 */
[----:B------:R-:W-:-:S05]  /*2d40*/  IMAD R7, R63, 0xe4, RZ ;  /* 0x000000e43f077824 */ /* 0x000fca00078e02ff */
[----:B------:R-:W-:-:S05]  /*2d50*/  IADD3 R6, P0, PT, R7, R6, RZ ;  /* 0x0000000607067210 */ /* 0x000fca0007f1e0ff */
[----:B------:R-:W-:-:S05]  /*2d60*/  IMAD.X R7, RZ, RZ, R3, P0 ;  /* 0x000000ffff077224 */ /* 0x000fca00000e0603 */
[----:B-----5:R0:W5:Y:S04]  /*2d70*/  LDG.E R0, desc[UR8][R6.64] ;  /* 0x0000000806007981 */ /* 0x020168000c1e1900 */
        /* <DEDUP_REMOVED lines=56> */
.L_x_36:
[----:B------:R-:W-:Y:S05]  /*3100*/  BSYNC.RECONVERGENT B0 ;  /* 0x0000000000007941 */ /* 0x000fea0003800200 */
.L_x_35:
[----:B0-----:R-:W0:Y:S01]  /*3110*/  S2R R6, SR_CgaCtaId ;  /* 0x0000000000067919 */ /* 0x001e220000008800 */
[----:B------:R-:W-:Y:S01]  /*3120*/  MOV R3, 0x400 ;  /* 0x0000040000037802 */ /* 0x000fe20000000f00 */
[----:B------:R-:W1:Y:S03]  /*3130*/  S2R R2, SR_LANEID ;  /* 0x0000000000027919 */ /* 0x000e660000000000 */
[----:B0-----:R-:W-:Y:S01]  /*3140*/  LEA R6, R6, R3, 0x18 ;  /* 0x0000000306067211 */ /* 0x001fe200078ec0ff */
[----:B-1----:R-:W-:-:S04]  /*3150*/  IMAD.IADD R5, R5, 0x1, R2 ;  /* 0x0000000105057824 */ /* 0x002fc800078e0202 */
[----:B------:R-:W-:-:S05]  /*3160*/  IMAD R5, R5, 0xe4, R6 ;  /* 0x000000e405057824 */ /* 0x000fca00078e0206 */
[----:B-----5:R0:W-:Y:S04]  /*3170*/  STS [R5], R0 ;  /* 0x0000000005007388 */ /* 0x0201e80000000800 */
        /* <DEDUP_REMOVED lines=56> */
[----:B------:R-:W-:-:S03]  /*3500*/  NOP ;  /* 0x0000000000007918 */ /* 0x000fc60000000000 */
[----:B------:R0:W1:Y:S04]  /*3510*/  LDS R50, [R5] ;  /* 0x0000000005327984 */ /* 0x0000680000000800 */
        /* <DEDUP_REMOVED lines=55> */
[----:B------:R0:W0:Y:S01]  /*3890*/  LDS R48, [R5+0x4] ;  /* 0x0000040005307984 */ /* 0x0000220000000800 */
[----:B------:R-:W-:Y:S08]  /*38a0*/  BAR.SYNC.DEFER_BLOCKING 0x0 ;  /* 0x0000000000007b1d */ /* 0x000ff00000010000 */
[----:B------:R-:W-:Y:S01]  /*38b0*/  PREEXIT ;  /* 0x000000000000782d */ /* 0x000fe20000000000 */
[----:B-1234-:R-:W-:-:S05]  /*38c0*/  UMOV UR4, 0x2 ;  /* 0x0000000200047882 */ /* 0x01efca0000000000 */
.L_x_40:
[----:B0-----:R-:W0:Y:S01]  /*38d0*/  S2R R46, SR_CgaCtaId ;  /* 0x00000000002e7919 */ /* 0x001e220000008800 */
[----:B------:R-:W-:Y:S01]  /*38e0*/  MOV R14, 0x400 ;  /* 0x00000400000e7802 */ /* 0x000fe20000000f00 */
[----:B------:R-:W-:Y:S01]  /*38f0*/  UIADD3 UR5, UPT, UPT, -UR4, URZ, URZ ;  /* 0x000000ff04057290 */ /* 0x000fe2000fffe1ff */
[----:B------:R-:W-:Y:S01]  /*3900*/  BSSY.RECONVERGENT B0, `(.L_x_37) ;  /* 0x0000063000007945 */ /* 0x000fe20003800200 */
[----:B------:R-:W1:Y:S01]  /*3910*/  S2R R5, SR_TID.X ;  /* 0x0000000000057919 */ /* 0x000e620000002100 */
[----:B------:R-:W-:Y:S01]  /*3920*/  UIADD3 UR6, UPT, UPT, UR4, -0x1, URZ ;  /* 0xffffffff04067890 */ /* 0x000fe2000fffe0ff */
[----:B------:R-:W-:Y:S06]  /*3930*/  BAR.SYNC.DEFER_BLOCKING 0x0 ;  /* 0x0000000000007b1d */ /* 0x000fec0000010000 */
[----:B------:R-:W2:Y:S01]  /*3940*/  S2R R54, SR_CgaCtaId ;  /* 0x0000000000367919 */ /* 0x000ea20000008800 */
[----:B0-----:R-:W-:-:S05]  /*3950*/  LEA R46, R46, R14, 0x18 ;  /* 0x0000000e2e2e7211 */ /* 0x001fca00078ec0ff */
[----:B-1----:R-:W-:-:S05]  /*3960*/  IMAD R46, R5, 0xe4, R46 ;  /* 0x000000e4052e7824 */ /* 0x002fca00078e022e */
[----:B------:R0:W-:Y:S04]  /*3970*/  STS [R46+0x54], R3 ;  /* 0x000054032e007388 */ /* 0x0001e80000000800 */
[----:B------:R1:W-:Y:S01]  /*3980*/  STS [R46+0x4c], R10 ;  /* 0x00004c0a2e007388 */ /* 0x0003e20000000800 */
[----:B--2---:R-:W-:-:S03]  /*3990*/  LEA R14, R54, R14, 0x18 ;  /* 0x0000000e360e7211 */ /* 0x004fc600078ec0ff */
[----:B------:R2:W-:Y:S01]  /*39a0*/  STS [R46+0x48], R12 ;  /* 0x0000480c2e007388 */ /* 0x0005e20000000800 */
[C---:B0-----:R-:W-:Y:S01]  /*39b0*/  LOP3.LUT R3, R5.reuse, UR5, RZ, 0xc0, !PT ;  /* 0x0000000505037c12 */ /* 0x041fe2000f8ec0ff */
[----:B------:R-:W-:Y:S01]  /*39c0*/  USHF.R.U32.HI UR5, URZ, 0x1, UR4 ;  /* 0x00000001ff057899 */ /* 0x000fe20008011604 */
[----:B------:R-:W-:Y:S01]  /*39d0*/  LOP3.LUT R5, R5, UR6, RZ, 0xc0, !PT ;  /* 0x0000000605057c12 */ /* 0x000fe2000f8ec0ff */
[----:B------:R0:W-:Y:S01]  /*39e0*/  STS [R46+0x50], R8 ;  /* 0x000050082e007388 */ /* 0x0001e20000000800 */
[----:B-1----:R-:W-:-:S03]  /*39f0*/  VIMNMX R10, PT, PT, R58, R3, PT ;  /* 0x000000033a0a7248 */ /* 0x002fc60003fe0100 */
[----:B------:R1:W-:Y:S01]  /*3a00*/  STS [R46+0x10], R6 ;  /* 0x000010062e007388 */ /* 0x0003e20000000800 */
[----:B------:R-:W-:-:S03]  /*3a10*/  VIADDMNMX R3, R10, UR5, R58, PT ;  /* 0x000000050a037c46 */ /* 0x000fc6000b80013a */
[----:B------:R3:W-:Y:S01]  /*3a20*/  STS [R46], R50 ;  /* 0x000000322e007388 */ /* 0x0007e20000000800 */
[C---:B--2---:R-:W-:Y:S02]  /*3a30*/  VIADDMNMX R12, R3.reuse, UR5, R58, PT ;  /* 0x00000005030c7c46 */ /* 0x044fe4000b80013a */
[----:B0-----:R-:W-:Y:S01]  /*3a40*/  VIMNMX R8, PT, PT, R58, R5, PT ;  /* 0x000000053a087248 */ /* 0x001fe20003fe0100 */
[----:B------:R3:W-:Y:S02]  /*3a50*/  STS [R46+0x4], R48 ;  /* 0x000004302e007388 */ /* 0x0007e40000000800 */
[----:B------:R-:W-:Y:S01]  /*3a60*/  IMAD.IADD R5, R12, 0x1, -R3 ;  /* 0x000000010c057824 */ /* 0x000fe200078e0a03 */
[----:B-1----:R-:W-:Y:S01]  /*3a70*/  VIADDMNMX R6, R3, -R10, R8, PT ;  /* 0x8000000a03067246 */ /* 0x002fe20003800108 */
        /* <DEDUP_REMOVED lines=56> */
[----:B---3--:R-:W0:Y:S01]  /*3e00*/  S2R R7, SR_CgaCtaId ;  /* 0x0000000000077919 */ /* 0x008e220000008800 */
[----:B------:R-:W-:Y:S01]  /*3e10*/  MOV R0, 0x400 ;  /* 0x0000040000007802 */ /* 0x000fe20000000f00 */
[----:B------:R-:W-:-:S03]  /*3e20*/  IMAD.IADD R11, R8, 0x1, R3 ;  /* 0x00000001080b7824 */ /* 0x000fc600078e0203 */
[----:B0-----:R-:W-:-:S07]  /*3e30*/  LEA R13, R7, R0, 0x18 ;  /* 0x00000000070d7211 */ /* 0x001fce00078ec0ff */
.L_x_39:
        /* <DEDUP_REMOVED lines=15> */
.L_x_38:
[----:B------:R-:W-:Y:S05]  /*3f30*/  BSYNC.RECONVERGENT B0 ;  /* 0x0000000000007941 */ /* 0x000fea0003800200 */
.L_x_37:
[----:B---3--:R-:W-:Y:S01]  /*3f40*/  IADD3 R7, PT, PT, -R5, R3, R8 ;  /* 0x0000000305077210 */ /* 0x008fe20007ffe108 */
[----:B------:R-:W-:Y:S01]  /*3f50*/  IMAD.IADD R10, R10, 0x1, R5 ;  /* 0x000000010a0a7824 */ /* 0x000fe200078e0205 */
[----:B------:R-:W-:Y:S01]  /*3f60*/  PLOP3.LUT P0, PT, PT, PT, PT, 0x8, 0x80 ;  /* 0x000000000080781c */ /* 0x000fe20003f0e170 */
[----:B------:R-:W-:Y:S01]  /*3f70*/  UISETP.GE.U32.AND UP0, UPT, UR4, 0x21, UPT ;  /* 0x000000210400788c */ /* 0x000fe2000bf06070 */
[C---:B------:R-:W-:Y:S01]  /*3f80*/  ISETP.GE.AND P2, PT, R7.reuse, R12, PT ;  /* 0x0000000c0700720c */ /* 0x040fe20003f46270 */
[--C-:B------:R-:W-:Y:S01]  /*3f90*/  IMAD R5, R7, 0xe4, R14.reuse ;  /* 0x000000e407057824 */ /* 0x100fe200078e020e */
[----:B------:R-:W-:Y:S01]  /*3fa0*/  USHF.L.U32 UR5, UR4, 0x1, URZ ;  /* 0x0000000104057899 */ /* 0x000fe200080006ff */
[----:B------:R-:W-:-:S03]  /*3fb0*/  IMAD R14, R10, 0xe4, R14 ;  /* 0x000000e40a0e7824 */ /* 0x000fc600078e020e */
[----:B------:R-:W-:Y:S03]  /*3fc0*/  LDS R11, [R5+0x10] ;  /* 0x00001000050b7984 */ /* 0x000fe60000000800 */
[----:B------:R-:W-:Y:S01]  /*3fd0*/  UMOV UR4, UR5 ;  /* 0x0000000500047c82 */ /* 0x000fe20008000000 */
        /* <DEDUP_REMOVED lines=13> */
[----:B------:R-:W-:-:S03]  /*40b0*/  @!P2 ISETP.GE.OR P0, PT, R10, R3, P1 ;  /* 0x000000030a00a20c */ /* 0x000fc60000f06670 */
[----:B------:R-:W0:Y:S01]  /*40c0*/  LDS R34, [R5+0xa8] ;  /* 0x0000a80005227984 */ /* 0x000e220000000800 */
[----:B-1----:R-:W-:Y:S02]  /*40d0*/  FSEL R2, R7, R2, P0 ;  /* 0x0000000207027208 */ /* 0x002fe40000000000 */
[----:B------:R-:W-:Y:S01]  /*40e0*/  FSEL R6, R11, R6, P0 ;  /* 0x000000060b067208 */ /* 0x000fe20000000000 */
        /* <DEDUP_REMOVED lines=43> */
[----:B----4-:R-:W-:-:S03]  /*43a0*/  FSEL R43, R38, R43, P0 ;  /* 0x0000002b262b7208 */ /* 0x010fc60000000000 */
[----:B------:R-:W3:Y:S04]  /*43b0*/  LDS R50, [R5+0x8c] ;  /* 0x00008c0005327984 */ /* 0x000ee80000000800 */
        /* <DEDUP_REMOVED lines=12> */
[----:B------:R-:W-:Y:S04]  /*4480*/  LDS R31, [R14+0x88] ;  /* 0x000088000e1f7984 */ /* 0x000fe80000000800 */
[----:B------:R-:W5:Y:S01]  /*4490*/  LDS R52, [R5+0x88] ;  /* 0x0000880005347984 */ /* 0x000f620000000800 */
[----:B---3--:R-:W-:-:S03]  /*44a0*/  FSEL R33, R50, R33, P0 ;  /* 0x0000002132217208 */ /* 0x008fc60000000000 */
[----:B------:R-:W-:Y:S04]  /*44b0*/  LDS R29, [R14+0x84] ;  /* 0x000084000e1d7984 */ /* 0x000fe80000000800 */
[----:B------:R-:W3:Y:S01]  /*44c0*/  LDS R54, [R5+0x84] ;  /* 0x0000840005367984 */ /* 0x000ee20000000800 */
        /* <DEDUP_REMOVED lines=12> */
[----:B-----5:R-:W-:-:S03]  /*4590*/  FSEL R31, R52, R31, P0 ;  /* 0x0000001f341f7208 */ /* 0x020fc60000000000 */
        /* <DEDUP_REMOVED lines=27> */
[----:B------:R-:W-:Y:S01]  /*4750*/  LDS R32, [R14+0x3c] ;  /* 0x00003c000e207984 */ /* 0x000fe20000000800 */
[----:B-1----:R-:W-:-:S03]  /*4760*/  FSEL R3, R30, R3, P0 ;  /* 0x000000031e037208 */ /* 0x002fc60000000000 */
[----:B------:R-:W0:Y:S04]  /*4770*/  LDS R50, [R5+0x3c] ;  /* 0x00003c0005327984 */ /* 0x000e280000000800 */
[----:B------:R-:W-:Y:S01]  /*4780*/  LDS R22, [R14+0x28] ;  /* 0x000028000e167984 */ /* 0x000fe20000000800 */
[----:B--2---:R-:W-:-:S03]  /*4790*/  FSEL R8, R28, R8, P0 ;  /* 0x000000081c087208 */ /* 0x004fc60000000000 */
[----:B------:R-:W1:Y:S04]  /*47a0*/  LDS R48, [R5+0x28] ;  /* 0x0000280005307984 */ /* 0x000e680000000800 */
[----:B------:R-:W-:Y:S01]  /*47b0*/  LDS R30, [R14+0x38] ;  /* 0x000038000e1e7984 */ /* 0x000fe20000000800 */
[----:B-----5:R-:W-:-:S03]  /*47c0*/  FSEL R10, R26, R10, P0 ;  /* 0x0000000a1a0a7208 */ /* 0x020fc60000000000 */
[----:B------:R-:W2:Y:S04]  /*47d0*/  LDS R52, [R5+0x38] ;  /* 0x0000380005347984 */ /* 0x000ea80000000800 */
[----:B------:R-:W-:Y:S01]  /*47e0*/  LDS R28, [R14+0x34] ;  /* 0x000034000e1c7984 */ /* 0x000fe20000000800 */
[----:B---3--:R-:W-:-:S03]  /*47f0*/  FSEL R12, R24, R12, P0 ;  /* 0x0000000c180c7208 */ /* 0x008fc60000000000 */
[----:B------:R-:W3:Y:S04]  /*4800*/  LDS R54, [R5+0x34] ;  /* 0x0000340005367984 */ /* 0x000ee80000000800 */
[----:B------:R-:W-:Y:S01]  /*4810*/  LDS R26, [R14+0x30] ;  /* 0x000030000e1a7984 */ /* 0x000fe20000000800 */
[----:B----4-:R-:W-:-:S03]  /*4820*/  FSEL R34, R18, R16, P0 ;  /* 0x0000001012227208 */ /* 0x010fc60000000000 */
[----:B------:R-:W4:Y:S04]  /*4830*/  LDS R56, [R5+0x30] ;  /* 0x0000300005387984 */ /* 0x000f280000000800 */
        /* <DEDUP_REMOVED lines=20> */
[----:B------:R-:W-:Y:S04]  /*4980*/  LDS R62, [R5+0xc] ;  /* 0x00000c00053e7984 */ /* 0x000fe80000000800 */
[----:B------:R-:W-:Y:S01]  /*4990*/  LDS R64, [R5+0x8] ;  /* 0x0000080005407984 */ /* 0x000fe20000000800 */
[----:B-1----:R-:W-:-:S03]  /*49a0*/  FSEL R16, R44, R16, P0 ;  /* 0x000000102c107208 */ /* 0x002fc60000000000 */
[----:B------:R-:W-:Y:S04]  /*49b0*/  LDS R52, [R14+0xe0] ;  /* 0x0000e0000e347984 */ /* 0x000fe80000000800 */
[----:B------:R-:W0:Y:S01]  /*49c0*/  LDS R44, [R14+0x14] ;  /* 0x000014000e2c7984 */ /* 0x000e220000000800 */
[----:B--2---:R-:W-:-:S03]  /*49d0*/  FSEL R36, R42, R36, P0 ;  /* 0x000000242a247208 */ /* 0x004fc60000000000 */
[----:B------:R-:W-:Y:S04]  /*49e0*/  LDS R46, [R14] ;  /* 0x000000000e2e7984 */ /* 0x000fe80000000800 */
[----:B------:R-:W1:Y:S01]  /*49f0*/  LDS R42, [R14+0xc] ;  /* 0x00000c000e2a7984 */ /* 0x000e620000000800 */
[----:B---3--:R-:W-:-:S03]  /*4a00*/  FSEL R38, R40, R38, P0 ;  /* 0x0000002628267208 */ /* 0x008fc60000000000 */
[----:B------:R-:W2:Y:S04]  /*4a10*/  LDS R54, [R5+0xe0] ;  /* 0x0000e00005367984 */ /* 0x000ea80000000800 */
[----:B------:R-:W3:Y:S04]  /*4a20*/  LDS R40, [R14+0x8] ;  /* 0x000008000e287984 */ /* 0x000ee80000000800 */
[----:B------:R-:W5:Y:S01]  /*4a30*/  LDS R56, [R5] ;  /* 0x0000000005387984 */ /* 0x000f620000000800 */
[----:B----4-:R-:W-:Y:S02]  /*4a40*/  FSEL R48, R50, R48, P0 ;  /* 0x0000003032307208 */ /* 0x010fe40000000000 */
[----:B0-----:R-:W-:-:S02]  /*4a50*/  SEL R44, R60, R44, P0 ;  /* 0x0000002c3c2c7207 */ /* 0x001fc40000000000 */
[----:B-1----:R-:W-:Y:S02]  /*4a60*/  FSEL R42, R62, R42, P0 ;  /* 0x0000002a3e2a7208 */ /* 0x002fe40000000000 */
[----:B--2---:R-:W-:Y:S02]  /*4a70*/  FSEL R52, R54, R52, P0 ;  /* 0x0000003436347208 */ /* 0x004fe40000000000 */
[----:B---3--:R-:W-:Y:S02]  /*4a80*/  FSEL R40, R64, R40, P0 ;  /* 0x0000002840287208 */ /* 0x008fe40000000000 */
[----:B-----5:R-:W-:Y:S01]  /*4a90*/  FSEL R50, R56, R46, P0 ;  /* 0x0000002e38327208 */ /* 0x020fe20000000000 */
[----:B------:R-:W-:Y:S06]  /*4aa0*/  BRA.U !UP0, `(.L_x_40) ;  /* 0xffffffed08887547 */ /* 0x000fec000b83ffff */
[----:B------:R-:W0:Y:S01]  /*4ab0*/  S2R R54, SR_CgaCtaId ;  /* 0x0000000000367919 */ /* 0x000e220000008800 */
[----:B------:R-:W1:Y:S01]  /*4ac0*/  LDCU.U8 UR4, c[0x0][0x380] ;  /* 0x00007000ff0477ac */ /* 0x000e620008000000 */
[----:B------:R-:W2:Y:S01]  /*4ad0*/  S2UR UR5, SR_CgaCtaId ;  /* 0x00000000000579c3 */ /* 0x000ea20000008800 */
[----:B------:R-:W-:Y:S01]  /*4ae0*/  MOV R46, 0x400 ;  /* 0x00000400002e7802 */ /* 0x000fe20000000f00 */
[----:B------:R-:W3:Y:S01]  /*4af0*/  S2R R5, SR_TID.X ;  /* 0x0000000000057919 */ /* 0x000ee20000002100 */
[----:B------:R-:W4:Y:S01]  /*4b00*/  S2R R14, SR_LANEID ;  /* 0x00000000000e7919 */ /* 0x000f220000000000 */
[----:B-1----:R-:W-:-:S04]  /*4b10*/  UPRMT UR4, UR4, 0x8880, URZ ;  /* 0x0000888004047896 */ /* 0x002fc800080000ff */
[----:B------:R-:W-:-:S03]  /*4b20*/  UISETP.NE.AND UP0, UPT, UR4, URZ, UPT ;  /* 0x000000ff0400728c */ /* 0x000fc6000bf05270 */
[----:B------:R-:W-:Y:S02]  /*4b30*/  UMOV UR4, 0x400 ;  /* 0x0000040000047882 */ /* 0x000fe40000000000 */
[----:B--2---:R-:W-:Y:S01]  /*4b40*/  ULEA UR4, UR5, UR4, 0x18 ;  /* 0x0000000405047291 */ /* 0x004fe2000f8ec0ff */
[----:B0-----:R-:W-:Y:S02]  /*4b50*/  LEA R46, R54, R46, 0x18 ;  /* 0x0000002e362e7211 */ /* 0x001fe400078ec0ff */
[----:B---3--:R-:W-:-:S04]  /*4b60*/  LOP3.LUT R54, R5, 0x3e0, RZ, 0xc0, !PT ;  /* 0x000003e005367812 */ /* 0x008fc800078ec0ff */
[C---:B------:R-:W-:Y:S01]  /*4b70*/  LOP3.LUT R56, R54.reuse, 0x1f, R5, 0xf8, !PT ;  /* 0x0000001f36387812 */ /* 0x040fe200078ef805 */
[----:B----4-:R-:W-:-:S04]  /*4b80*/  IMAD.IADD R14, R54, 0x1, R14 ;  /* 0x00000001360e7824 */ /* 0x010fc800078e020e */
[----:B------:R-:W-:Y:S01]  /*4b90*/  IMAD R60, R14, 0xe4, R46 ;  /* 0x000000e40e3c7824 */ /* 0x000fe200078e022e */
[----:B------:R-:W-:Y:S06]  /*4ba0*/  BAR.SYNC.DEFER_BLOCKING 0x0 ;  /* 0x0000000000007b1d */ /* 0x000fec0000010000 */
[----:B------:R-:W-:Y:S05]  /*4bb0*/  BRA.U !UP0, `(.L_x_41) ;  /* 0x0000000908ec7547 */ /* 0x000fea000b800000 */
[C---:B------:R-:W-:Y:S01]  /*4bc0*/  ISETP.NE.AND P0, PT, R5.reuse, RZ, PT ;  /* 0x000000ff0500720c */ /* 0x040fe20003f05270 */
[----:B------:R-:W-:Y:S01]  /*4bd0*/  STS [R60], R50 ;  /* 0x000000323c007388 */ /* 0x000fe20000000800 */
[----:B------:R-:W-:Y:S01]  /*4be0*/  LOP3.LUT R64, R5, 0x1f, RZ, 0xc0, !PT ;  /* 0x0000001f05407812 */ /* 0x000fe200078ec0ff */
[----:B------:R-:W-:Y:S02]  /*4bf0*/  IMAD.WIDE.U32 R4, R4, 0x40, RZ ;  /* 0x0000004004047825 */ /* 0x000fe400078e00ff */
        /* <DEDUP_REMOVED lines=55> */
[----:B------:R-:W-:Y:S01]  /*4f70*/  STS [R60+0xe0], R52 ;  /* 0x0000e0343c007388 */ /* 0x000fe20000000800 */
[----:B------:R-:W-:-:S03]  /*4f80*/  NOP ;  /* 0x0000000000007918 */ /* 0x000fc60000000000 */
[----:B------:R-:W-:Y:S01]  /*4f90*/  LDS R7, [R60+0xe0] ;  /* 0x0000e0003c077984 */ /* 0x000fe20000000800 */
[----:B0-----:R-:W0:Y:S03]  /*4fa0*/  LDC.64 R2, c[0x0][0x398] ;  /* 0x0000e600ff027b82 */ /* 0x001e260000000a00 */
        /* <DEDUP_REMOVED lines=56> */
[----:B------:R-:W-:Y:S01]  /*5330*/  @!P0 STS [UR4+0x3900], R58 ;  /* 0x0039003aff008988 */ /* 0x000fe20008000804 */
[----:B------:R-:W-:Y:S01]  /*5340*/  BAR.SYNC.DEFER_BLOCKING 0x0 ;  /* 0x0000000000007b1d */ /* 0x000fe20000010000 */
[----:B------:R-:W-:-:S04]  /*5350*/  IADD3 R54, P0, P1, R64, R4, R54 ;  /* 0x0000000440367210 */ /* 0x000fc8000791e036 */
[----:B------:R-:W-:Y:S01]  /*5360*/  IADD3.X R4, PT, PT, RZ, R5, RZ, P0, P1 ;  /* 0x00000005ff047210 */ /* 0x000fe200007e24ff */
[----:B0-----:R-:W-:-:S04]  /*5370*/  IMAD.WIDE.U32 R2, R54, 0xe4, R2 ;  /* 0x000000e436027825 */ /* 0x001fc800078e0002 */
[----:B------:R-:W-:-:S04]  /*5380*/  IMAD R5, R4, 0xe4, RZ ;  /* 0x000000e404057824 */ /* 0x000fc800078e02ff */
[----:B------:R-:W-:Y:S01]  /*5390*/  IMAD.IADD R3, R3, 0x1, R5 ;  /* 0x0000000103037824 */ /* 0x000fe200078e0205 */
[----:B------:R-:W0:Y:S02]  /*53a0*/  LDS R62, [UR4+0x3900] ;  /* 0x00390004ff3e7984 */ /* 0x000e240008000800 */
        /* <DEDUP_REMOVED lines=60> */
.L_x_41:
[----:B------:R-:W-:Y:S01]  /*5770*/  ISETP.NE.AND P0, PT, R5, RZ, PT ;  /* 0x000000ff0500720c */ /* 0x000fe20003f05270 */
        /* <DEDUP_REMOVED lines=116> */
[----:B------:R-:W-:Y:S06]  /*5ec0*/  BAR.SYNC.DEFER_BLOCKING 0x0 ;  /* 0x0000000000007b1d */ /* 0x000fec0000010000 */
[----:B------:R-:W0:Y:S02]  /*5ed0*/  LDS R3, [UR4+0x3900] ;  /* 0x00390004ff037984 */ /* 0x000e240008000800 */
[----:B0-----:R-:W-:-:S13]  /*5ee0*/  ISETP.GE.AND P0, PT, R56, R3, PT ;  /* 0x000000033800720c */ /* 0x001fda0003f06270 */
[----:B------:R-:W-:Y:S05]  /*5ef0*/  @P0 EXIT ;  /* 0x000000000000094d */ /* 0x000fea0003800000 */
[----:B------:R-:W0:Y:S01]  /*5f00*/  S2R R54, SR_CTAID.X ;  /* 0x0000000000367919 */ /* 0x000e220000002500 */
[----:B------:R-:W1:Y:S01]  /*5f10*/  LDC.64 R2, c[0x0][0x3b0] ;  /* 0x0000ec00ff027b82 */ /* 0x000e620000000a00 */
[----:B------:R-:W-:Y:S01]  /*5f20*/  IMAD.MOV.U32 R5, RZ, RZ, RZ ;  /* 0x000000ffff057224 */ /* 0x000fe200078e00ff */
[----:B------:R-:W0:Y:S02]  /*5f30*/  S2R R4, SR_TID.X ;  /* 0x0000000000047919 */ /* 0x000e240000002100 */
[----:B0-----:R-:W-:-:S04]  /*5f40*/  IMAD.WIDE.U32 R4, R54, 0x40, R4 ;  /* 0x0000004036047825 */ /* 0x001fc800078e0004 */
[----:B------:R-:W-:Y:S02]  /*5f50*/  IMAD R5, R5, 0xe4, RZ ;  /* 0x000000e405057824 */ /* 0x000fe400078e02ff */
[----:B-1----:R-:W-:-:S04]  /*5f60*/  IMAD.WIDE.U32 R2, R4, 0xe4, R2 ;  /* 0x000000e404027825 */ /* 0x002fc800078e0002 */
        /* <DEDUP_REMOVED lines=59> */
.L_x_42:
        /* <DEDUP_REMOVED lines=14> */
.L_x_155:


//--------------------- .text._ZN3cub18CUB_300001_SM_10006detail10merge_sort26DeviceMergeSortMergeKernelINS2_10policy_hubIN6thrust24THRUST_300001_SM_1000_NS10device_ptrI15DetectionResultEEE9Policy600ES9_PNS0_8NullTypeES9_SD_j22DetectionResultCompareS8_SC_EEvbT2_T3_T4_PT6_PT7_T5_PSH_SH_NS1_7vsmem_tE --------------------------
	.section	.text._ZN3cub18CUB_300001_SM_10006detail10merge_sort26DeviceMergeSortMergeKernelINS2_10policy_hubIN6thrust24THRUST_300001_SM_1000_NS10device_ptrI15DetectionResultEEE9Policy600ES9_PNS0_8NullTypeES9_SD_j22DetectionResultCompareS8_SC_EEvbT2_T3_T4_PT6_PT7_T5_PSH_SH_NS1_7vsmem_tE,"ax",@progbits
	.align	128
        .global         _ZN3cub18CUB_300001_SM_10006detail10merge_sort26DeviceMergeSortMergeKernelINS2_10policy_hubIN6thrust24THRUST_300001_SM_1000_NS10device_ptrI15DetectionResultEEE9Policy600ES9_PNS0_8NullTypeES9_SD_j22DetectionResultCompareS8_SC_EEvbT2_T3_T4_PT6_PT7_T5_PSH_SH_NS1_7vsmem_tE
        .type           _ZN3cub18CUB_300001_SM_10006detail10merge_sort26DeviceMergeSortMergeKernelINS2_10policy_hubIN6thrust24THRUST_300001_SM_1000_NS10device_ptrI15DetectionResultEEE9Policy600ES9_PNS0_8NullTypeES9_SD_j22DetectionResultCompareS8_SC_EEvbT2_T3_T4_PT6_PT7_T5_PSH_SH_NS1_7vsmem_tE,@function
        .size           _ZN3cub18CUB_300001_SM_10006detail10merge_sort26DeviceMergeSortMergeKernelINS2_10policy_hubIN6thrust24THRUST_300001_SM_1000_NS10device_ptrI15DetectionResultEEE9Policy600ES9_PNS0_8NullTypeES9_SD_j22DetectionResultCompareS8_SC_EEvbT2_T3_T4_PT6_PT7_T5_PSH_SH_NS1_7vsmem_tE,(.L_x_156 - _ZN3cub18CUB_300001_SM_10006detail10merge_sort26DeviceMergeSortMergeKernelINS2_10policy_hubIN6thrust24THRUST_300001_SM_1000_NS10device_ptrI15DetectionResultEEE9Policy600ES9_PNS0_8NullTypeES9_SD_j22DetectionResultCompareS8_SC_EEvbT2_T3_T4_PT6_PT7_T5_PSH_SH_NS1_7vsmem_tE)
        .other          _ZN3cub18CUB_300001_SM_10006detail10merge_sort26DeviceMergeSortMergeKernelINS2_10policy_hubIN6thrust24THRUST_300001_SM_1000_NS10device_ptrI15DetectionResultEEE9Policy600ES9_PNS0_8NullTypeES9_SD_j22DetectionResultCompareS8_SC_EEvbT2_T3_T4_PT6_PT7_T5_PSH_SH_NS1_7vsmem_tE,@"STO_CUDA_ENTRY STV_DEFAULT"
_ZN3cub18CUB_300001_SM_10006detail10merge_sort26DeviceMergeSortMergeKernelINS2_10policy_hubIN6thrust24THRUST_300001_SM_1000_NS10device_ptrI15DetectionResultEEE9Policy600ES9_PNS0_8NullTypeES9_SD_j22DetectionResultCompareS8_SC_EEvbT2_T3_T4_PT6_PT7_T5_PSH_SH_NS1_7vsmem_tE:
.text._ZN3cub18CUB_300001_SM_10006detail10merge_sort26DeviceMergeSortMergeKernelINS2_10policy_hubIN6thrust24THRUST_300001_SM_1000_NS10device_ptrI15DetectionResultEEE9Policy600ES9_PNS0_8NullTypeES9_SD_j22DetectionResultCompareS8_SC_EEvbT2_T3_T4_PT6_PT7_T5_PSH_SH_NS1_7vsmem_tE:
[----:B------:R-:W-:Y:S01]  /*0000*/  LDC R1, c[0x0][0x37c] ;  /* 0x0000df00ff017b82 */ /* 0x000fe20000000800 */
[----:B------:R-:W0:Y:S01]  /*0010*/  S2R R11, SR_CTAID.X ;  /* 0x00000000000b7919 */ /* 0x000e220000002500 */
[----:B------:R-:W1:Y:S06]  /*0020*/  LDCU UR4, c[0x0][0x370] ;  /* 0x00006e00ff0477ac */ /* 0x000e6c0008000800 */
[----:B------:R-:W2:Y:S01]  /*0030*/  LDC R7, c[0x0][0x3c0] ;  /* 0x0000f000ff077b82 */ /* 0x000ea20000000800 */
[----:B------:R-:W3:Y:S01]  /*0040*/  S2R R3, SR_TID.X ;  /* 0x0000000000037919 */ /* 0x000ee20000002100 */
[----:B------:R-:W4:Y:S01]  /*0050*/  LDCU.64 UR6, c[0x0][0x358] ;  /* 0x00006b00ff0677ac */ /* 0x000f220008000a00 */
[----:B-1----:R-:W-:Y:S01]  /*0060*/  UIADD3 UR4, UPT, UPT, UR4, -0x1, URZ ;  /* 0xffffffff04047890 */ /* 0x002fe2000fffe0ff */
[----:B--2---:R-:W-:-:S05]  /*0070*/  IMAD.SHL.U32 R8, R7, 0x20, RZ ;  /* 0x0000002007087824 */ /* 0x004fca00078e00ff */
[C---:B0-----:R-:W-:Y:S01]  /*0080*/  ISETP.GE.U32.AND P0, PT, R11.reuse, UR4, PT ;  /* 0x000000040b007c0c */ /* 0x041fe2000bf06070 */
[----:B------:R-:W-:-:S12]  /*0090*/  IMAD.SHL.U32 R0, R11, 0x40, RZ ;  /* 0x000000400b007824 */ /* 0x000fd800078e00ff */
[----:B---34-:R-:W-:Y:S05]  /*00a0*/  @P0 BRA `(.L_x_43) ;  /* 0x0000003000200947 */ /* 0x018fea0003800000 */
[----:B------:R-:W0:Y:S01]  /*00b0*/  LDC.64 R4, c[0x0][0x3b8] ;  /* 0x0000ee00ff047b82 */ /* 0x000e220000000a00 */
[----:B------:R-:W-:Y:S01]  /*00c0*/  IMAD.MOV R12, RZ, RZ, -R7 ;  /* 0x000000ffff0c7224 */ /* 0x000fe200078e0a07 */
[----:B------:R-:W1:Y:S06]  /*00d0*/  LDCU.U8 UR4, c[0x0][0x380] ;  /* 0x00007000ff0477ac */ /* 0x000e6c0008000000 */
[----:B------:R-:W2:Y:S01]  /*00e0*/  LDC R14, c[0x0][0x398] ;  /* 0x0000e600ff0e7b82 */ /* 0x000ea20000000800 */
[----:B0-----:R-:W-:-:S05]  /*00f0*/  IMAD.WIDE.U32 R4, R11, 0x4, R4 ;  /* 0x000000040b047825 */ /* 0x001fca00078e0004 */
[----:B------:R-:W3:Y:S04]  /*0100*/  LDG.E R6, desc[UR6][R4.64+0x4] ;  /* 0x0000040604067981 */ /* 0x000ee8000c1e1900 */
[----:B------:R0:W4:Y:S01]  /*0110*/  LDG.E R2, desc[UR6][R4.64] ;  /* 0x0000000604027981 */ /* 0x000122000c1e1900 */
[C---:B------:R-:W-:Y:S01]  /*0120*/  LOP3.LUT R7, R11.reuse, R12, RZ, 0xc0, !PT ;  /* 0x0000000c0b077212 */ /* 0x040fe200078ec0ff */
[----:B-1----:R-:W-:Y:S01]  /*0130*/  UPRMT UR4, UR4, 0x8880, URZ ;  /* 0x0000888004047896 */ /* 0x002fe200080000ff */
[----:B------:R-:W-:Y:S01]  /*0140*/  LOP3.LUT R8, R8, 0xffffffc0, RZ, 0xc0, !PT ;  /* 0xffffffc008087812 */ /* 0x000fe200078ec0ff */
[----:B------:R-:W-:Y:S01]  /*0150*/  BSSY.RECONVERGENT B0, `(.L_x_44) ;  /* 0x00000e6000007945 */ /* 0x000fe20003800200 */
[----:B------:R-:W-:Y:S01]  /*0160*/  ACQBULK ;  /* 0x000000000000782e */ /* 0x000fe20000000000 */
[----:B------:R-:W-:Y:S01]  /*0170*/  IMAD.IADD R9, R11, 0x1, -R7 ;  /* 0x000000010b097824 */ /* 0x000fe200078e0a07 */
[----:B------:R-:W-:-:S03]  /*0180*/  UISETP.NE.AND UP0, UPT, UR4, URZ, UPT ;  /* 0x000000ff0400728c */ /* 0x000fc6000bf05270 */
[----:B------:R-:W-:Y:S01]  /*0190*/  IMAD.SHL.U32 R10, R9, 0x40, RZ ;  /* 0x00000040090a7824 */ /* 0x000fe200078e00ff */
[----:B------:R-:W-:-:S03]  /*01a0*/  LOP3.LUT R9, R11, R12, RZ, 0xfc, !PT ;  /* 0x0000000c0b097212 */ /* 0x000fc600078efcff */
[C---:B0-----:R-:W-:Y:S01]  /*01b0*/  VIADD R4, R10.reuse, 0x3f ;  /* 0x0000003f0a047836 */ /* 0x041fe20000000000 */
[----:B------:R-:W-:Y:S02]  /*01c0*/  ISETP.NE.AND P0, PT, R10, -0x40, PT ;  /* 0xffffffc00a00780c */ /* 0x000fe40003f05270 */
[----:B------:R-:W-:Y:S01]  /*01d0*/  ISETP.NE.AND P1, PT, R9, -0x1, PT ;  /* 0xffffffff0900780c */ /* 0x000fe20003f25270 */
[----:B------:R-:W-:-:S04]  /*01e0*/  IMAD.SHL.U32 R9, R7, 0x40, RZ ;  /* 0x0000004007097824 */ /* 0x000fc800078e00ff */
[----:B--2---:R-:W-:-:S05]  /*01f0*/  IMAD.IADD R7, R14, 0x1, -R9 ;  /* 0x000000010e077824 */ /* 0x004fca00078e0a09 */
[----:B------:R-:W-:Y:S01]  /*0200*/  VIMNMX.U32 R11, PT, PT, R8, R7, !PT ;  /* 0x00000007080b7248 */ /* 0x000fe20007fe0000 */
[----:B------:R-:W-:-:S04]  /*0210*/  @P0 VIADD R4, R10, 0x40 ;  /* 0x000000400a040836 */ /* 0x000fc80000000000 */
[----:B------:R-:W-:Y:S02]  /*0220*/  IMAD.IADD R11, R11, 0x1, -R8 ;  /* 0x000000010b0b7824 */ /* 0x000fe400078e0a08 */
[----:B---3--:R-:W-:-:S04]  /*0230*/  IMAD.IADD R5, R6, 0x1, -R9 ;  /* 0x0000000106057824 */ /* 0x008fc800078e0a09 */
[----:B------:R-:W-:Y:S01]  /*0240*/  IMAD.IADD R13, R4, 0x1, -R5 ;  /* 0x00000001040d7824 */ /* 0x000fe200078e0a05 */
[----:B------:R-:W-:Y:S01]  /*0250*/  @!P1 VIMNMX.U32 R5, PT, PT, R8, R7, PT ;  /* 0x0000000708059248 */ /* 0x000fe20003fe0000 */
[----:B----4-:R-:W-:-:S03]  /*0260*/  IMAD.IADD R12, R2, 0x1, -R9 ;  /* 0x00000001020c7824 */ /* 0x010fc600078e0a09 */
[----:B------:R-:W-:Y:S01]  /*0270*/  SEL R4, R8, R13, !P1 ;  /* 0x0000000d08047207 */ /* 0x000fe20004800000 */
[----:B------:R-:W-:Y:S01]  /*0280*/  IMAD.IADD R6, R5, 0x1, -R12 ;  /* 0x0000000105067824 */ /* 0x000fe200078e0a0c */
[----:B------:R-:W-:Y:S02]  /*0290*/  VIADDMNMX.U32 R2, R10, -R12, R11, PT ;  /* 0x8000000c0a027246 */ /* 0x000fe4000380000b */
[----:B------:R-:W-:Y:S01]  /*02a0*/  VIMNMX.U32 R7, PT, PT, R11, R4, PT ;  /* 0x000000040b077248 */ /* 0x000fe20003fe0000 */
[----:B------:R-:W-:Y:S06]  /*02b0*/  BRA.U !UP0, `(.L_x_45) ;  /* 0x0000000908147547 */ /* 0x000fec000b800000 */
[----:B------:R-:W-:-:S13]  /*02c0*/  ISETP.GE.AND P0, PT, R3, R6, PT ;  /* 0x000000060300720c */ /* 0x000fda0003f06270 */
[----:B------:R-:W-:Y:S05]  /*02d0*/  @P0 BRA `(.L_x_46) ;  /* 0x0000000400000947 */ /* 0x000fea0003800000 */
[----:B------:R-:W0:Y:S01]  /*02e0*/  LDC.64 R4, c[0x0][0x388] ;  /* 0x0000e200ff047b82 */ /* 0x000e220000000a00 */
[----:B------:R-:W-:-:S04]  /*02f0*/  IADD3 R9, P0, P1, R12, R9, R3 ;  /* 0x000000090c097210 */ /* 0x000fc8000791e003 */
[----:B------:R-:W-:Y:S01]  /*0300*/  IADD3.X R8, PT, PT, RZ, RZ, RZ, P0, P1 ;  /* 0x000000ffff087210 */ /* 0x000fe200007e24ff */
        /* <DEDUP_REMOVED lines=61> */
.L_x_46:
[----:B------:R-:W0:Y:S01]  /*06e0*/  LDC.64 R4, c[0x0][0x388] ;  /* 0x0000e200ff047b82 */ /* 0x000e220000000a00 */
[----:B------:R-:W-:Y:S01]  /*06f0*/  IADD3 R9, P0, P1, R2, R9, R8 ;  /* 0x0000000902097210 */ /* 0x000fe2000791e008 */
[----:B------:R-:W-:-:S03]  /*0700*/  IMAD.IADD R8, R3, 0x1, -R6 ;  /* 0x0000000103087824 */ /* 0x000fc600078e0a06 */
[----:B------:R-:W-:Y:S02]  /*0710*/  IADD3.X R11, PT, PT, RZ, RZ, RZ, P0, P1 ;  /* 0x000000ffff0b7210 */ /* 0x000fe400007e24ff */
        /* <DEDUP_REMOVED lines=63> */
.L_x_45:
[----:B------:R-:W0:Y:S01]  /*0b10*/  LDC.64 R4, c[0x0][0x3a0] ;  /* 0x0000e800ff047b82 */ /* 0x000e220000000a00 */
[----:B------:R-:W-:Y:S01]  /*0b20*/  IADD3 R12, P1, PT, R9, R12, RZ ;  /* 0x0000000c090c7210 */ /* 0x000fe20007f3e0ff */
[C---:B------:R-:W-:Y:S01]  /*0b30*/  IMAD.IADD R14, R3.reuse, 0x1, -R6 ;  /* 0x00000001030e7824 */ /* 0x040fe200078e0a06 */
[----:B------:R-:W-:Y:S02]  /*0b40*/  IADD3 R9, P2, P3, R2, R9, R8 ;  /* 0x0000000902097210 */ /* 0x000fe40007b5e008 */
[C---:B------:R-:W-:Y:S01]  /*0b50*/  ISETP.GE.AND P0, PT, R3.reuse, R6, PT ;  /* 0x000000060300720c */ /* 0x040fe20003f06270 */
[----:B------:R-:W-:Y:S01]  /*0b60*/  IMAD.X R11, RZ, RZ, RZ, P1 ;  /* 0x000000ffff0b7224 */ /* 0x000fe200008e06ff */
[----:B------:R-:W-:Y:S02]  /*0b70*/  IADD3.X R10, PT, PT, RZ, RZ, RZ, P2, P3 ;  /* 0x000000ffff0a7210 */ /* 0x000fe400017e64ff */
[----:B------:R-:W-:Y:S02]  /*0b80*/  SEL R8, R12, R9, !P0 ;  /* 0x000000090c087207 */ /* 0x000fe40004000000 */
[----:B------:R-:W-:-:S02]  /*0b90*/  SEL R9, R3, R14, !P0 ;  /* 0x0000000e03097207 */ /* 0x000fc40004000000 */
[----:B------:R-:W-:Y:S02]  /*0ba0*/  SHF.R.S32.HI R14, RZ, 0x1f, R14 ;  /* 0x0000001fff0e7819 */ /* 0x000fe4000001140e */
[----:B------:R-:W-:Y:S02]  /*0bb0*/  IADD3 R9, P1, PT, R9, R8, RZ ;  /* 0x0000000809097210 */ /* 0x000fe40007f3e0ff */
[----:B------:R-:W-:Y:S02]  /*0bc0*/  SEL R11, R11, R10, !P0 ;  /* 0x0000000a0b0b7207 */ /* 0x000fe40004000000 */
        /* <DEDUP_REMOVED lines=62> */
.L_x_47:
[----:B------:R-:W-:Y:S05]  /*0fb0*/  BSYNC.RECONVERGENT B0 ;  /* 0x0000000000007941 */ /* 0x000fea0003800200 */
.L_x_44:
[----:B012---:R-:W0:Y:S01]  /*0fc0*/  S2R R5, SR_CgaCtaId ;  /* 0x0000000000057919 */ /* 0x007e220000008800 */
[----:B------:R-:W-:Y:S01]  /*0fd0*/  MOV R64, 0x400 ;  /* 0x0000040000407802 */ /* 0x000fe20000000f00 */
[----:B------:R-:W-:-:S03]  /*0fe0*/  IMAD.IADD R7, R7, 0x1, -R2 ;  /* 0x0000000107077824 */ /* 0x000fc600078e0a02 */
[----:B0-----:R-:W-:-:S05]  /*0ff0*/  LEA R64, R5, R64, 0x18 ;  /* 0x0000004005407211 */ /* 0x001fca00078ec0ff */
[----:B------:R-:W-:-:S05]  /*1000*/  IMAD R4, R3, 0xe4, R64 ;  /* 0x000000e403047824 */ /* 0x000fca00078e0240 */
[----:B-----5:R-:W-:Y:S04]  /*1010*/  STS [R4], R9 ;  /* 0x0000000904007388 */ /* 0x020fe80000000800 */
[----:B------:R0:W-:Y:S04]  /*1020*/  STS [R4+0x4], R8 ;  /* 0x0000040804007388 */ /* 0x0001e80000000800 */
        /* <DEDUP_REMOVED lines=59> */
[----:B-1----:R-:W-:-:S04]  /*13e0*/  VIMNMX R10, PT, PT, R8, R3, PT ;  /* 0x00000003080a7248 */ /* 0x002fc80003fe0100 */
[C---:B------:R-:W-:Y:S01]  /*13f0*/  ISETP.GE.AND P0, PT, R10.reuse, R7, PT ;  /* 0x000000070a00720c */ /* 0x040fe20003f06270 */
[----:B------:R-:W-:Y:S01]  /*1400*/  IMAD.IADD R2, R10, 0x1, -R7 ;  /* 0x000000010a027824 */ /* 0x000fe200078e0a07 */
[----:B--2---:R-:W-:-:S04]  /*1410*/  VIMNMX R4, PT, PT, R6, R10, PT ;  /* 0x0000000a06047248 */ /* 0x004fc80003fe0100 */
[----:B------:R-:W-:-:S04]  /*1420*/  SEL R5, R2, RZ, P0 ;  /* 0x000000ff02057207 */ /* 0x000fc80000000000 */
[----:B------:R-:W-:-:S13]  /*1430*/  ISETP.GE.AND P0, PT, R5, R4, PT ;  /* 0x000000040500720c */ /* 0x000fda0003f06270 */
[----:B------:R-:W-:Y:S05]  /*1440*/  @P0 BRA `(.L_x_49) ;  /* 0x00000000003c0947 */ /* 0x000fea0003800000 */
[----:B------:R-:W-:-:S07]  /*1450*/  IMAD.IADD R11, R6, 0x1, R10 ;  /* 0x00000001060b7824 */ /* 0x000fce00078e020a */
.L_x_50:
[----:B------:R-:W-:-:S05]  /*1460*/  IMAD.IADD R2, R4, 0x1, -R5 ;  /* 0x0000000104027824 */ /* 0x000fca00078e0a05 */
[----:B------:R-:W-:-:S04]  /*1470*/  LEA.HI R2, R2, R2, RZ, 0x1 ;  /* 0x0000000202027211 */ /* 0x000fc800078f08ff */
[----:B------:R-:W-:-:S04]  /*1480*/  LEA.HI.SX32 R7, R2, R5, 0x1f ;  /* 0x0000000502077211 */ /* 0x000fc800078ffaff */
[----:B------:R-:W-:-:S05]  /*1490*/  LOP3.LUT R2, RZ, R7, RZ, 0x33, !PT ;  /* 0x00000007ff027212 */ /* 0x000fca00078e33ff */
        /* <DEDUP_REMOVED lines=10> */
.L_x_49:
[----:B------:R-:W-:Y:S05]  /*1540*/  BSYNC.RECONVERGENT B0 ;  /* 0x0000000000007941 */ /* 0x000fea0003800200 */
.L_x_48:
        /* <DEDUP_REMOVED lines=8> */
[----:B------:R-:W1:Y:S04]  /*15d0*/  LDS R7, [R2+0xdc] ;  /* 0x0000dc0002077984 */ /* 0x000e680000000800 */
[----:B------:R-:W-:Y:S04]  /*15e0*/  LDS R24, [R4+0xd4] ;  /* 0x0000d40004187984 */ /* 0x000fe80000000800 */
[----:B------:R-:W-:Y:S04]  /*15f0*/  LDS R25, [R4+0xd0] ;  /* 0x0000d00004197984 */ /* 0x000fe80000000800 */
[----:B------:R-:W-:Y:S04]  /*1600*/  LDS R31, [R4+0xb8] ;  /* 0x0000b800041f7984 */ /* 0x000fe80000000800 */
[----:B------:R-:W-:Y:S04]  /*1610*/  LDS R32, [R4+0xb4] ;  /* 0x0000b40004207984 */ /* 0x000fe80000000800 */
[----:B------:R-:W2:Y:S04]  /*1620*/  LDS R9, [R2+0xd4] ;  /* 0x0000d40002097984 */ /* 0x000ea80000000800 */
[----:B------:R-:W3:Y:S04]  /*1630*/  LDS R10, [R2+0xd0] ;  /* 0x0000d000020a7984 */ /* 0x000ee80000000800 */
[----:B------:R-:W4:Y:S04]  /*1640*/  LDS R16, [R2+0xb8] ;  /* 0x0000b80002107984 */ /* 0x000f280000000800 */
        /* <DEDUP_REMOVED lines=8> */
[----:B------:R-:W-:Y:S04]  /*16d0*/  LDS R27, [R4+0xc8] ;  /* 0x0000c800041b7984 */ /* 0x000fe80000000800 */
[----:B------:R-:W-:Y:S04]  /*16e0*/  LDS R28, [R4+0xc4] ;  /* 0x0000c400041c7984 */ /* 0x000fe80000000800 */
[----:B------:R-:W-:Y:S04]  /*16f0*/  LDS R33, [R4+0xb0] ;  /* 0x0000b00004217984 */ /* 0x000fe80000000800 */
        /* <DEDUP_REMOVED lines=9> */
[----:B------:R-:W-:Y:S01]  /*1790*/  LDS R40, [R4+0x94] ;  /* 0x0000940004287984 */ /* 0x000fe20000000800 */
[----:B0-----:R-:W-:-:S03]  /*17a0*/  FSEL R23, R8, R23, P0 ;  /* 0x0000001708177208 */ /* 0x001fc60000000000 */
        /* <DEDUP_REMOVED lines=17> */
[----:B------:R-:W0:Y:S01]  /*18c0*/  LDS R14, [R2+0xc0] ;  /* 0x0000c000020e7984 */ /* 0x000e220000000800 */
[----:B---3--:R-:W-:-:S03]  /*18d0*/  FSEL R33, R18, R33, P0 ;  /* 0x0000002112217208 */ /* 0x008fc60000000000 */
[----:B------:R-:W1:Y:S01]  /*18e0*/  LDS R15, [R2+0xbc] ;  /* 0x0000bc00020f7984 */ /* 0x000e620000000800 */
[----:B----4-:R-:W-:-:S03]  /*18f0*/  FSEL R34, R19, R34, P0 ;  /* 0x0000002213227208 */ /* 0x010fc60000000000 */
[----:B------:R-:W-:Y:S01]  /*1900*/  LDS R7, [R4+0x58] ;  /* 0x0000580004077984 */ /* 0x000fe20000000800 */
[----:B-----5:R-:W-:-:S03]  /*1910*/  FSEL R35, R20, R35, P0 ;  /* 0x0000002314237208 */ /* 0x020fc60000000000 */
[----:B------:R-:W-:Y:S01]  /*1920*/  LDS R6, [R4+0x54] ;  /* 0x0000540004067984 */ /* 0x000fe20000000800 */
[----:B------:R-:W-:-:S03]  /*1930*/  FSEL R37, R42, R37, P0 ;  /* 0x000000252a257208 */ /* 0x000fc60000000000 */
[----:B------:R-:W2:Y:S01]  /*1940*/  LDS R52, [R2+0x58] ;  /* 0x0000580002347984 */ /* 0x000ea20000000800 */
[----:B------:R-:W-:-:S03]  /*1950*/  FSEL R38, R45, R38, P0 ;  /* 0x000000262d267208 */ /* 0x000fc60000000000 */
[----:B------:R-:W3:Y:S01]  /*1960*/  LDS R49, [R2+0x54] ;  /* 0x0000540002317984 */ /* 0x000ee20000000800 */
[----:B------:R-:W-:-:S03]  /*1970*/  FSEL R39, R44, R39, P0 ;  /* 0x000000272c277208 */ /* 0x000fc60000000000 */
[----:B------:R-:W-:Y:S01]  /*1980*/  LDS R17, [R4+0x80] ;  /* 0x0000800004117984 */ /* 0x000fe20000000800 */
[----:B------:R-:W-:-:S03]  /*1990*/  FSEL R40, R47, R40, P0 ;  /* 0x000000282f287208 */ /* 0x000fc60000000000 */
[----:B------:R-:W-:Y:S01]  /*19a0*/  LDS R16, [R4+0x7c] ;  /* 0x00007c0004107984 */ /* 0x000fe20000000800 */
[----:B------:R-:W-:-:S03]  /*19b0*/  FSEL R41, R46, R41, P0 ;  /* 0x000000292e297208 */ /* 0x000fc60000000000 */
[----:B------:R-:W-:Y:S04]  /*19c0*/  LDS R10, [R4+0x64] ;  /* 0x00006400040a7984 */ /* 0x000fe80000000800 */
[----:B------:R-:W-:Y:S04]  /*19d0*/  LDS R9, [R4+0x60] ;  /* 0x0000600004097984 */ /* 0x000fe80000000800 */
[----:B------:R-:W4:Y:S01]  /*19e0*/  LDS R64, [R2+0x80] ;  /* 0x0000800002407984 */ /* 0x000f220000000800 */
[----:B0-----:R-:W-:-:S03]  /*19f0*/  FSEL R29, R14, R29, P0 ;  /* 0x0000001d0e1d7208 */ /* 0x001fc60000000000 */
[----:B------:R-:W0:Y:S01]  /*1a00*/  LDS R65, [R2+0x7c] ;  /* 0x00007c0002417984 */ /* 0x000e220000000800 */
[----:B-1----:R-:W-:-:S03]  /*1a10*/  FSEL R30, R15, R30, P0 ;  /* 0x0000001e0f1e7208 */ /* 0x002fc60000000000 */
[----:B------:R-:W1:Y:S04]  /*1a20*/  LDS R55, [R2+0x64] ;  /* 0x0000640002377984 */ /* 0x000e680000000800 */
[----:B------:R-:W5:Y:S04]  /*1a30*/  LDS R54, [R2+0x60] ;  /* 0x0000600002367984 */ /* 0x000f680000000800 */
[----:B------:R-:W-:Y:S01]  /*1a40*/  LDS R36, [R4+0xa4] ;  /* 0x0000a40004247984 */ /* 0x000fe20000000800 */
[----:B--2---:R-:W-:-:S03]  /*1a50*/  FSEL R7, R52, R7, P0 ;  /* 0x0000000734077208 */ /* 0x004fc60000000000 */
[----:B------:R-:W2:Y:S01]  /*1a60*/  LDS R43, [R2+0xa4] ;  /* 0x0000a400022b7984 */ /* 0x000ea20000000800 */
[----:B---3--:R-:W-:-:S03]  /*1a70*/  FSEL R6, R49, R6, P0 ;  /* 0x0000000631067208 */ /* 0x008fc60000000000 */
[----:B------:R-:W-:Y:S04]  /*1a80*/  LDS R8, [R4+0x5c] ;  /* 0x00005c0004087984 */ /* 0x000fe80000000800 */
[----:B------:R-:W-:Y:S04]  /*1a90*/  LDS R5, [R4+0x50] ;  /* 0x0000500004057984 */ /* 0x000fe80000000800 */
[----:B------:R-:W3:Y:S04]  /*1aa0*/  LDS R53, [R2+0x5c] ;  /* 0x00005c0002357984 */ /* 0x000ee80000000800 */
[----:B------:R-:W3:Y:S04]  /*1ab0*/  LDS R50, [R2+0x50] ;  /* 0x0000500002327984 */ /* 0x000ee80000000800 */
[----:B------:R-:W-:Y:S01]  /*1ac0*/  LDS R20, [R4+0x8c] ;  /* 0x00008c0004147984 */ /* 0x000fe20000000800 */
[----:B----4-:R-:W-:-:S03]  /*1ad0*/  FSEL R17, R64, R17, P0 ;  /* 0x0000001140117208 */ /* 0x010fc60000000000 */
[----:B------:R-:W-:Y:S01]  /*1ae0*/  LDS R19, [R4+0x88] ;  /* 0x0000880004137984 */ /* 0x000fe20000000800 */
[----:B0-----:R-:W-:-:S03]  /*1af0*/  FSEL R16, R65, R16, P0 ;  /* 0x0000001041107208 */ /* 0x001fc60000000000 */
[----:B------:R-:W-:Y:S01]  /*1b00*/  LDS R18, [R4+0x84] ;  /* 0x0000840004127984 */ /* 0x000fe20000000800 */
[----:B-1----:R-:W-:-:S03]  /*1b10*/  FSEL R10, R55, R10, P0 ;  /* 0x0000000a370a7208 */ /* 0x002fc60000000000 */
[----:B------:R-:W-:Y:S01]  /*1b20*/  LDS R13, [R4+0x70] ;  /* 0x00007000040d7984 */ /* 0x000fe20000000800 */
[----:B-----5:R-:W-:-:S03]  /*1b30*/  FSEL R9, R54, R9, P0 ;  /* 0x0000000936097208 */ /* 0x020fc60000000000 */
[----:B------:R-:W-:Y:S04]  /*1b40*/  LDS R12, [R4+0x6c] ;  /* 0x00006c00040c7984 */ /* 0x000fe80000000800 */
[----:B------:R-:W-:Y:S01]  /*1b50*/  LDS R11, [R4+0x68] ;  /* 0x00006800040b7984 */ /* 0x000fe20000000800 */
[----:B--2---:R-:W-:-:S03]  /*1b60*/  FSEL R36, R43, R36, P0 ;  /* 0x000000242b247208 */ /* 0x004fc60000000000 */
[----:B------:R-:W0:Y:S04]  /*1b70*/  LDS R61, [R2+0x8c] ;  /* 0x00008c00023d7984 */ /* 0x000e280000000800 */
[----:B------:R-:W1:Y:S04]  /*1b80*/  LDS R62, [R2+0x88] ;  /* 0x00008800023e7984 */ /* 0x000e680000000800 */
[----:B------:R-:W2:Y:S01]  /*1b90*/  LDS R63, [R2+0x84] ;  /* 0x00008400023f7984 */ /* 0x000ea20000000800 */
[----:B---3--:R-:W-:-:S03]  /*1ba0*/  FSEL R8, R53, R8, P0 ;  /* 0x0000000835087208 */ /* 0x008fc60000000000 */
[----:B------:R-:W3:Y:S01]  /*1bb0*/  LDS R58, [R2+0x70] ;  /* 0x00007000023a7984 */ /* 0x000ee20000000800 */
[----:B------:R-:W-:-:S03]  /*1bc0*/  FSEL R5, R50, R5, P0 ;  /* 0x0000000532057208 */ /* 0x000fc60000000000 */
[----:B------:R-:W4:Y:S04]  /*1bd0*/  LDS R57, [R2+0x6c] ;  /* 0x00006c0002397984 */ /* 0x000f280000000800 */
[----:B------:R-:W5:Y:S04]  /*1be0*/  LDS R56, [R2+0x68] ;  /* 0x0000680002387984 */ /* 0x000f680000000800 */
[----:B------:R-:W-:Y:S04]  /*1bf0*/  LDS R42, [R4+0x4c] ;  /* 0x00004c00042a7984 */ /* 0x000fe80000000800 */
[----:B------:R-:W-:Y:S04]  /*1c00*/  LDS R44, [R4+0x44] ;  /* 0x00004400042c7984 */ /* 0x000fe80000000800 */
[----:B------:R-:W-:Y:S04]  /*1c10*/  LDS R45, [R4+0x40] ;  /* 0x00004000042d7984 */ /* 0x000fe80000000800 */
[----:B------:R-:W5:Y:S04]  /*1c20*/  LDS R51, [R2+0x4c] ;  /* 0x00004c0002337984 */ /* 0x000f680000000800 */
[----:B------:R-:W5:Y:S01]  /*1c30*/  LDS R47, [R2+0x44] ;  /* 0x00004400022f7984 */ /* 0x000f620000000800 */
[----:B0-----:R-:W-:-:S03]  /*1c40*/  FSEL R20, R61, R20, P0 ;  /* 0x000000143d147208 */ /* 0x001fc60000000000 */
[----:B------:R-:W0:Y:S01]  /*1c50*/  LDS R46, [R2+0x40] ;  /* 0x00004000022e7984 */ /* 0x000e220000000800 */
[----:B-1----:R-:W-:-:S03]  /*1c60*/  FSEL R19, R62, R19, P0 ;  /* 0x000000133e137208 */ /* 0x002fc60000000000 */
[----:B------:R-:W-:Y:S01]  /*1c70*/  LDS R15, [R4+0x78] ;  /* 0x00007800040f7984 */ /* 0x000fe20000000800 */
[----:B--2---:R-:W-:-:S03]  /*1c80*/  FSEL R18, R63, R18, P0 ;  /* 0x000000123f127208 */ /* 0x004fc60000000000 */
[----:B------:R-:W-:Y:S01]  /*1c90*/  LDS R14, [R4+0x74] ;  /* 0x00007400040e7984 */ /* 0x000fe20000000800 */
[----:B---3--:R-:W-:-:S03]  /*1ca0*/  FSEL R13, R58, R13, P0 ;  /* 0x0000000d3a0d7208 */ /* 0x008fc60000000000 */
[----:B------:R-:W1:Y:S01]  /*1cb0*/  LDS R60, [R2+0x78] ;  /* 0x00007800023c7984 */ /* 0x000e620000000800 */
[----:B----4-:R-:W-:-:S03]  /*1cc0*/  FSEL R12, R57, R12, P0 ;  /* 0x0000000c390c7208 */ /* 0x010fc60000000000 */
[----:B------:R-:W2:Y:S01]  /*1cd0*/  LDS R59, [R2+0x74] ;  /* 0x00007400023b7984 */ /* 0x000ea20000000800 */
[----:B-----5:R-:W-:-:S03]  /*1ce0*/  FSEL R11, R56, R11, P0 ;  /* 0x0000000b380b7208 */ /* 0x020fc60000000000 */
[----:B------:R-:W-:Y:S04]  /*1cf0*/  LDS R52, [R4+0x38] ;  /* 0x0000380004347984 */ /* 0x000fe80000000800 */
[----:B------:R-:W3:Y:S04]  /*1d00*/  LDS R49, [R2+0x38] ;  /* 0x0000380002317984 */ /* 0x000ee80000000800 */
[----:B------:R-:W-:Y:S04]  /*1d10*/  LDS R64, [R4+0x2c] ;  /* 0x00002c0004407984 */ /* 0x000fe80000000800 */
[----:B------:R-:W-:Y:S01]  /*1d20*/  LDS R54, [R4+0x1c] ;  /* 0x00001c0004367984 */ /* 0x000fe20000000800 */
[----:B------:R-:W-:-:S03]  /*1d30*/  FSEL R42, R51, R42, P0 ;  /* 0x0000002a332a7208 */ /* 0x000fc60000000000 */
[----:B------:R-:W4:Y:S01]  /*1d40*/  LDS R65, [R2+0x2c] ;  /* 0x00002c0002417984 */ /* 0x000f220000000800 */
[----:B------:R-:W-:-:S03]  /*1d50*/  FSEL R44, R47, R44, P0 ;  /* 0x0000002c2f2c7208 */ /* 0x000fc60000000000 */
[----:B------:R-:W5:Y:S01]  /*1d60*/  LDS R55, [R2+0x1c] ;  /* 0x00001c0002377984 */ /* 0x000f620000000800 */
[----:B0-----:R-:W-:-:S03]  /*1d70*/  FSEL R45, R46, R45, P0 ;  /* 0x0000002d2e2d7208 */ /* 0x001fc60000000000 */
[----:B------:R-:W-:Y:S04]  /*1d80*/  LDS R43, [R4+0x48] ;  /* 0x00004800042b7984 */ /* 0x000fe80000000800 */
[----:B------:R-:W0:Y:S04]  /*1d90*/  LDS R48, [R2+0x48] ;  /* 0x0000480002307984 */ /* 0x000e280000000800 */
[----:B------:R-:W-:Y:S01]  /*1da0*/  LDS R50, [R4+0x3c] ;  /* 0x00003c0004327984 */ /* 0x000fe20000000800 */
[----:B-1----:R-:W-:-:S03]  /*1db0*/  FSEL R15, R60, R15, P0 ;  /* 0x0000000f3c0f7208 */ /* 0x002fc60000000000 */
[----:B------:R-:W1:Y:S01]  /*1dc0*/  LDS R53, [R2+0x3c] ;  /* 0x00003c0002357984 */ /* 0x000e620000000800 */
[----:B--2---:R-:W-:-:S03]  /*1dd0*/  FSEL R14, R59, R14, P0 ;  /* 0x0000000e3b0e7208 */ /* 0x004fc60000000000 */
[----:B------:R-:W-:Y:S04]  /*1de0*/  LDS R51, [R4+0x34] ;  /* 0x0000340004337984 */ /* 0x000fe80000000800 */
[----:B------:R-:W-:Y:S01]  /*1df0*/  LDS R66, [R4+0x30] ;  /* 0x0000300004427984 */ /* 0x000fe20000000800 */
[----:B---3--:R-:W-:-:S03]  /*1e00*/  FSEL R52, R49, R52, P0 ;  /* 0x0000003431347208 */ /* 0x008fc60000000000 */
[----:B------:R-:W-:Y:S04]  /*1e10*/  LDS R62, [R4+0x28] ;  /* 0x00002800043e7984 */ /* 0x000fe80000000800 */
[----:B------:R-:W-:Y:S04]  /*1e20*/  LDS R58, [R4+0x24] ;  /* 0x00002400043a7984 */ /* 0x000fe80000000800 */
[----:B------:R-:W-:Y:S01]  /*1e30*/  LDS R56, [R4+0x20] ;  /* 0x0000200004387984 */ /* 0x000fe20000000800 */
[----:B----4-:R-:W-:-:S03]  /*1e40*/  FSEL R49, R65, R64, P0 ;  /* 0x0000004041317208 */ /* 0x010fc60000000000 */
[----:B------:R-:W-:Y:S01]  /*1e50*/  LDS R46, [R4+0x18] ;  /* 0x00001800042e7984 */ /* 0x000fe20000000800 */
[----:B-----5:R-:W-:-:S03]  /*1e60*/  FSEL R54, R55, R54, P0 ;  /* 0x0000003637367208 */ /* 0x020fc60000000000 */
[----:B------:R-:W2:Y:S04]  /*1e70*/  LDS R68, [R2+0x34] ;  /* 0x0000340002447984 */ /* 0x000ea80000000800 */
[----:B------:R-:W3:Y:S01]  /*1e80*/  LDS R67, [R2+0x30] ;  /* 0x0000300002437984 */ /* 0x000ee20000000800 */
[----:B0-----:R-:W-:-:S03]  /*1e90*/  FSEL R43, R48, R43, P0 ;  /* 0x0000002b302b7208 */ /* 0x001fc60000000000 */
[----:B------:R-:W0:Y:S04]  /*1ea0*/  LDS R63, [R2+0x28] ;  /* 0x00002800023f7984 */ /* 0x000e280000000800 */
[----:B------:R-:W4:Y:S01]  /*1eb0*/  LDS R61, [R2+0x24] ;  /* 0x00002400023d7984 */ /* 0x000f220000000800 */
[----:B-1----:R-:W-:-:S03]  /*1ec0*/  FSEL R48, R53, R50, P0 ;  /* 0x0000003235307208 */ /* 0x002fc60000000000 */
[----:B------:R-:W1:Y:S04]  /*1ed0*/  LDS R57, [R2+0x20] ;  /* 0x0000200002397984 */ /* 0x000e680000000800 */
[----:B------:R-:W5:Y:S04]  /*1ee0*/  LDS R47, [R2+0x18] ;  /* 0x00001800022f7984 */ /* 0x000f680000000800 */
[----:B------:R-:W-:Y:S04]  /*1ef0*/  LDS R60, [R4+0x14] ;  /* 0x00001400043c7984 */ /* 0x000fe80000000800 */
[----:B------:R-:W5:Y:S04]  /*1f00*/  LDS R59, [R2+0x14] ;  /* 0x00001400023b7984 */ /* 0x000f680000000800 */
[----:B------:R-:W-:Y:S04]  /*1f10*/  LDS R55, [R4+0x8] ;  /* 0x0000080004377984 */ /* 0x000fe80000000800 */
[----:B------:R-:W5:Y:S01]  /*1f20*/  LDS R65, [R2+0x8] ;  /* 0x0000080002417984 */ /* 0x000f620000000800 */
[----:B--2---:R-:W-:-:S03]  /*1f30*/  FSEL R51, R68, R51, P0 ;  /* 0x0000003344337208 */ /* 0x004fc60000000000 */
[----:B------:R-:W-:Y:S01]  /*1f40*/  LDS R64, [R2+0xe0] ;  /* 0x0000e00002407984 */ /* 0x000fe20000000800 */
[----:B---3--:R-:W-:-:S03]  /*1f50*/  FSEL R50, R67, R66, P0 ;  /* 0x0000004243327208 */ /* 0x008fc60000000000 */
[----:B------:R-:W-:Y:S01]  /*1f60*/  LDS R68, [R2+0xc] ;  /* 0x00000c0002447984 */ /* 0x000fe20000000800 */
[----:B0-----:R-:W-:-:S03]  /*1f70*/  FSEL R53, R63, R62, P0 ;  /* 0x0000003e3f357208 */ /* 0x001fc60000000000 */
[----:B------:R-:W-:Y:S01]  /*1f80*/  LDS R66, [R2] ;  /* 0x0000000002427984 */ /* 0x000fe20000000800 */
[----:B----4-:R-:W-:-:S03]  /*1f90*/  FSEL R58, R61, R58, P0 ;  /* 0x0000003a3d3a7208 */ /* 0x010fc60000000000 */
[----:B------:R-:W-:Y:S01]  /*1fa0*/  LDS R62, [R4+0x4] ;  /* 0x00000400043e7984 */ /* 0x000fe20000000800 */
[----:B-1----:R-:W-:-:S03]  /*1fb0*/  FSEL R56, R57, R56, P0 ;  /* 0x0000003839387208 */ /* 0x002fc60000000000 */
[----:B------:R-:W0:Y:S01]  /*1fc0*/  LDS R61, [R4] ;  /* 0x00000000043d7984 */ /* 0x000e220000000800 */
[----:B-----5:R-:W-:-:S03]  /*1fd0*/  FSEL R46, R47, R46, P0 ;  /* 0x0000002e2f2e7208 */ /* 0x020fc60000000000 */
[----:B------:R-:W1:Y:S04]  /*1fe0*/  LDS R57, [R4+0xe0] ;  /* 0x0000e00004397984 */ /* 0x000e680000000800 */
[----:B------:R-:W2:Y:S01]  /*1ff0*/  LDS R47, [R4+0xc] ;  /* 0x00000c00042f7984 */ /* 0x000ea20000000800 */
[----:B------:R-:W-:-:S03]  /*2000*/  SEL R59, R59, R60, P0 ;  /* 0x0000003c3b3b7207 */ /* 0x000fc60000000000 */
[----:B------:R-:W3:Y:S01]  /*2010*/  LDS R63, [R2+0x4] ;  /* 0x00000400023f7984 */ /* 0x000ee20000000800 */
[----:B------:R-:W4:Y:S01]  /*2020*/  S2R R60, SR_CgaCtaId ;  /* 0x00000000003c7919 */ /* 0x000f220000008800 */
[----:B------:R-:W-:Y:S02]  /*2030*/  FSEL R55, R65, R55, P0 ;  /* 0x0000003741377208 */ /* 0x000fe40000000000 */
[----:B------:R-:W-:Y:S02]  /*2040*/  MOV R65, 0x400 ;  /* 0x0000040000417802 */ /* 0x000fe40000000f00 */
[----:B0-----:R-:W-:Y:S02]  /*2050*/  FSEL R61, R66, R61, P0 ;  /* 0x0000003d423d7208 */ /* 0x001fe40000000000 */
[----:B-1----:R-:W-:Y:S02]  /*2060*/  FSEL R57, R64, R57, P0 ;  /* 0x0000003940397208 */ /* 0x002fe40000000000 */
[----:B--2---:R-:W-:-:S02]  /*2070*/  FSEL R47, R68, R47, P0 ;  /* 0x0000002f442f7208 */ /* 0x004fc40000000000 */
[----:B----4-:R-:W-:Y:S02]  /*2080*/  LEA R67, R60, R65, 0x18 ;  /* 0x000000413c437211 */ /* 0x010fe400078ec0ff */
[----:B---3--:R-:W-:Y:S01]  /*2090*/  FSEL R63, R63, R62, P0 ;  /* 0x0000003e3f3f7208 */ /* 0x008fe20000000000 */
[----:B------:R-:W-:Y:S06]  /*20a0*/  BAR.SYNC.DEFER_BLOCKING 0x0 ;  /* 0x0000000000007b1d */ /* 0x000fec0000010000 */
[----:B------:R-:W-:Y:S05]  /*20b0*/  BRA.U !UP0, `(.L_x_51) ;  /* 0x0000000908dc7547 */ /* 0x000fea000b800000 */
[----:B------:R-:W0:Y:S01]  /*20c0*/  S2R R65, SR_LANEID ;  /* 0x0000000000417919 */ /* 0x000e220000000000 */
[----:B------:R-:W-:Y:S02]  /*20d0*/  LOP3.LUT R2, R3, 0x3e0, RZ, 0xc0, !PT ;  /* 0x000003e003027812 */ /* 0x000fe400078ec0ff */
[----:B------:R-:W-:-:S05]  /*20e0*/  IADD3 R3, P0, PT, R0, R3, RZ ;  /* 0x0000000300037210 */ /* 0x000fca0007f1e0ff */
[----:B------:R-:W-:Y:S02]  /*20f0*/  IMAD.X R0, RZ, RZ, RZ, P0 ;  /* 0x000000ffff007224 */ /* 0x000fe400000e06ff */
        /* <DEDUP_REMOVED lines=34> */
[----:B------:R-:W-:-:S03]  /*2320*/  IMAD R3, R0, 0xe4, RZ ;  /* 0x000000e400037824 */ /* 0x000fc600078e02ff */
        /* <DEDUP_REMOVED lines=144> */
.L_x_51:
[----:B------:R-:W0:Y:S01]  /*2c30*/  S2R R2, SR_LANEID ;  /* 0x0000000000027919 */ /* 0x000e220000000000 */
[C---:B------:R-:W-:Y:S01]  /*2c40*/  LOP3.LUT R65, R3.reuse, 0x3e0, RZ, 0xc0, !PT ;  /* 0x000003e003417812 */ /* 0x040fe200078ec0ff */
[----:B------:R-:W-:Y:S01]  /*2c50*/  UMOV UR4, URZ ;  /* 0x000000ff00047c82 */ /* 0x000fe20008000000 */
[----:B------:R-:W-:-:S04]  /*2c60*/  LOP3.LUT R3, R3, 0x1f, RZ, 0xc0, !PT ;  /* 0x0000001f03037812 */ /* 0x000fc800078ec0ff */
[----:B------:R-:W-:-:S04]  /*2c70*/  IADD3 R3, P0, P1, R3, R0, R65 ;  /* 0x0000000003037210 */ /* 0x000fc8000791e041 */
[----:B------:R-:W-:Y:S01]  /*2c80*/  IADD3.X R0, PT, PT, RZ, RZ, RZ, P0, P1 ;  /* 0x000000ffff007210 */ /* 0x000fe200007e24ff */
[----:B0-----:R-:W-:-:S04]  /*2c90*/  IMAD.IADD R2, R65, 0x1, R2 ;  /* 0x0000000141027824 */ /* 0x001fc800078e0202 */
[----:B------:R-:W-:-:S05]  /*2ca0*/  IMAD R2, R2, 0xe4, R67 ;  /* 0x000000e402027824 */ /* 0x000fca00078e0243 */
[----:B------:R0:W-:Y:S04]  /*2cb0*/  STS [R2+0x50], R5 ;  /* 0x0000500502007388 */ /* 0x0001e80000000800 */
[----:B------:R1:W-:Y:S04]  /*2cc0*/  STS [R2], R61 ;  /* 0x0000003d02007388 */ /* 0x0003e80000000800 */
[----:B------:R1:W-:Y:S01]  /*2cd0*/  STS [R2+0x4], R63 ;  /* 0x0000043f02007388 */ /* 0x0003e20000000800 */
[----:B0-----:R-:W0:Y:S03]  /*2ce0*/  LDC.64 R4, c[0x0][0x388] ;  /* 0x0000e200ff047b82 */ /* 0x001e260000000a00 */
[----:B------:R1:W-:Y:S04]  /*2cf0*/  STS [R2+0x8], R55 ;  /* 0x0000083702007388 */ /* 0x0003e80000000800 */
[----:B------:R1:W-:Y:S04]  /*2d00*/  STS [R2+0xc], R47 ;  /* 0x00000c2f02007388 */ /* 0x0003e80000000800 */
[----:B------:R1:W-:Y:S04]  /*2d10*/  STS [R2+0x10], R21 ;  /* 0x0000101502007388 */ /* 0x0003e80000000800 */
        /* <DEDUP_REMOVED lines=55> */
.L_x_52:
[----:B------:R1:W0:Y:S01]  /*3090*/  LDS R3, [R2] ;  /* 0x0000000002037984 */ /* 0x0002220000000800 */
[----:B------:R-:W-:Y:S02]  /*30a0*/  UISETP.GE.U32.AND UP0, UPT, UR4, 0x38, UPT ;  /* 0x000000380400788c */ /* 0x000fe4000bf06070 */
[----:B------:R-:W-:Y:S01]  /*30b0*/  UIADD3 UR5, UPT, UPT, UR4, 0x1, URZ ;  /* 0x0000000104057890 */ /* 0x000fe2000fffe0ff */
[----:B-1----:R-:W-:-:S06]  /*30c0*/  VIADD R2, R2, 0x4 ;  /* 0x0000000402027836 */ /* 0x002fcc0000000000 */
[----:B------:R-:W-:Y:S01]  /*30d0*/  UMOV UR4, UR5 ;  /* 0x0000000500047c82 */ /* 0x000fe20008000000 */
[----:B0-----:R0:W-:Y:S02]  /*30e0*/  STG.E desc[UR6][R4.64], R3 ;  /* 0x0000000304007986 */ /* 0x0011e4000c101906 */
[----:B0-----:R-:W-:-:S05]  /*30f0*/  IADD3 R4, P0, PT, R4, 0x4, RZ ;  /* 0x0000000404047810 */ /* 0x001fca0007f1e0ff */
[----:B------:R-:W-:Y:S01]  /*3100*/  IMAD.X R5, RZ, RZ, R5, P0 ;  /* 0x000000ffff057224 */ /* 0x000fe200000e0605 */
[----:B------:R-:W-:Y:S07]  /*3110*/  BRA.U !UP0, `(.L_x_52) ;  /* 0xfffffffd08dc7547 */ /* 0x000fee000b83ffff */
[----:B------:R-:W-:Y:S05]  /*3120*/  EXIT ;  /* 0x000000000000794d */ /* 0x000fea0003800000 */
.L_x_43:
[----:B------:R-:W0:Y:S01]  /*3130*/  LDC.64 R4, c[0x0][0x3b8] ;  /* 0x0000ee00ff047b82 */ /* 0x000e220000000a00 */
[----:B------:R-:W-:Y:S01]  /*3140*/  IMAD.MOV R10, RZ, RZ, -R7 ;  /* 0x000000ffff0a7224 */ /* 0x000fe200078e0a07 */
[----:B------:R-:W1:Y:S06]  /*3150*/  LDCU.U8 UR4, c[0x0][0x380] ;  /* 0x00007000ff0477ac */ /* 0x000e6c0008000000 */
[----:B------:R-:W2:Y:S01]  /*3160*/  LDC R14, c[0x0][0x398] ;  /* 0x0000e600ff0e7b82 */ /* 0x000ea20000000800 */
[----:B0-----:R-:W-:-:S05]  /*3170*/  IMAD.WIDE.U32 R4, R11, 0x4, R4 ;  /* 0x000000040b047825 */ /* 0x001fca00078e0004 */
[----:B------:R-:W3:Y:S04]  /*3180*/  LDG.E R6, desc[UR6][R4.64+0x4] ;  /* 0x0000040604067981 */ /* 0x000ee8000c1e1900 */
[----:B------:R0:W4:Y:S01]  /*3190*/  LDG.E R2, desc[UR6][R4.64] ;  /* 0x0000000604027981 */ /* 0x000122000c1e1900 */
[CC--:B------:R-:W-:Y:S01]  /*31a0*/  LOP3.LUT R12, R11.reuse, R10.reuse, RZ, 0xc0, !PT ;  /* 0x0000000a0b0c7212 */ /* 0x0c0fe200078ec0ff */
[----:B-1----:R-:W-:Y:S01]  /*31b0*/  UPRMT UR4, UR4, 0x8880, URZ ;  /* 0x0000888004047896 */ /* 0x002fe200080000ff */
[C---:B------:R-:W-:Y:S01]  /*31c0*/  LOP3.LUT R10, R11.reuse, R10, RZ, 0xfc, !PT ;  /* 0x0000000a0b0a7212 */ /* 0x040fe200078efcff */
[----:B------:R-:W-:Y:S01]  /*31d0*/  BSSY.RECONVERGENT B0, `(.L_x_53) ;  /* 0x00000ed000007945 */ /* 0x000fe20003800200 */
[----:B------:R-:W-:Y:S01]  /*31e0*/  ACQBULK ;  /* 0x000000000000782e */ /* 0x000fe20000000000 */
[----:B------:R-:W-:Y:S01]  /*31f0*/  IMAD.IADD R7, R11, 0x1, -R12 ;  /* 0x000000010b077824 */ /* 0x000fe200078e0a0c */
[----:B------:R-:W-:Y:S01]  /*3200*/  LOP3.LUT R11, R8, 0xffffffc0, RZ, 0xc0, !PT ;  /* 0xffffffc0080b7812 */ /* 0x000fe200078ec0ff */
[----:B------:R-:W-:Y:S01]  /*3210*/  IMAD.SHL.U32 R9, R12, 0x40, RZ ;  /* 0x000000400c097824 */ /* 0x000fe200078e00ff */
[----:B------:R-:W-:Y:S01]  /*3220*/  ISETP.NE.AND P1, PT, R10, -0x1, PT ;  /* 0xffffffff0a00780c */ /* 0x000fe20003f25270 */
[----:B------:R-:W-:Y:S01]  /*3230*/  IMAD.SHL.U32 R7, R7, 0x40, RZ ;  /* 0x0000004007077824 */ /* 0x000fe200078e00ff */
[----:B------:R-:W-:Y:S01]  /*3240*/  UISETP.NE.AND UP0, UPT, UR4, URZ, UPT ;  /* 0x000000ff0400728c */ /* 0x000fe2000bf05270 */
[----:B--2---:R-:W-:-:S02]  /*3250*/  IMAD.IADD R14, R14, 0x1, -R9 ;  /* 0x000000010e0e7824 */ /* 0x004fc400078e0a09 */
[C---:B0-----:R-:W-:Y:S01]  /*3260*/  VIADD R4, R7.reuse, 0x3f ;  /* 0x0000003f07047836 */ /* 0x041fe20000000000 */
[----:B------:R-:W-:-:S13]  /*3270*/  ISETP.NE.AND P0, PT, R7, -0x40, PT ;  /* 0xffffffc00700780c */ /* 0x000fda0003f05270 */
[----:B------:R-:W-:Y:S02]  /*3280*/  @P0 VIADD R4, R7, 0x40 ;  /* 0x0000004007040836 */ /* 0x000fe40000000000 */
[----:B---3--:R-:W-:Y:S01]  /*3290*/  IMAD.IADD R5, R6, 0x1, -R9 ;  /* 0x0000000106057824 */ /* 0x008fe200078e0a09 */
[----:B------:R-:W-:-:S03]  /*32a0*/  VIMNMX.U32 R6, PT, PT, R11, R14, !PT ;  /* 0x0000000e0b067248 */ /* 0x000fc60007fe0000 */
[----:B------:R-:W-:Y:S01]  /*32b0*/  IMAD.IADD R4, R4, 0x1, -R5 ;  /* 0x0000000104047824 */ /* 0x000fe200078e0a05 */
[C---:B------:R-:W-:Y:S01]  /*32c0*/  @!P1 VIMNMX.U32 R5, PT, PT, R11.reuse, R14, PT ;  /* 0x0000000e0b059248 */ /* 0x040fe20003fe0000 */
[----:B----4-:R-:W-:Y:S02]  /*32d0*/  IMAD.IADD R2, R2, 0x1, -R9 ;  /* 0x0000000102027824 */ /* 0x010fe400078e0a09 */
[----:B------:R-:W-:Y:S01]  /*32e0*/  IMAD.IADD R13, R6, 0x1, -R11 ;  /* 0x00000001060d7824 */ /* 0x000fe200078e0a0b */
[----:B------:R-:W-:Y:S01]  /*32f0*/  SEL R4, R11, R4, !P1 ;  /* 0x000000040b047207 */ /* 0x000fe20004800000 */
[----:B------:R-:W-:-:S03]  /*3300*/  IMAD.IADD R8, R5, 0x1, -R2 ;  /* 0x0000000105087824 */ /* 0x000fc600078e0a02 */
[----:B------:R-:W-:Y:S02]  /*3310*/  VIADDMNMX.U32 R6, R7, -R2, R13, PT ;  /* 0x8000000207067246 */ /* 0x000fe4000380000d */
[----:B------:R-:W-:-:S05]  /*3320*/  VIMNMX.U32 R7, PT, PT, R13, R4, PT ;  /* 0x000000040d077248 */ /* 0x000fca0003fe0000 */
[----:B------:R-:W-:Y:S01]  /*3330*/  IMAD.IADD R7, R7, 0x1, -R6 ;  /* 0x0000000107077824 */ /* 0x000fe200078e0a06 */
[----:B------:R-:W-:Y:S06]  /*3340*/  BRA.U !UP0, `(.L_x_54) ;  /* 0x0000000908207547 */ /* 0x000fec000b800000 */
[----:B------:R-:W-:-:S05]  /*3350*/  IMAD.IADD R30, R8, 0x1, R7 ;  /* 0x00000001081e7824 */ /* 0x000fca00078e0207 */
[----:B------:R-:W-:-:S13]  /*3360*/  ISETP.GE.AND P0, PT, R3, R30, PT ;  /* 0x0000001e0300720c */ /* 0x000fda0003f06270 */
[----:B------:R-:W-:Y:S05]  /*3370*/  @P0 BRA `(.L_x_55) ;  /* 0x0000000c00480947 */ /* 0x000fea0003800000 */
        /* <DEDUP_REMOVED lines=66> */
.L_x_56:
[----:B------:R-:W0:Y:S01]  /*37a0*/  LDC.64 R4, c[0x0][0x388] ;  /* 0x0000e200ff047b82 */ /* 0x000e220000000a00 */
[----:B------:R-:W-:Y:S01]  /*37b0*/  IMAD.IADD R2, R3, 0x1, -R8 ;  /* 0x0000000103027824 */ /* 0x000fe200078e0a08 */
[----:B------:R-:W-:-:S04]  /*37c0*/  IADD3 R9, P0, P1, R6, R9, R11 ;  /* 0x0000000906097210 */ /* 0x000fc8000791e00b */
[----:B------:R-:W-:Y:S02]  /*37d0*/  IADD3 R9, P2, PT, R2, R9, RZ ;  /* 0x0000000902097210 */ /* 0x000fe40007f5e0ff */
[----:B------:R-:W-:-:S04]  /*37e0*/  IADD3.X R11, PT, PT, RZ, RZ, RZ, P0, P1 ;  /* 0x000000ffff0b7210 */ /* 0x000fc800007e24ff */
        /* <DEDUP_REMOVED lines=62> */
.L_x_54:
[----:B------:R-:W-:-:S05]  /*3bd0*/  IMAD.IADD R30, R8, 0x1, R7 ;  /* 0x00000001081e7824 */ /* 0x000fca00078e0207 */
[----:B------:R-:W-:-:S13]  /*3be0*/  ISETP.GE.AND P0, PT, R3, R30, PT ;  /* 0x0000001e0300720c */ /* 0x000fda0003f06270 */
[----:B------:R-:W-:Y:S05]  /*3bf0*/  @P0 BRA `(.L_x_55) ;  /* 0x0000000400280947 */ /* 0x000fea0003800000 */
[----:B------:R-:W0:Y:S01]  /*3c00*/  LDC.64 R4, c[0x0][0x3a0] ;  /* 0x0000e800ff047b82 */ /* 0x000e220000000a00 */
[----:B------:R-:W-:Y:S01]  /*3c10*/  IADD3 R11, P2, P3, R6, R9, R11 ;  /* 0x00000009060b7210 */ /* 0x000fe20007b5e00b */
[----:B------:R-:W-:Y:S01]  /*3c20*/  IMAD.IADD R6, R3, 0x1, -R8 ;  /* 0x0000000103067824 */ /* 0x000fe200078e0a08 */
[----:B------:R-:W-:Y:S02]  /*3c30*/  IADD3 R2, P1, PT, R9, R2, RZ ;  /* 0x0000000209027210 */ /* 0x000fe40007f3e0ff */
[C---:B------:R-:W-:Y:S02]  /*3c40*/  ISETP.GE.AND P0, PT, R3.reuse, R8, PT ;  /* 0x000000080300720c */ /* 0x040fe40003f06270 */
[----:B------:R-:W-:Y:S02]  /*3c50*/  IADD3.X R10, PT, PT, RZ, RZ, RZ, P2, P3 ;  /* 0x000000ffff0a7210 */ /* 0x000fe400017e64ff */
[----:B------:R-:W-:Y:S01]  /*3c60*/  SEL R2, R2, R11, !P0 ;  /* 0x0000000b02027207 */ /* 0x000fe20004000000 */
[----:B------:R-:W-:Y:S01]  /*3c70*/  IMAD.X R11, RZ, RZ, RZ, P1 ;  /* 0x000000ffff0b7224 */ /* 0x000fe200008e06ff */
        /* <DEDUP_REMOVED lines=66> */
.L_x_55:
[----:B------:R-:W-:Y:S05]  /*40a0*/  BSYNC.RECONVERGENT B0 ;  /* 0x0000000000007941 */ /* 0x000fea0003800200 */
.L_x_53:
[----:B012---:R-:W0:Y:S01]  /*40b0*/  S2R R5, SR_CgaCtaId ;  /* 0x0000000000057919 */ /* 0x007e220000008800 */
[----:B------:R-:W-:-:S04]  /*40c0*/  MOV R2, 0x400 ;  /* 0x0000040000027802 */ /* 0x000fc80000000f00 */
[----:B0-----:R-:W-:-:S05]  /*40d0*/  LEA R2, R5, R2, 0x18 ;  /* 0x0000000205027211 */ /* 0x001fca00078ec0ff */
[----:B------:R-:W-:-:S05]  /*40e0*/  IMAD R4, R3, 0xe4, R2 ;  /* 0x000000e403047824 */ /* 0x000fca00078e0202 */
[----:B-----5:R0:W-:Y:S04]  /*40f0*/  STS [R4], R9 ;  /* 0x0000000904007388 */ /* 0x0201e80000000800 */
        /* <DEDUP_REMOVED lines=56> */
[----:B------:R-:W-:Y:S01]  /*4480*/  BAR.SYNC.DEFER_BLOCKING 0x0 ;  /* 0x0000000000007b1d */ /* 0x000fe20000010000 */
[----:B0-----:R-:W-:-:S07]  /*4490*/  VIMNMX R9, PT, PT, R30, R3, PT ;  /* 0x000000031e097248 */ /* 0x001fce0003fe0100 */
[----:B------:R-:W-:Y:S01]  /*44a0*/  PREEXIT ;  /* 0x000000000000782d */ /* 0x000fe20000000000 */
[----:B------:R-:W-:Y:S01]  /*44b0*/  BSSY.RECONVERGENT B0, `(.L_x_57) ;  /* 0x0000016000007945 */ /* 0x000fe20003800200 */
[C---:B------:R-:W-:Y:S01]  /*44c0*/  ISETP.GE.AND P0, PT, R9.reuse, R7, PT ;  /* 0x000000070900720c */ /* 0x040fe20003f06270 */
[----:B------:R-:W-:Y:S01]  /*44d0*/  IMAD.IADD R7, R9, 0x1, -R7 ;  /* 0x0000000109077824 */ /* 0x000fe200078e0a07 */
[----:B-1----:R-:W-:-:S04]  /*44e0*/  VIMNMX R4, PT, PT, R8, R9, PT ;  /* 0x0000000908047248 */ /* 0x002fc80003fe0100 */
[----:B------:R-:W-:-:S04]  /*44f0*/  SEL R13, R7, RZ, P0 ;  /* 0x000000ff070d7207 */ /* 0x000fc80000000000 */
[----:B------:R-:W-:-:S13]  /*4500*/  ISETP.GE.AND P0, PT, R13, R4, PT ;  /* 0x000000040d00720c */ /* 0x000fda0003f06270 */
[----:B------:R-:W-:Y:S05]  /*4510*/  @P0 BRA `(.L_x_58) ;  /* 0x00000000003c0947 */ /* 0x000fea0003800000 */
[----:B------:R-:W-:-:S07]  /*4520*/  IMAD.IADD R11, R8, 0x1, R9 ;  /* 0x00000001080b7824 */ /* 0x000fce00078e0209 */
.L_x_59:
        /* <DEDUP_REMOVED lines=14> */
.L_x_58:
[----:B------:R-:W-:Y:S05]  /*4610*/  BSYNC.RECONVERGENT B0 ;  /* 0x0000000000007941 */ /* 0x000fea0003800200 */
.L_x_57:
        /* <DEDUP_REMOVED lines=12> */
[----:B------:R-:W-:Y:S04]  /*46e0*/  LDS R40, [R29+0x90] ;  /* 0x000090001d287984 */ /* 0x000fe80000000800 */
[----:B------:R-:W-:Y:S04]  /*46f0*/  LDS R6, [R29+0x88] ;  /* 0x000088001d067984 */ /* 0x000fe80000000800 */
[----:B------:R-:W1:Y:S04]  /*4700*/  LDS R52, [R31+0xbc] ;  /* 0x0000bc001f347984 */ /* 0x000e680000000800 */
[----:B------:R-:W2:Y:S04]  /*4710*/  LDS R50, [R31+0xb4] ;  /* 0x0000b4001f327984 */ /* 0x000ea80000000800 */
[----:B------:R-:W3:Y:S01]  /*4720*/  LDS R53, [R31+0xb0] ;  /* 0x0000b0001f357984 */ /* 0x000ee20000000800 */
[----:B0-----:R-:W-:-:S03]  /*4730*/  @!P2 FSETP.GT.AND P1, PT, R65, R28, PT ;  /* 0x0000001c4100a20b */ /* 0x001fc60003f24000 */
[----:B------:R-:W0:Y:S01]  /*4740*/  LDS R51, [R31+0xa8] ;  /* 0x0000a8001f337984 */ /* 0x000e220000000800 */
[----:B------:R-:W-:-:S03]  /*4750*/  @!P2 ISETP.GE.OR P0, PT, R13, R8, P1 ;  /* 0x000000080d00a20c */ /* 0x000fc60000f06670 */
[----:B------:R-:W4:Y:S01]  /*4760*/  LDS R49, [R31+0xa4] ;  /* 0x0000a4001f317984 */ /* 0x000f220000000800 */
[----:B------:R-:W-:-:S03]  /*4770*/  FSEL R28, R65, R28, P0 ;  /* 0x0000001c411c7208 */ /* 0x000fc60000000000 */
[----:B------:R-:W5:Y:S04]  /*4780*/  LDS R41, [R31+0x90] ;  /* 0x000090001f297984 */ /* 0x000f680000000800 */
[----:B------:R-:W5:Y:S04]  /*4790*/  LDS R39, [R31+0x88] ;  /* 0x000088001f277984 */ /* 0x000f680000000800 */
        /* <DEDUP_REMOVED lines=10> */
[----:B0-----:R-:W-:-:S03]  /*4840*/  FSEL R14, R51, R14, P0 ;  /* 0x0000000e330e7208 */ /* 0x001fc60000000000 */
[----:B------:R-:W-:Y:S01]  /*4850*/  LDS R15, [R29+0xac] ;  /* 0x0000ac001d0f7984 */ /* 0x000fe20000000800 */
[----:B----4-:R-:W-:-:S03]  /*4860*/  FSEL R13, R49, R46, P0 ;  /* 0x0000002e310d7208 */ /* 0x010fc60000000000 */
[----:B------:R-:W-:Y:S01]  /*4870*/  LDS R11, [R29+0x9c] ;  /* 0x00009c001d0b7984 */ /* 0x000fe20000000800 */
[----:B-----5:R-:W-:-:S03]  /*4880*/  FSEL R8, R41, R40, P0 ;  /* 0x0000002829087208 */ /* 0x020fc60000000000 */
[----:B------:R-:W-:Y:S01]  /*4890*/  LDS R10, [R29+0x98] ;  /* 0x000098001d0a7984 */ /* 0x000fe20000000800 */
[----:B------:R-:W-:-:S03]  /*48a0*/  FSEL R6, R39, R6, P0 ;  /* 0x0000000627067208 */ /* 0x000fc60000000000 */
[----:B------:R-:W-:Y:S04]  /*48b0*/  LDS R9, [R29+0x94] ;  /* 0x000094001d097984 */ /* 0x000fe80000000800 */
[----:B------:R-:W-:Y:S04]  /*48c0*/  LDS R5, [R29+0x84] ;  /* 0x000084001d057984 */ /* 0x000fe80000000800 */
[----:B------:R-:W-:Y:S04]  /*48d0*/  LDS R4, [R29+0x80] ;  /* 0x000080001d047984 */ /* 0x000fe80000000800 */
        /* <DEDUP_REMOVED lines=19> */
[----:B------:R-:W2:Y:S01]  /*4a10*/  LDS R35, [R31+0x7c] ;  /* 0x00007c001f237984 */ /* 0x000ea20000000800 */
[----:B---3--:R-:W-:-:S03]  /*4a20*/  FSEL R23, R60, R23, P0 ;  /* 0x000000173c177208 */ /* 0x008fc60000000000 */
[----:B------:R-:W3:Y:S01]  /*4a30*/  LDS R33, [R31+0x78] ;  /* 0x000078001f217984 */ /* 0x000ee20000000800 */
[----:B----4-:R-:W-:-:S03]  /*4a40*/  FSEL R22, R63, R22, P0 ;  /* 0x000000163f167208 */ /* 0x010fc60000000000 */
[----:B------:R-:W4:Y:S01]  /*4a50*/  LDS R34, [R31+0x74] ;  /* 0x000074001f227984 */ /* 0x000f220000000800 */
[----:B-----5:R-:W-:-:S03]  /*4a60*/  FSEL R20, R57, R20, P0 ;  /* 0x0000001439147208 */ /* 0x020fc60000000000 */
[----:B------:R-:W-:Y:S01]  /*4a70*/  LDS R24, [R29+0xd0] ;  /* 0x0000d0001d187984 */ /* 0x000fe20000000800 */
[----:B------:R-:W-:-:S03]  /*4a80*/  FSEL R18, R55, R18, P0 ;  /* 0x0000001237127208 */ /* 0x000fc60000000000 */
[----:B------:R-:W-:Y:S01]  /*4a90*/  LDS R12, [R29+0xa0] ;  /* 0x0000a0001d0c7984 */ /* 0x000fe20000000800 */
[----:B------:R-:W-:-:S03]  /*4aa0*/  FSEL R15, R48, R15, P0 ;  /* 0x0000000f300f7208 */ /* 0x000fc60000000000 */
[----:B------:R-:W-:Y:S01]  /*4ab0*/  LDS R7, [R29+0x8c] ;  /* 0x00008c001d077984 */ /* 0x000fe20000000800 */
[----:B------:R-:W-:-:S03]  /*4ac0*/  FSEL R11, R44, R11, P0 ;  /* 0x0000000b2c0b7208 */ /* 0x000fc60000000000 */
[----:B------:R-:W5:Y:S01]  /*4ad0*/  LDS R61, [R31+0xd0] ;  /* 0x0000d0001f3d7984 */ /* 0x000f620000000800 */
[----:B------:R-:W-:-:S03]  /*4ae0*/  FSEL R10, R43, R10, P0 ;  /* 0x0000000a2b0a7208 */ /* 0x000fc60000000000 */
[----:B------:R-:W5:Y:S01]  /*4af0*/  LDS R45, [R31+0xa0] ;  /* 0x0000a0001f2d7984 */ /* 0x000f620000000800 */
[----:B------:R-:W-:-:S03]  /*4b00*/  FSEL R9, R42, R9, P0 ;  /* 0x000000092a097208 */ /* 0x000fc60000000000 */
[----:B------:R-:W5:Y:S01]  /*4b10*/  LDS R38, [R31+0x8c] ;  /* 0x00008c001f267984 */ /* 0x000f620000000800 */
[----:B0-----:R-:W-:-:S03]  /*4b20*/  FSEL R5, R36, R5, P0 ;  /* 0x0000000524057208 */ /* 0x001fc60000000000 */
[----:B------:R-:W-:Y:S01]  /*4b30*/  LDS R21, [R29+0xc4] ;  /* 0x0000c4001d157984 */ /* 0x000fe20000000800 */
[----:B-1----:R-:W-:-:S03]  /*4b40*/  FSEL R4, R37, R4, P0 ;  /* 0x0000000425047208 */ /* 0x002fc60000000000 */
[----:B------:R-:W0:Y:S01]  /*4b50*/  LDS R54, [R31+0xc4] ;  /* 0x0000c4001f367984 */ /* 0x000e220000000800 */
[----:B--2---:R-:W-:Y:S02]  /*4b60*/  FSEL R2, R35, R2, P0 ;  /* 0x0000000223027208 */ /* 0x004fe40000000000 */
[----:B---3--:R-:W-:Y:S01]  /*4b70*/  FSEL R32, R33, R32, P0 ;  /* 0x0000002021207208 */ /* 0x008fe20000000000 */
[----:B------:R-:W-:Y:S01]  /*4b80*/  LDS R46, [R29+0x70] ;  /* 0x000070001d2e7984 */ /* 0x000fe20000000800 */
[----:B----4-:R-:W-:-:S03]  /*4b90*/  FSEL R47, R34, R47, P0 ;  /* 0x0000002f222f7208 */ /* 0x010fc60000000000 */
[----:B------:R-:W-:Y:S04]  /*4ba0*/  LDS R41, [R29+0x5c] ;  /* 0x00005c001d297984 */ /* 0x000fe80000000800 */
[----:B------:R-:W-:Y:S04]  /*4bb0*/  LDS R40, [R29+0x58] ;  /* 0x000058001d287984 */ /* 0x000fe80000000800 */
[----:B------:R-:W-:Y:S04]  /*4bc0*/  LDS R39, [R29+0x54] ;  /* 0x000054001d277984 */ /* 0x000fe80000000800 */
[----:B------:R-:W1:Y:S01]  /*4bd0*/  LDS R53, [R31+0x70] ;  /* 0x000070001f357984 */ /* 0x000e620000000800 */
[----:B-----5:R-:W-:-:S03]  /*4be0*/  FSEL R24, R61, R24, P0 ;  /* 0x000000183d187208 */ /* 0x020fc60000000000 */
[----:B------:R-:W2:Y:S01]  /*4bf0*/  LDS R52, [R31+0x5c] ;  /* 0x00005c001f347984 */ /* 0x000ea20000000800 */
[----:B------:R-:W-:-:S03]  /*4c00*/  FSEL R12, R45, R12, P0 ;  /* 0x0000000c2d0c7208 */ /* 0x000fc60000000000 */
[----:B------:R-:W3:Y:S01]  /*4c10*/  LDS R51, [R31+0x58] ;  /* 0x000058001f337984 */ /* 0x000ee20000000800 */
[----:B------:R-:W-:-:S03]  /*4c20*/  FSEL R7, R38, R7, P0 ;  /* 0x0000000726077208 */ /* 0x000fc60000000000 */
[----:B------:R-:W4:Y:S04]  /*4c30*/  LDS R50, [R31+0x54] ;  /* 0x000054001f327984 */ /* 0x000f280000000800 */
[----:B------:R-:W-:Y:S01]  /*4c40*/  LDS R44, [R29+0x68] ;  /* 0x000068001d2c7984 */ /* 0x000fe20000000800 */
[----:B0-----:R-:W-:-:S03]  /*4c50*/  FSEL R21, R54, R21, P0 ;  /* 0x0000001536157208 */ /* 0x001fc60000000000 */
[----:B------:R-:W-:Y:S04]  /*4c60*/  LDS R43, [R29+0x64] ;  /* 0x000064001d2b7984 */ /* 0x000fe80000000800 */
[----:B------:R-:W-:Y:S04]  /*4c70*/  LDS R42, [R29+0x60] ;  /* 0x000060001d2a7984 */ /* 0x000fe80000000800 */
[----:B------:R-:W-:Y:S04]  /*4c80*/  LDS R37, [R29+0x4c] ;  /* 0x00004c001d257984 */ /* 0x000fe80000000800 */
[----:B------:R-:W0:Y:S04]  /*4c90*/  LDS R63, [R31+0x68] ;  /* 0x000068001f3f7984 */ /* 0x000e280000000800 */
[----:B------:R-:W5:Y:S04]  /*4ca0*/  LDS R64, [R31+0x64] ;  /* 0x000064001f407984 */ /* 0x000f680000000800 */
[----:B------:R-:W5:Y:S01]  /*4cb0*/  LDS R65, [R31+0x60] ;  /* 0x000060001f417984 */ /* 0x000f620000000800 */
[----:B-1----:R-:W-:-:S03]  /*4cc0*/  FSEL R46, R53, R46, P0 ;  /* 0x0000002e352e7208 */ /* 0x002fc60000000000 */
[----:B------:R-:W-:Y:S01]  /*4cd0*/  LDS R36, [R29+0x48] ;  /* 0x000048001d247984 */ /* 0x000fe20000000800 */
[----:B--2---:R-:W-:-:S03]  /*4ce0*/  FSEL R41, R52, R41, P0 ;  /* 0x0000002934297208 */ /* 0x004fc60000000000 */
[----:B------:R-:W-:Y:S01]  /*4cf0*/  LDS R35, [R29+0x44] ;  /* 0x000044001d237984 */ /* 0x000fe20000000800 */
[----:B---3--:R-:W-:-:S03]  /*4d00*/  FSEL R40, R51, R40, P0 ;  /* 0x0000002833287208 */ /* 0x008fc60000000000 */
[----:B------:R-:W-:Y:S01]  /*4d10*/  LDS R34, [R29+0x40] ;  /* 0x000040001d227984 */ /* 0x000fe20000000800 */
[----:B----4-:R-:W-:-:S03]  /*4d20*/  FSEL R39, R50, R39, P0 ;  /* 0x0000002732277208 */ /* 0x010fc60000000000 */
[----:B------:R-:W-:Y:S04]  /*4d30*/  LDS R33, [R29+0x3c] ;  /* 0x00003c001d217984 */ /* 0x000fe80000000800 */
[----:B------:R-:W-:Y:S04]  /*4d40*/  LDS R48, [R29+0x38] ;  /* 0x000038001d307984 */ /* 0x000fe80000000800 */
[----:B------:R-:W1:Y:S04]  /*4d50*/  LDS R60, [R31+0x4c] ;  /* 0x00004c001f3c7984 */ /* 0x000e680000000800 */
[----:B------:R-:W2:Y:S04]  /*4d60*/  LDS R59, [R31+0x48] ;  /* 0x000048001f3b7984 */ /* 0x000ea80000000800 */
[----:B------:R-:W3:Y:S01]  /*4d70*/  LDS R58, [R31+0x44] ;  /* 0x000044001f3a7984 */ /* 0x000ee20000000800 */
[----:B0-----:R-:W-:-:S03]  /*4d80*/  FSEL R44, R63, R44, P0 ;  /* 0x0000002c3f2c7208 */ /* 0x001fc60000000000 */
[----:B------:R-:W0:Y:S01]  /*4d90*/  LDS R57, [R31+0x40] ;  /* 0x000040001f397984 */ /* 0x000e220000000800 */
[----:B-----5:R-:W-:-:S03]  /*4da0*/  FSEL R43, R64, R43, P0 ;  /* 0x0000002b402b7208 */ /* 0x020fc60000000000 */
[----:B------:R-:W4:Y:S01]  /*4db0*/  LDS R56, [R31+0x3c] ;  /* 0x00003c001f387984 */ /* 0x000f220000000800 */
[----:B------:R-:W-:-:S03]  /*4dc0*/  FSEL R42, R65, R42, P0 ;  /* 0x0000002a412a7208 */ /* 0x000fc60000000000 */
[----:B------:R-:W5:Y:S04]  /*4dd0*/  LDS R55, [R31+0x38] ;  /* 0x000038001f377984 */ /* 0x000f680000000800 */
[----:B------:R-:W-:Y:S04]  /*4de0*/  LDS R45, [R29+0x6c] ;  /* 0x00006c001d2d7984 */ /* 0x000fe80000000800 */
[----:B------:R-:W-:Y:S04]  /*4df0*/  LDS R38, [R29+0x50] ;  /* 0x000050001d267984 */ /* 0x000fe80000000800 */
[----:B------:R-:W5:Y:S04]  /*4e00*/  LDS R62, [R31+0x6c] ;  /* 0x00006c001f3e7984 */ /* 0x000f680000000800 */
[----:B------:R-:W5:Y:S04]  /*4e10*/  LDS R61, [R31+0x50] ;  /* 0x000050001f3d7984 */ /* 0x000f680000000800 */
[----:B------:R-:W-:Y:S01]  /*4e20*/  LDS R49, [R29+0x34] ;  /* 0x000034001d317984 */ /* 0x000fe20000000800 */
[----:B-1----:R-:W-:-:S03]  /*4e30*/  FSEL R37, R60, R37, P0 ;  /* 0x000000253c257208 */ /* 0x002fc60000000000 */
[----:B------:R-:W1:Y:S01]  /*4e40*/  LDS R54, [R31+0x34] ;  /* 0x000034001f367984 */ /* 0x000e620000000800 */
[----:B--2---:R-:W-:-:S03]  /*4e50*/  FSEL R36, R59, R36, P0 ;  /* 0x000000243b247208 */ /* 0x004fc60000000000 */
[----:B------:R-:W-:Y:S01]  /*4e60*/  LDS R52, [R29+0x30] ;  /* 0x000030001d347984 */ /* 0x000fe20000000800 */
[----:B---3--:R-:W-:-:S03]  /*4e70*/  FSEL R35, R58, R35, P0 ;  /* 0x000000233a237208 */ /* 0x008fc60000000000 */
[----:B------:R-:W-:Y:S01]  /*4e80*/  LDS R50, [R29+0x2c] ;  /* 0x00002c001d327984 */ /* 0x000fe20000000800 */
[----:B0-----:R-:W-:-:S03]  /*4e90*/  FSEL R34, R57, R34, P0 ;  /* 0x0000002239227208 */ /* 0x001fc60000000000 */
[----:B------:R-:W0:Y:S01]  /*4ea0*/  LDS R53, [R31+0x30] ;  /* 0x000030001f357984 */ /* 0x000e220000000800 */
[----:B----4-:R-:W-:-:S03]  /*4eb0*/  FSEL R33, R56, R33, P0 ;  /* 0x0000002138217208 */ /* 0x010fc60000000000 */
[----:B------:R-:W2:Y:S01]  /*4ec0*/  LDS R51, [R31+0x2c] ;  /* 0x00002c001f337984 */ /* 0x000ea20000000800 */
[----:B-----5:R-:W-:-:S03]  /*4ed0*/  FSEL R48, R55, R48, P0 ;  /* 0x0000003037307208 */ /* 0x020fc60000000000 */
[----:B------:R-:W-:Y:S04]  /*4ee0*/  LDS R67, [R29+0x28] ;  /* 0x000028001d437984 */ /* 0x000fe80000000800 */
[----:B------:R-:W-:Y:S04]  /*4ef0*/  LDS R65, [R29+0x24] ;  /* 0x000024001d417984 */ /* 0x000fe80000000800 */
[----:B------:R-:W-:Y:S01]  /*4f00*/  LDS R63, [R29+0x20] ;  /* 0x000020001d3f7984 */ /* 0x000fe20000000800 */
[----:B------:R-:W-:-:S03]  /*4f10*/  FSEL R45, R62, R45, P0 ;  /* 0x0000002d3e2d7208 */ /* 0x000fc60000000000 */
[----:B------:R-:W-:Y:S01]  /*4f20*/  LDS R55, [R29+0x1c] ;  /* 0x00001c001d377984 */ /* 0x000fe20000000800 */
[----:B------:R-:W-:-:S03]  /*4f30*/  FSEL R38, R61, R38, P0 ;  /* 0x000000263d267208 */ /* 0x000fc60000000000 */
[----:B------:R-:W-:Y:S04]  /*4f40*/  LDS R58, [R29+0x18] ;  /* 0x000018001d3a7984 */ /* 0x000fe80000000800 */
[----:B------:R-:W-:Y:S01]  /*4f50*/  LDS R56, [R29+0x14] ;  /* 0x000014001d387984 */ /* 0x000fe20000000800 */
[----:B-1----:R-:W-:-:S03]  /*4f60*/  FSEL R49, R54, R49, P0 ;  /* 0x0000003136317208 */ /* 0x002fc60000000000 */
[----:B------:R-:W1:Y:S04]  /*4f70*/  LDS R68, [R31+0x28] ;  /* 0x000028001f447984 */ /* 0x000e680000000800 */
[----:B------:R-:W3:Y:S04]  /*4f80*/  LDS R66, [R31+0x24] ;  /* 0x000024001f427984 */ /* 0x000ee80000000800 */
[----:B------:R-:W4:Y:S01]  /*4f90*/  LDS R64, [R31+0x20] ;  /* 0x000020001f407984 */ /* 0x000f220000000800 */
[----:B0-----:R-:W-:-:S03]  /*4fa0*/  FSEL R52, R53, R52, P0 ;  /* 0x0000003435347208 */ /* 0x001fc60000000000 */
[----:B------:R-:W0:Y:S01]  /*4fb0*/  LDS R60, [R31+0x1c] ;  /* 0x00001c001f3c7984 */ /* 0x000e220000000800 */
[----:B--2---:R-:W-:-:S03]  /*4fc0*/  FSEL R54, R51, R50, P0 ;  /* 0x0000003233367208 */ /* 0x004fc60000000000 */
[----:B------:R-:W2:Y:S04]  /*4fd0*/  LDS R59, [R31+0x18] ;  /* 0x000018001f3b7984 */ /* 0x000ea80000000800 */
[----:B------:R-:W5:Y:S04]  /*4fe0*/  LDS R57, [R31+0x14] ;  /* 0x000014001f397984 */ /* 0x000f680000000800 */
[----:B------:R-:W-:Y:S04]  /*4ff0*/  LDS R62, [R29+0xc] ;  /* 0x00000c001d3e7984 */ /* 0x000fe80000000800 */
[----:B------:R-:W5:Y:S01]  /*5000*/  LDS R61, [R31+0xc] ;  /* 0x00000c001f3d7984 */ /* 0x000f620000000800 */
[----:B-1----:R-:W-:-:S03]  /*5010*/  FSEL R53, R68, R67, P0 ;  /* 0x0000004344357208 */ /* 0x002fc60000000000 */
[----:B------:R-:W-:Y:S01]  /*5020*/  LDS R68, [R31] ;  /* 0x000000001f447984 */ /* 0x000fe20000000800 */
[----:B---3--:R-:W-:-:S03]  /*5030*/  FSEL R51, R66, R65, P0 ;  /* 0x0000004142337208 */ /* 0x008fc60000000000 */
[----:B------:R-:W-:Y:S01]  /*5040*/  LDS R65, [R31+0x4] ;  /* 0x000004001f417984 */ /* 0x000fe20000000800 */
[----:B----4-:R-:W-:-:S03]  /*5050*/  FSEL R50, R64, R63, P0 ;  /* 0x0000003f40327208 */ /* 0x010fc60000000000 */
[----:B------:R-:W1:Y:S01]  /*5060*/  LDS R64, [R29+0x4] ;  /* 0x000004001d407984 */ /* 0x000e620000000800 */
[----:B0-----:R-:W-:-:S03]  /*5070*/  FSEL R55, R60, R55, P0 ;  /* 0x000000373c377208 */ /* 0x001fc60000000000 */
[----:B------:R-:W-:Y:S01]  /*5080*/  LDS R60, [R29+0x8] ;  /* 0x000008001d3c7984 */ /* 0x000fe20000000800 */
[----:B--2---:R-:W-:-:S03]  /*5090*/  FSEL R58, R59, R58, P0 ;  /* 0x0000003a3b3a7208 */ /* 0x004fc60000000000 */
[----:B------:R-:W0:Y:S01]  /*50a0*/  LDS R59, [R29] ;  /* 0x000000001d3b7984 */ /* 0x000e220000000800 */
[----:B-----5:R-:W-:-:S03]  /*50b0*/  SEL R56, R57, R56, P0 ;  /* 0x0000003839387207 */ /* 0x020fc60000000000 */
[----:B------:R2:W-:Y:S04]  /*50c0*/  LDS R57, [R29+0xe0] ;  /* 0x0000e0001d397984 */ /* 0x0005e80000000800 */
[----:B------:R-:W3:Y:S01]  /*50d0*/  LDS R63, [R31+0x8] ;  /* 0x000008001f3f7984 */ /* 0x000ee20000000800 */
[----:B------:R-:W-:-:S03]  /*50e0*/  FSEL R62, R61, R62, P0 ;  /* 0x0000003e3d3e7208 */ /* 0x000fc60000000000 */
[----:B------:R-:W4:Y:S01]  /*50f0*/  LDS R66, [R31+0xe0] ;  /* 0x0000e0001f427984 */ /* 0x000f220000000800 */
[----:B--2---:R-:W-:Y:S01]  /*5100*/  MOV R29, 0x400 ;  /* 0x00000400001d7802 */ /* 0x004fe20000000f00 */
[----:B------:R-:W2:Y:S01]  /*5110*/  S2R R61, SR_CgaCtaId ;  /* 0x00000000003d7919 */ /* 0x000ea20000008800 */
[----:B-1----:R-:W-:Y:S02]  /*5120*/  FSEL R64, R65, R64, P0 ;  /* 0x0000004041407208 */ /* 0x002fe40000000000 */
[----:B0-----:R-:W-:Y:S02]  /*5130*/  FSEL R68, R68, R59, P0 ;  /* 0x0000003b44447208 */ /* 0x001fe40000000000 */
[----:B---3--:R-:W-:Y:S02]  /*5140*/  FSEL R60, R63, R60, P0 ;  /* 0x0000003c3f3c7208 */ /* 0x008fe40000000000 */
[----:B--2---:R-:W-:Y:S02]  /*5150*/  LEA R29, R61, R29, 0x18 ;  /* 0x0000001d3d1d7211 */ /* 0x004fe400078ec0ff */
[----:B----4-:R-:W-:Y:S01]  /*5160*/  FSEL R66, R66, R57, P0 ;  /* 0x0000003942427208 */ /* 0x010fe20000000000 */
        /* <DEDUP_REMOVED lines=10> */
[----:B------:R0:W-:Y:S04]  /*5210*/  STS [R57+0xc], R62 ;  /* 0x00000c3e39007388 */ /* 0x0001e80000000800 */
[----:B------:R-:W-:Y:S04]  /*5220*/  STS [R57+0x10], R28 ;  /* 0x0000101c39007388 */ /* 0x000fe80000000800 */
[----:B------:R-:W-:Y:S01]  /*5230*/  STS [R57+0x14], R56 ;  /* 0x0000143839007388 */ /* 0x000fe20000000800 */
[----:B0-----:R-:W-:-:S03]  /*5240*/  LOP3.LUT R62, R3, 0x1f, RZ, 0xc0, !PT ;  /* 0x0000001f033e7812 */ /* 0x001fc600078ec0ff */
[----:B------:R-:W-:Y:S02]  /*5250*/  STS [R57+0x18], R58 ;  /* 0x0000183a39007388 */ /* 0x000fe40000000800 */
[----:B------:R-:W-:Y:S02]  /*5260*/  IMAD.IADD R31, R31, 0x1, R62 ;  /* 0x000000011f1f7824 */ /* 0x000fe400078e023e */
        /* <DEDUP_REMOVED lines=114> */
[----:B------:R-:W-:-:S05]  /*5990*/  IADD3 R3, P0, PT, R0, R3, RZ ;  /* 0x0000000300037210 */ /* 0x000fca0007f1e0ff */
[----:B------:R-:W-:Y:S02]  /*59a0*/  IMAD.X R0, RZ, RZ, RZ, P0 ;  /* 0x000000ffff007224 */ /* 0x000fe400000e06ff */
[----:B0-----:R-:W-:-:S04]  /*59b0*/  IMAD.WIDE.U32 R4, R3, 0xe4, R4 ;  /* 0x000000e403047825 */ /* 0x001fc800078e0004 */
[----:B------:R-:W-:-:S04]  /*59c0*/  IMAD R3, R0, 0xe4, RZ ;  /* 0x000000e400037824 */ /* 0x000fc800078e02ff */
        /* <DEDUP_REMOVED lines=59> */
.L_x_60:
[----:B------:R-:W0:Y:S01]  /*5d80*/  S2R R57, SR_LANEID ;  /* 0x0000000000397919 */ /* 0x000e220000000000 */
[C---:B------:R-:W-:Y:S02]  /*5d90*/  LOP3.LUT R31, R3.reuse, 0x3e0, RZ, 0xc0, !PT ;  /* 0x000003e0031f7812 */ /* 0x040fe400078ec0ff */
[----:B------:R-:W-:-:S03]  /*5da0*/  ISETP.NE.AND P0, PT, R3, RZ, PT ;  /* 0x000000ff0300720c */ /* 0x000fc60003f05270 */
[----:B0-----:R-:W-:-:S04]  /*5db0*/  IMAD.IADD R57, R31, 0x1, R57 ;  /* 0x000000011f397824 */ /* 0x001fc800078e0239 */
[----:B------:R-:W-:-:S05]  /*5dc0*/  IMAD R57, R57, 0xe4, R29 ;  /* 0x000000e439397824 */ /* 0x000fca00078e021d */
[----:B------:R-:W-:Y:S04]  /*5dd0*/  STS [R57], R68 ;  /* 0x0000004439007388 */ /* 0x000fe80000000800 */
[----:B------:R0:W-:Y:S04]  /*5de0*/  STS [R57+0x4], R64 ;  /* 0x0000044039007388 */ /* 0x0001e80000000800 */
[----:B------:R-:W-:Y:S04]  /*5df0*/  STS [R57+0x8], R60 ;  /* 0x0000083c39007388 */ /* 0x000fe80000000800 */
[----:B------:R-:W-:Y:S01]  /*5e00*/  STS [R57+0xc], R62 ;  /* 0x00000c3e39007388 */ /* 0x000fe20000000800 */
[----:B0-----:R-:W-:-:S03]  /*5e10*/  LOP3.LUT R64, R3, 0x1f, RZ, 0xc0, !PT ;  /* 0x0000001f03407812 */ /* 0x001fc600078ec0ff */
[----:B------:R-:W-:Y:S01]  /*5e20*/  STS [R57+0x10], R28 ;  /* 0x0000101c39007388 */ /* 0x000fe20000000800 */
[----:B------:R-:W-:Y:S01]  /*5e30*/  IADD3 R3, P1, P2, R64, R0, R31 ;  /* 0x0000000040037210 */ /* 0x000fe20007a3e01f */
[----:B------:R-:W-:Y:S02]  /*5e40*/  IMAD.IADD R31, R31, 0x1, R64 ;  /* 0x000000011f1f7824 */ /* 0x000fe400078e0240 */
[----:B------:R-:W-:Y:S01]  /*5e50*/  STS [R57+0x14], R56 ;  /* 0x0000143839007388 */ /* 0x000fe20000000800 */
[----:B------:R-:W-:-:S03]  /*5e60*/  IADD3.X R0, PT, PT, RZ, RZ, RZ, P1, P2 ;  /* 0x000000ffff007210 */ /* 0x000fc60000fe44ff */
        /* <DEDUP_REMOVED lines=112> */
[----:B------:R-:W1:Y:S02]  /*6570*/  LDS R2, [R29+0x3900] ;  /* 0x003900001d027984 */ /* 0x000e640000000800 */
[----:B-1----:R-:W-:Y:S01]  /*6580*/  ISETP.GE.AND P0, PT, R31, R2, PT ;  /* 0x000000021f00720c */ /* 0x002fe20003f06270 */
[----:B0-----:R-:W-:-:S04]  /*6590*/  IMAD.WIDE.U32 R2, R3, 0xe4, R4 ;  /* 0x000000e403027825 */ /* 0x001fc800078e0004 */
[----:B------:R-:W-:-:S04]  /*65a0*/  IMAD R5, R0, 0xe4, RZ ;  /* 0x000000e400057824 */ /* 0x000fc800078e02ff */
[----:B------:R-:W-:-:S04]  /*65b0*/  IMAD.IADD R3, R3, 0x1, R5 ;  /* 0x0000000103037824 */ /* 0x000fc800078e0205 */
        /* <DEDUP_REMOVED lines=59> */
.L_x_61:
        /* <DEDUP_REMOVED lines=9> */
.L_x_156:


//--------------------- .text._ZN3cub18CUB_300001_SM_10006detail10merge_sort30DeviceMergeSortPartitionKernelIN6thrust24THRUST_300001_SM_1000_NS10device_ptrI15DetectionResultEEj22DetectionResultCompareS7_EEvbT_PT2_T0_SD_PSD_T1_SD_i --------------------------
	.section	.text._ZN3cub18CUB_300001_SM_10006detail10merge_sort30DeviceMergeSortPartitionKernelIN6thrust24THRUST_300001_SM_1000_NS10device_ptrI15DetectionResultEEj22DetectionResultCompareS7_EEvbT_PT2_T0_SD_PSD_T1_SD_i,"ax",@progbits
	.align	128
        .global         _ZN3cub18CUB_300001_SM_10006detail10merge_sort30DeviceMergeSortPartitionKernelIN6thrust24THRUST_300001_SM_1000_NS10device_ptrI15DetectionResultEEj22DetectionResultCompareS7_EEvbT_PT2_T0_SD_PSD_T1_SD_i
        .type           _ZN3cub18CUB_300001_SM_10006detail10merge_sort30DeviceMergeSortPartitionKernelIN6thrust24THRUST_300001_SM_1000_NS10device_ptrI15DetectionResultEEj22DetectionResultCompareS7_EEvbT_PT2_T0_SD_PSD_T1_SD_i,@function
        .size           _ZN3cub18CUB_300001_SM_10006detail10merge_sort30DeviceMergeSortPartitionKernelIN6thrust24THRUST_300001_SM_1000_NS10device_ptrI15DetectionResultEEj22DetectionResultCompareS7_EEvbT_PT2_T0_SD_PSD_T1_SD_i,(.L_x_157 - _ZN3cub18CUB_300001_SM_10006detail10merge_sort30DeviceMergeSortPartitionKernelIN6thrust24THRUST_300001_SM_1000_NS10device_ptrI15DetectionResultEEj22DetectionResultCompareS7_EEvbT_PT2_T0_SD_PSD_T1_SD_i)
        .other          _ZN3cub18CUB_300001_SM_10006detail10merge_sort30DeviceMergeSortPartitionKernelIN6thrust24THRUST_300001_SM_1000_NS10device_ptrI15DetectionResultEEj22DetectionResultCompareS7_EEvbT_PT2_T0_SD_PSD_T1_SD_i,@"STO_CUDA_ENTRY STV_DEFAULT"
_ZN3cub18CUB_300001_SM_10006detail10merge_sort30DeviceMergeSortPartitionKernelIN6thrust24THRUST_300001_SM_1000_NS10device_ptrI15DetectionResultEEj22DetectionResultCompareS7_EEvbT_PT2_T0_SD_PSD_T1_SD_i:
.text._ZN3cub18CUB_300001_SM_10006detail10merge_sort30DeviceMergeSortPartitionKernelIN6thrust24THRUST_300001_SM_1000_NS10device_ptrI15DetectionResultEEj22DetectionResultCompareS7_EEvbT_PT2_T0_SD_PSD_T1_SD_i:
[----:B------:R-:W-:Y:S01]  /*0000*/  LDC R1, c[0x0][0x37c] ;  /* 0x0000df00ff017b82 */ /* 0x000fe20000000800 */
[----:B------:R-:W0:Y:S01]  /*0010*/  S2R R0, SR_CTAID.X ;  /* 0x0000000000007919 */ /* 0x000e220000002500 */
[----:B------:R-:W0:Y:S01]  /*0020*/  LDCU UR4, c[0x0][0x360] ;  /* 0x00006c00ff0477ac */ /* 0x000e220008000800 */
[----:B------:R-:W0:Y:S01]  /*0030*/  S2R R3, SR_TID.X ;  /* 0x0000000000037919 */ /* 0x000e220000002100 */
[----:B------:R-:W1:Y:S01]  /*0040*/  LDCU UR6, c[0x0][0x39c] ;  /* 0x00007380ff0677ac */ /* 0x000e620008000800 */
[----:B0-----:R-:W-:-:S05]  /*0050*/  IMAD R0, R0, UR4, R3 ;  /* 0x0000000400007c24 */ /* 0x001fca000f8e0203 */
[----:B-1----:R-:W-:-:S13]  /*0060*/  ISETP.GE.U32.AND P0, PT, R0, UR6, PT ;  /* 0x0000000600007c0c */ /* 0x002fda000bf06070 */
[----:B------:R-:W-:Y:S05]  /*0070*/  @P0 EXIT ;  /* 0x000000000000094d */ /* 0x000fea0003800000 */
[----:B------:R-:W0:Y:S01]  /*0080*/  LDCU UR5, c[0x0][0x3ac] ;  /* 0x00007580ff0577ac */ /* 0x000e220008000800 */
[----:B------:R-:W-:Y:S01]  /*0090*/  VIADD R2, R0, 0x1 ;  /* 0x0000000100027836 */ /* 0x000fe20000000000 */
[----:B------:R-:W-:Y:S01]  /*00a0*/  ACQBULK ;  /* 0x000000000000782e */ /* 0x000fe20000000000 */
[----:B------:R-:W1:Y:S03]  /*00b0*/  LDCU UR7, c[0x0][0x3b0] ;  /* 0x00007600ff0777ac */ /* 0x000e660008000800 */
[----:B------:R-:W-:Y:S01]  /*00c0*/  ISETP.NE.AND P0, PT, R2, UR6, PT ;  /* 0x0000000602007c0c */ /* 0x000fe2000bf05270 */
[----:B------:R-:W2:Y:S01]  /*00d0*/  LDCU UR10, c[0x0][0x398] ;  /* 0x00007300ff0a77ac */ /* 0x000ea20008000800 */
[----:B------:R-:W3:Y:S01]  /*00e0*/  LDCU.64 UR8, c[0x0][0x358] ;  /* 0x00006b00ff0877ac */ /* 0x000ee20008000a00 */
[----:B0-----:R-:W-:-:S10]  /*00f0*/  UIADD3 UR4, UPT, UPT, -UR5, URZ, URZ ;  /* 0x000000ff05047290 */ /* 0x001fd4000fffe1ff */
[----:B------:R-:W0:Y:S01]  /*0100*/  @!P0 LDC.64 R4, c[0x0][0x3a0] ;  /* 0x0000e800ff048b82 */ /* 0x000e220000000a00 */
[----:B------:R-:W-:Y:S01]  /*0110*/  LOP3.LUT R2, R0, UR4, RZ, 0xc0, !PT ;  /* 0x0000000400027c12 */ /* 0x000fe2000f8ec0ff */
[----:B------:R-:W-:-:S04]  /*0120*/  USHF.R.U32.HI UR4, URZ, 0x1, UR5 ;  /* 0x00000001ff047899 */ /* 0x000fc80008011605 */
[----:B-1----:R-:W-:Y:S01]  /*0130*/  IMAD R3, R2, UR7, RZ ;  /* 0x0000000702037c24 */ /* 0x002fe2000f8e02ff */
[----:B------:R-:W-:-:S04]  /*0140*/  UIMAD UR4, UR4, UR7, URZ ;  /* 0x00000007040472a4 */ /* 0x000fc8000f8e02ff */
[----:B------:R-:W-:-:S04]  /*0150*/  LOP3.LUT R2, RZ, R3, RZ, 0x33, !PT ;  /* 0x00000003ff027212 */ /* 0x000fc800078e33ff */
[----:B------:R-:W-:-:S04]  /*0160*/  VIMNMX.U32 R2, PT, PT, R2, UR4, PT ;  /* 0x0000000402027c48 */ /* 0x000fc8000bfe0000 */
[----:B--2---:R-:W-:Y:S01]  /*0170*/  VIADDMNMX.U32 R2, R2, R3, UR10, PT ;  /* 0x0000000a02027e46 */ /* 0x004fe2000b800003 */
[----:B0-----:R-:W-:Y:S01]  /*0180*/  @!P0 IMAD.WIDE.U32 R4, R0, 0x4, R4 ;  /* 0x0000000400048825 */ /* 0x001fe200078e0004 */
[----:B------:R-:W-:Y:S02]  /*0190*/  VIMNMX.U32 R3, PT, PT, R3, UR10, PT ;  /* 0x0000000a03037c48 */ /* 0x000fe4000bfe0000 */
[----:B------:R-:W-:Y:S02]  /*01a0*/  LOP3.LUT R6, RZ, R2, RZ, 0x33, !PT ;  /* 0x00000002ff067212 */ /* 0x000fe400078e33ff */
[----:B---3--:R0:W-:Y:S02]  /*01b0*/  @!P0 STG.E desc[UR8][R4.64], R2 ;  /* 0x0000000204008986 */ /* 0x0081e4000c101908 */
[----:B------:R-:W-:-:S04]  /*01c0*/  VIMNMX.U32 R7, PT, PT, R6, UR4, PT ;  /* 0x0000000406077c48 */ /* 0x000fc8000bfe0000 */
[----:B------:R-:W-:Y:S01]  /*01d0*/  VIADDMNMX.U32 R7, R7, R2, UR10, PT ;  /* 0x0000000a07077e46 */ /* 0x000fe2000b800002 */
[----:B------:R-:W-:Y:S06]  /*01e0*/  @!P0 EXIT ;  /* 0x000000000000894d */ /* 0x000fec0003800000 */
[----:B------:R-:W1:Y:S01]  /*01f0*/  LDCU.U8 UR6, c[0x0][0x380] ;  /* 0x00007000ff0677ac */ /* 0x000e620008000000 */
[----:B------:R-:W-:Y:S01]  /*0200*/  BSSY.RECONVERGENT B0, `(.L_x_62) ;  /* 0x0000044000007945 */ /* 0x000fe20003800200 */
[----:B------:R-:W-:-:S06]  /*0210*/  UIADD3 UR4, UPT, UPT, UR5, -0x1, URZ ;  /* 0xffffffff05047890 */ /* 0x000fcc000fffe0ff */
[----:B0-----:R-:W-:-:S05]  /*0220*/  LOP3.LUT R4, R0, UR4, RZ, 0xc0, !PT ;  /* 0x0000000400047c12 */ /* 0x001fca000f8ec0ff */
[----:B------:R-:W-:Y:S01]  /*0230*/  IMAD R4, R4, UR7, RZ ;  /* 0x0000000704047c24 */ /* 0x000fe2000f8e02ff */
[----:B-1----:R-:W-:-:S04]  /*0240*/  UPRMT UR6, UR6, 0x8880, URZ ;  /* 0x0000888006067896 */ /* 0x002fc800080000ff */
[----:B------:R-:W-:-:S03]  /*0250*/  VIADDMNMX.U32 R4, R7, -R3, R4, PT ;  /* 0x8000000307047246 */ /* 0x000fc60003800004 */
[----:B------:R-:W-:Y:S02]  /*0260*/  UMOV UR4, UR6 ;  /* 0x0000000600047c82 */ /* 0x000fe40008000000 */
[----:B------:R-:W-:-:S09]  /*0270*/  UISETP.NE.AND UP0, UPT, UR4, URZ, UPT ;  /* 0x000000ff0400728c */ /* 0x000fd2000bf05270 */
[----:B------:R-:W-:Y:S05]  /*0280*/  BRA.U !UP0, `(.L_x_63) ;  /* 0x00000001087c7547 */ /* 0x000fea000b800000 */
[----:B------:R-:W-:Y:S01]  /*0290*/  IMAD.IADD R7, R7, 0x1, -R2 ;  /* 0x0000000107077824 */ /* 0x000fe200078e0a02 */
[----:B------:R-:W-:Y:S01]  /*02a0*/  VIADDMNMX.U32 R5, R2, -R3, R4, PT ;  /* 0x8000000302057246 */ /* 0x000fe20003800004 */
[----:B------:R-:W-:Y:S03]  /*02b0*/  BSSY.RECONVERGENT B1, `(.L_x_64) ;  /* 0x000001b000017945 */ /* 0x000fe60003800200 */
[----:B------:R-:W-:-:S05]  /*02c0*/  VIMNMX.U32 R6, PT, PT, R4, R7, !PT ;  /* 0x0000000704067248 */ /* 0x000fca0007fe0000 */
[----:B------:R-:W-:-:S05]  /*02d0*/  IMAD.IADD R6, R6, 0x1, -R7 ;  /* 0x0000000106067824 */ /* 0x000fca00078e0a07 */
[----:B------:R-:W-:-:S13]  /*02e0*/  ISETP.GE.U32.AND P0, PT, R6, R5, PT ;  /* 0x000000050600720c */ /* 0x000fda0003f06070 */
[----:B------:R-:W-:Y:S05]  /*02f0*/  @P0 BRA `(.L_x_65) ;  /* 0x0000000000580947 */ /* 0x000fea0003800000 */
[----:B------:R-:W0:Y:S02]  /*0300*/  LDC.64 R8, c[0x0][0x388] ;  /* 0x0000e200ff087b82 */ /* 0x000e240000000a00 */
.L_x_66:
[----:B------:R-:W-:-:S05]  /*0310*/  IMAD.IADD R7, R5, 0x1, -R6 ;  /* 0x0000000105077824 */ /* 0x000fca00078e0a06 */
[----:B------:R-:W-:-:S04]  /*0320*/  LEA.HI R14, R7, R6, RZ, 0x1f ;  /* 0x00000006070e7211 */ /* 0x000fc800078ff8ff */
[-C--:B------:R-:W-:Y:S02]  /*0330*/  LOP3.LUT R7, RZ, R14.reuse, RZ, 0x33, !PT ;  /* 0x0000000eff077212 */ /* 0x080fe400078e33ff */
[----:B------:R-:W-:-:S03]  /*0340*/  IADD3 R13, P0, PT, R3, R14, RZ ;  /* 0x0000000e030d7210 */ /* 0x000fc60007f1e0ff */
[----:B------:R-:W-:Y:S02]  /*0350*/  IMAD.IADD R7, R4, 0x1, R7 ;  /* 0x0000000104077824 */ /* 0x000fe400078e0207 */
[----:B------:R-:W-:Y:S02]  /*0360*/  IMAD.X R10, RZ, RZ, RZ, P0 ;  /* 0x000000ffff0a7224 */ /* 0x000fe400000e06ff */
[----:B0-----:R-:W-:Y:S01]  /*0370*/  IMAD.WIDE.U32 R12, R13, 0xe4, R8 ;  /* 0x000000e40d0c7825 */ /* 0x001fe200078e0008 */
[----:B------:R-:W-:-:S03]  /*0380*/  IADD3 R7, P1, PT, R2, R7, RZ ;  /* 0x0000000702077210 */ /* 0x000fc60007f3e0ff */
[----:B------:R-:W-:Y:S02]  /*0390*/  IMAD R17, R10, 0xe4, RZ ;  /* 0x000000e40a117824 */ /* 0x000fe400078e02ff */
[----:B------:R-:W-:Y:S02]  /*03a0*/  IMAD.X R15, RZ, RZ, RZ, P1 ;  /* 0x000000ffff0f7224 */ /* 0x000fe400008e06ff */
[----:B------:R-:W-:-:S04]  /*03b0*/  IMAD.WIDE.U32 R10, R7, 0xe4, R8 ;  /* 0x000000e4070a7825 */ /* 0x000fc800078e0008 */
[----:B------:R-:W-:Y:S02]  /*03c0*/  IMAD R15, R15, 0xe4, RZ ;  /* 0x000000e40f0f7824 */ /* 0x000fe400078e02ff */
[----:B------:R-:W-:Y:S02]  /*03d0*/  IMAD.IADD R13, R13, 0x1, R17 ;  /* 0x000000010d0d7824 */ /* 0x000fe400078e0211 */
[----:B------:R-:W-:-:S03]  /*03e0*/  IMAD.IADD R11, R11, 0x1, R15 ;  /* 0x000000010b0b7824 */ /* 0x000fc600078e020f */
[----:B------:R-:W2:Y:S04]  /*03f0*/  LDG.E R12, desc[UR8][R12.64+0x10] ;  /* 0x000010080c0c7981 */ /* 0x000ea8000c1e1900 */
[----:B------:R-:W2:Y:S02]  /*0400*/  LDG.E R11, desc[UR8][R10.64+0x10] ;  /* 0x000010080a0b7981 */ /* 0x000ea4000c1e1900 */
[----:B--2---:R-:W-:-:S04]  /*0410*/  FSETP.GT.AND P0, PT, R11, R12, PT ;  /* 0x0000000c0b00720b */ /* 0x004fc80003f04000 */
[----:B------:R-:W-:-:S09]  /*0420*/  SEL R5, R5, R14, !P0 ;  /* 0x0000000e05057207 */ /* 0x000fd20004000000 */
[----:B------:R-:W-:-:S05]  /*0430*/  @!P0 VIADD R6, R14, 0x1 ;  /* 0x000000010e068836 */ /* 0x000fca0000000000 */
[----:B------:R-:W-:-:S13]  /*0440*/  ISETP.GE.U32.AND P0, PT, R6, R5, PT ;  /* 0x000000050600720c */ /* 0x000fda0003f06070 */
[----:B------:R-:W-:Y:S05]  /*0450*/  @!P0 BRA `(.L_x_66) ;  /* 0xfffffffc00ac8947 */ /* 0x000fea000383ffff */
.L_x_65:
[----:B------:R-:W-:Y:S05]  /*0460*/  BSYNC.RECONVERGENT B1 ;  /* 0x0000000000017941 */ /* 0x000fea0003800200 */
.L_x_64:
[----:B------:R-:W-:Y:S05]  /*0470*/  BRA `(.L_x_67) ;  /* 0x0000000000707947 */ /* 0x000fea0003800000 */
.L_x_63:
[C---:B------:R-:W-:Y:S02]  /*0480*/  IADD3 R7, PT, PT, -R2.reuse, R7, RZ ;  /* 0x0000000702077210 */ /* 0x040fe40007ffe1ff */
[----:B------:R-:W-:Y:S02]  /*0490*/  VIADDMNMX.U32 R5, R2, -R3, R4, PT ;  /* 0x8000000302057246 */ /* 0x000fe40003800004 */
[----:B------:R-:W-:-:S05]  /*04a0*/  VIMNMX.U32 R6, PT, PT, R4, R7, !PT ;  /* 0x0000000704067248 */ /* 0x000fca0007fe0000 */
[----:B------:R-:W-:-:S05]  /*04b0*/  IMAD.IADD R6, R6, 0x1, -R7 ;  /* 0x0000000106067824 */ /* 0x000fca00078e0a07 */
[----:B------:R-:W-:-:S13]  /*04c0*/  ISETP.GE.U32.AND P0, PT, R6, R5, PT ;  /* 0x000000050600720c */ /* 0x000fda0003f06070 */
[----:B------:R-:W-:Y:S05]  /*04d0*/  @P0 BRA `(.L_x_67) ;  /* 0x0000000000580947 */ /* 0x000fea0003800000 */
[----:B------:R-:W0:Y:S02]  /*04e0*/  LDC.64 R8, c[0x0][0x390] ;  /* 0x0000e400ff087b82 */ /* 0x000e240000000a00 */
.L_x_68:
        /* <DEDUP_REMOVED lines=10> */
[----:B------:R-:W-:Y:S01]  /*0590*/  IMAD.WIDE.U32 R10, R7, 0xe4, R8 ;  /* 0x000000e4070a7825 */ /* 0x000fe200078e0008 */
[----:B------:R-:W-:-:S03]  /*05a0*/  IADD3 R13, PT, PT, R13, R17, RZ ;  /* 0x000000110d0d7210 */ /* 0x000fc60007ffe0ff */
[----:B------:R-:W-:Y:S02]  /*05b0*/  IMAD R15, R15, 0xe4, RZ ;  /* 0x000000e40f0f7824 */ /* 0x000fe400078e02ff */
[----:B------:R-:W2:Y:S02]  /*05c0*/  LDG.E R12, desc[UR8][R12.64+0x10] ;  /* 0x000010080c0c7981 */ /* 0x000ea4000c1e1900 */
[----:B------:R-:W-:-:S06]  /*05d0*/  IMAD.IADD R11, R11, 0x1, R15 ;  /* 0x000000010b0b7824 */ /* 0x000fcc00078e020f */
[----:B------:R-:W2:Y:S02]  /*05e0*/  LDG.E R11, desc[UR8][R10.64+0x10] ;  /* 0x000010080a0b7981 */ /* 0x000ea4000c1e1900 */
[----:B--2---:R-:W-:-:S04]  /*05f0*/  FSETP.GT.AND P0, PT, R11, R12, PT ;  /* 0x0000000c0b00720b */ /* 0x004fc80003f04000 */
[----:B------:R-:W-:-:S09]  /*0600*/  SEL R5, R5, R14, !P0 ;  /* 0x0000000e05057207 */ /* 0x000fd20004000000 */
[----:B------:R-:W-:-:S05]  /*0610*/  @!P0 VIADD R6, R14, 0x1 ;  /* 0x000000010e068836 */ /* 0x000fca0000000000 */
[----:B------:R-:W-:-:S13]  /*0620*/  ISETP.GE.U32.AND P0, PT, R6, R5, PT ;  /* 0x000000050600720c */ /* 0x000fda0003f06070 */
[----:B------:R-:W-:Y:S05]  /*0630*/  @!P0 BRA `(.L_x_68) ;  /* 0xfffffffc00ac8947 */ /* 0x000fea000383ffff */
.L_x_67:
[----:B------:R-:W-:Y:S05]  /*0640*/  BSYNC.RECONVERGENT B0 ;  /* 0x0000000000007941 */ /* 0x000fea0003800200 */
.L_x_62:
[----:B------:R-:W0:Y:S01]  /*0650*/  LDC.64 R4, c[0x0][0x3a0] ;  /* 0x0000e800ff047b82 */ /* 0x000e220000000a00 */
[----:B------:R-:W-:Y:S02]  /*0660*/  IMAD.IADD R3, R3, 0x1, R6 ;  /* 0x0000000103037824 */ /* 0x000fe400078e0206 */
[----:B0-----:R-:W-:-:S05]  /*0670*/  IMAD.WIDE.U32 R4, R0, 0x4, R4 ;  /* 0x0000000400047825 */ /* 0x001fca00078e0004 */
[----:B------:R-:W-:Y:S01]  /*0680*/  STG.E desc[UR8][R4.64], R3 ;  /* 0x0000000304007986 */ /* 0x000fe2000c101908 */
[----:B------:R-:W-:Y:S05]  /*0690*/  EXIT ;  /* 0x000000000000794d */ /* 0x000fea0003800000 */
.L_x_69:
        /* <DEDUP_REMOVED lines=14> */
.L_x_157:


//--------------------- .text._ZN3cub18CUB_300001_SM_10006detail10merge_sort30DeviceMergeSortBlockSortKernelINS2_10policy_hubIN6thrust24THRUST_300001_SM_1000_NS10device_ptrI15DetectionResultEEE9Policy600ES9_PNS0_8NullTypeES9_SD_j22DetectionResultCompareS8_SC_EEvbT0_T1_T2_T3_T4_PT6_PT7_T5_NS1_7vsmem_tE --------------------------
	.section	.text._ZN3cub18CUB_300001_SM_10006detail10merge_sort30DeviceMergeSortBlockSortKernelINS2_10policy_hubIN6thrust24THRUST_300001_SM_1000_NS10device_ptrI15DetectionResultEEE9Policy600ES9_PNS0_8NullTypeES9_SD_j22DetectionResultCompareS8_SC_EEvbT0_T1_T2_T3_T4_PT6_PT7_T5_NS1_7vsmem_tE,"ax",@progbits
	.align	128
        .global         _ZN3cub18CUB_300001_SM_10006detail10merge_sort30DeviceMergeSortBlockSortKernelINS2_10policy_hubIN6thrust24THRUST_300001_SM_1000_NS10device_ptrI15DetectionResultEEE9Policy600ES9_PNS0_8NullTypeES9_SD_j22DetectionResultCompareS8_SC_EEvbT0_T1_T2_T3_T4_PT6_PT7_T5_NS1_7vsmem_tE
        .type           _ZN3cub18CUB_300001_SM_10006detail10merge_sort30DeviceMergeSortBlockSortKernelINS2_10policy_hubIN6thrust24THRUST_300001_SM_1000_NS10device_ptrI15DetectionResultEEE9Policy600ES9_PNS0_8NullTypeES9_SD_j22DetectionResultCompareS8_SC_EEvbT0_T1_T2_T3_T4_PT6_PT7_T5_NS1_7vsmem_tE,@function
        .size           _ZN3cub18CUB_300001_SM_10006detail10merge_sort30DeviceMergeSortBlockSortKernelINS2_10policy_hubIN6thrust24THRUST_300001_SM_1000_NS10device_ptrI15DetectionResultEEE9Policy600ES9_PNS0_8NullTypeES9_SD_j22DetectionResultCompareS8_SC_EEvbT0_T1_T2_T3_T4_PT6_PT7_T5_NS1_7vsmem_tE,(.L_x_158 - _ZN3cub18CUB_300001_SM_10006detail10merge_sort30DeviceMergeSortBlockSortKernelINS2_10policy_hubIN6thrust24THRUST_300001_SM_1000_NS10device_ptrI15DetectionResultEEE9Policy600ES9_PNS0_8NullTypeES9_SD_j22DetectionResultCompareS8_SC_EEvbT0_T1_T2_T3_T4_PT6_PT7_T5_NS1_7vsmem_tE)
        .other          _ZN3cub18CUB_300001_SM_10006detail10merge_sort30DeviceMergeSortBlockSortKernelINS2_10policy_hubIN6thrust24THRUST_300001_SM_1000_NS10device_ptrI15DetectionResultEEE9Policy600ES9_PNS0_8NullTypeES9_SD_j22DetectionResultCompareS8_SC_EEvbT0_T1_T2_T3_T4_PT6_PT7_T5_NS1_7vsmem_tE,@"STO_CUDA_ENTRY STV_DEFAULT"
_ZN3cub18CUB_300001_SM_10006detail10merge_sort30DeviceMergeSortBlockSortKernelINS2_10policy_hubIN6thrust24THRUST_300001_SM_1000_NS10device_ptrI15DetectionResultEEE9Policy600ES9_PNS0_8NullTypeES9_SD_j22DetectionResultCompareS8_SC_EEvbT0_T1_T2_T3_T4_PT6_PT7_T5_NS1_7vsmem_tE:
.text._ZN3cub18CUB_300001_SM_10006detail10merge_sort30DeviceMergeSortBlockSortKernelINS2_10policy_hubIN6thrust24THRUST_300001_SM_1000_NS10device_ptrI15DetectionResultEEE9Policy600ES9_PNS0_8NullTypeES9_SD_j22DetectionResultCompareS8_SC_EEvbT0_T1_T2_T3_T4_PT6_PT7_T5_NS1_7vsmem_tE:
[----:B------:R-:W-:Y:S01]  /*0000*/  LDC R1, c[0x0][0x37c] ;  /* 0x0000df00ff017b82 */ /* 0x000fe20000000800 */
[----:B------:R-:W0:Y:S01]  /*0010*/  S2R R0, SR_CTAID.X ;  /* 0x0000000000007919 */ /* 0x000e220000002500 */
[----:B------:R-:W1:Y:S01]  /*0020*/  LDCU UR4, c[0x0][0x370] ;  /* 0x00006e00ff0477ac */ /* 0x000e620008000800 */
[----:B------:R-:W2:Y:S01]  /*0030*/  LDCU.64 UR8, c[0x0][0x358] ;  /* 0x00006b00ff0877ac */ /* 0x000ea20008000a00 */
[----:B-1----:R-:W-:-:S06]  /*0040*/  UIADD3 UR4, UPT, UPT, UR4, -0x1, URZ ;  /* 0xffffffff04047890 */ /* 0x002fcc000fffe0ff */
[C---:B0-----:R-:W-:Y:S01]  /*0050*/  ISETP.GE.U32.AND P0, PT, R0.reuse, UR4, PT ;  /* 0x0000000400007c0c */ /* 0x041fe2000bf06070 */
[----:B------:R-:W-:-:S12]  /*0060*/  IMAD.SHL.U32 R0, R0, 0x40, RZ ;  /* 0x0000004000007824 */ /* 0x000fd800078e00ff */
[----:B--2---:R-:W-:Y:S05]  /*0070*/  @P0 BRA `(.L_x_70) ;  /* 0x0000002400fc0947 */ /* 0x004fea0003800000 */
        /* <DEDUP_REMOVED lines=12> */
[----:B------:R-:W-:Y:S02]  /*0140*/  IMAD.X R6, RZ, RZ, RZ, P0 ;  /* 0x000000ffff067224 */ /* 0x000fe400000e06ff */
[----:B-1----:R-:W-:-:S04]  /*0150*/  IMAD.WIDE.U32 R2, R5, 0xe4, R2 ;  /* 0x000000e405027825 */ /* 0x002fc800078e0002 */
[----:B------:R-:W-:Y:S02]  /*0160*/  IMAD R21, R4, 0xe4, R21 ;  /* 0x000000e404157824 */ /* 0x000fe400078e0215 */
[----:B------:R-:W-:Y:S02]  /*0170*/  IMAD R5, R6, 0xe4, RZ ;  /* 0x000000e406057824 */ /* 0x000fe400078e02ff */
[----:B------:R-:W-:Y:S02]  /*0180*/  IMAD.MOV.U32 R4, RZ, RZ, R21 ;  /* 0x000000ffff047224 */ /* 0x000fe400078e0015 */
[----:B------:R-:W-:-:S07]  /*0190*/  IMAD.IADD R5, R3, 0x1, R5 ;  /* 0x0000000103057824 */ /* 0x000fce00078e0205 */
.L_x_71:
        /* <DEDUP_REMOVED lines=71> */
.L_x_75:
        /* <DEDUP_REMOVED lines=88> */
.L_x_74:
        /* <DEDUP_REMOVED lines=15> */
.L_x_73:
[----:B------:R-:W-:Y:S05]  /*0c80*/  BSYNC.RECONVERGENT B0 ;  /* 0x0000000000007941 */ /* 0x000fea0003800200 */
.L_x_72:
        /* <DEDUP_REMOVED lines=190> */
[----:B------:R0:W-:Y:S04]  /*1870*/  STS [R21+0x98], R3 ;  /* 0x0000980315007388 */ /* 0x0001e80000000800 */
[----:B------:R1:W-:Y:S04]  /*1880*/  STS [R21+0x94], R2 ;  /* 0x0000940215007388 */ /* 0x0003e80000000800 */
[----:B------:R2:W-:Y:S04]  /*1890*/  STS [R21+0xa0], R5 ;  /* 0x0000a00515007388 */ /* 0x0005e80000000800 */
[----:B------:R3:W-:Y:S04]  /*18a0*/  STS [R21], R57 ;  /* 0x0000003915007388 */ /* 0x0007e80000000800 */
        /* <DEDUP_REMOVED lines=9> */
[----:B------:R-:W-:Y:S01]  /*1940*/  IADD3.X R0, PT, PT, RZ, RZ, RZ, P0, P1 ;  /* 0x000000ffff007210 */ /* 0x000fe200007e24ff */
[----:B-1----:R-:W-:Y:S02]  /*1950*/  IMAD.WIDE.U32 R2, R3, 0xe4, R22 ;  /* 0x000000e403027825 */ /* 0x002fe400078e0016 */
[----:B------:R3:W-:Y:S02]  /*1960*/  STS [R21+0x1c], R41 ;  /* 0x00001c2915007388 */ /* 0x0007e40000000800 */
[----:B--2---:R-:W-:Y:S02]  /*1970*/  IMAD R5, R0, 0xe4, RZ ;  /* 0x000000e400057824 */ /* 0x004fe400078e02ff */
        /* <DEDUP_REMOVED lines=48> */
.L_x_77:
        /* <DEDUP_REMOVED lines=10> */
.L_x_76:
[----:B------:R0:W-:Y:S01]  /*1d20*/  STS [R21+0x1c], R41 ;  /* 0x00001c2915007388 */ /* 0x0001e20000000800 */
[----:B------:R-:W1:Y:S03]  /*1d30*/  S2R R0, SR_CTAID.X ;  /* 0x0000000000007919 */ /* 0x000e660000002500 */
[----:B------:R-:W-:Y:S01]  /*1d40*/  STS [R21], R57 ;  /* 0x0000003915007388 */ /* 0x000fe20000000800 */
[----:B0-----:R-:W1:Y:S03]  /*1d50*/  S2R R41, SR_TID.X ;  /* 0x0000000000297919 */ /* 0x001e660000002100 */
        /* <DEDUP_REMOVED lines=8> */
[----:B-1----:R-:W-:-:S03]  /*1de0*/  LEA R41, P0, R0, R41, 0x6 ;  /* 0x0000002900297211 */ /* 0x002fc600078030ff */
[----:B------:R-:W-:Y:S02]  /*1df0*/  STS [R21+0x28], R35 ;  /* 0x0000282315007388 */ /* 0x000fe40000000800 */
[----:B------:R-:W-:Y:S02]  /*1e00*/  IMAD.X R0, RZ, RZ, RZ, P0 ;  /* 0x000000ffff007224 */ /* 0x000fe400000e06ff */
        /* <DEDUP_REMOVED lines=166> */
.L_x_70:
[----:B------:R-:W0:Y:S01]  /*2870*/  LDC.64 R2, c[0x0][0x388] ;  /* 0x0000e200ff027b82 */ /* 0x000e220000000a00 */
[----:B------:R-:W-:Y:S01]  /*2880*/  ACQBULK ;  /* 0x000000000000782e */ /* 0x000fe20000000000 */
[----:B------:R-:W1:Y:S06]  /*2890*/  S2R R59, SR_TID.X ;  /* 0x00000000003b7919 */ /* 0x000e6c0000002100 */
[----:B------:R-:W2:Y:S01]  /*28a0*/  LDC R57, c[0x0][0x3a8] ;  /* 0x0000ea00ff397b82 */ /* 0x000ea20000000800 */
[----:B0-----:R-:W-:-:S05]  /*28b0*/  IMAD.WIDE.U32 R2, R0, 0xe4, R2 ;  /* 0x000000e400027825 */ /* 0x001fca00078e0002 */
        /* <DEDUP_REMOVED lines=58> */
[----:B------:R-:W-:Y:S01]  /*2c60*/  MOV R61, 0x400 ;  /* 0x00000400003d7802 */ /* 0x000fe20000000f00 */
[----:B------:R-:W-:Y:S01]  /*2c70*/  BSSY.RECONVERGENT B0, `(.L_x_78) ;  /* 0x0000047000007945 */ /* 0x000fe20003800200 */
[----:B------:R-:W3:Y:S02]  /*2c80*/  S2R R63, SR_CgaCtaId ;  /* 0x00000000003f7919 */ /* 0x000ee40000008800 */
[----:B--2---:R-:W-:Y:S01]  /*2c90*/  VIADDMNMX R38, R38, R57, 0x40, PT ;  /* 0x0000004026267446 */ /* 0x004fe20003800139 */
[----:B------:R-:W2:Y:S01]  /*2ca0*/  S2R R41, SR_LANEID ;  /* 0x0000000000297919 */ /* 0x000ea20000000000 */
[----:B-1----:R-:W-:-:S04]  /*2cb0*/  LOP3.LUT R57, R59, 0x3e0, RZ, 0xc0, !PT ;  /* 0x000003e03b397812 */ /* 0x002fc800078ec0ff */
[----:B------:R-:W-:-:S04]  /*2cc0*/  LOP3.LUT R59, R57, 0x1f, R59, 0xf8, !PT ;  /* 0x0000001f393b7812 */ /* 0x000fc800078ef83b */
[----:B------:R-:W-:Y:S02]  /*2cd0*/  ISETP.GE.AND P0, PT, R59, R38, PT ;  /* 0x000000263b00720c */ /* 0x000fe40003f06270 */
[----:B---3--:R-:W-:Y:S01]  /*2ce0*/  LEA R61, R63, R61, 0x18 ;  /* 0x0000003d3f3d7211 */ /* 0x008fe200078ec0ff */
[----:B--2---:R-:W-:-:S04]  /*2cf0*/  IMAD.IADD R41, R57, 0x1, R41 ;  /* 0x0000000139297824 */ /* 0x004fc800078e0229 */
[----:B------:R-:W-:-:S06]  /*2d00*/  IMAD R41, R41, 0xe4, R61 ;  /* 0x000000e429297824 */ /* 0x000fcc00078e023d */
        /* <DEDUP_REMOVED lines=61> */
.L_x_79:
[----:B------:R-:W-:Y:S05]  /*30e0*/  BSYNC.RECONVERGENT B0 ;  /* 0x0000000000007941 */ /* 0x000fea0003800200 */
.L_x_78:
        /* <DEDUP_REMOVED lines=58> */
[----:B------:R1:W2:Y:S04]  /*3490*/  LDS R58, [R41] ;  /* 0x00000000293a7984 */ /* 0x0002a80000000800 */
        /* <DEDUP_REMOVED lines=26> */
[----:B------:R1:W1:Y:S04]  /*3640*/  LDS R12, [R41+0x78] ;  /* 0x00007800290c7984 */ /* 0x0002680000000800 */
        /* <DEDUP_REMOVED lines=8> */
[----:B0-----:R0:W0:Y:S04]  /*36d0*/  LDS R3, [R41+0x54] ;  /* 0x0000540029037984 */ /* 0x0010280000000800 */
        /* <DEDUP_REMOVED lines=23> */
.L_x_83:
[----:B------:R-:W1:Y:S01]  /*3850*/  S2R R44, SR_CgaCtaId ;  /* 0x00000000002c7919 */ /* 0x000e620000008800 */
[----:B------:R-:W-:Y:S01]  /*3860*/  MOV R42, 0x400 ;  /* 0x00000400002a7802 */ /* 0x000fe20000000f00 */
[----:B------:R-:W-:Y:S01]  /*3870*/  UIADD3 UR5, UPT, UPT, -UR4, URZ, URZ ;  /* 0x000000ff04057290 */ /* 0x000fe2000fffe1ff */
[----:B------:R-:W-:Y:S01]  /*3880*/  BSSY.RECONVERGENT B0, `(.L_x_80) ;  /* 0x0000063000007945 */ /* 0x000fe20003800200 */
[----:B0-----:R-:W0:Y:S01]  /*3890*/  S2R R41, SR_TID.X ;  /* 0x0000000000297919 */ /* 0x001e220000002100 */
[----:B------:R-:W-:Y:S01]  /*38a0*/  UIADD3 UR6, UPT, UPT, UR4, -0x1, URZ ;  /* 0xffffffff04067890 */ /* 0x000fe2000fffe0ff */
[----:B------:R-:W-:Y:S06]  /*38b0*/  BAR.SYNC.DEFER_BLOCKING 0x0 ;  /* 0x0000000000007b1d */ /* 0x000fec0000010000 */
[----:B------:R-:W2:Y:S01]  /*38c0*/  S2R R43, SR_CgaCtaId ;  /* 0x00000000002b7919 */ /* 0x000ea20000008800 */
[----:B-1----:R-:W-:-:S05]  /*38d0*/  LEA R44, R44, R42, 0x18 ;  /* 0x0000002a2c2c7211 */ /* 0x002fca00078ec0ff */
[----:B0-----:R-:W-:-:S05]  /*38e0*/  IMAD R44, R41, 0xe4, R44 ;  /* 0x000000e4292c7824 */ /* 0x001fca00078e022c */
        /* <DEDUP_REMOVED lines=8> */
[C---:B-1----:R-:W-:Y:S02]  /*3970*/  VIMNMX R8, PT, PT, R38.reuse, R3, PT ;  /* 0x0000000326087248 */ /* 0x042fe40003fe0100 */
[----:B------:R-:W-:Y:S01]  /*3980*/  VIMNMX R41, PT, PT, R38, R41, PT ;  /* 0x0000002926297248 */ /* 0x000fe20003fe0100 */
[----:B------:R1:W-:Y:S01]  /*3990*/  STS [R44+0x58], R4 ;  /* 0x000058042c007388 */ /* 0x0003e20000000800 */
[----:B------:R-:W-:-:S03]  /*39a0*/  VIADDMNMX R3, R8, UR5, R38, PT ;  /* 0x0000000508037c46 */ /* 0x000fc6000b800126 */
[----:B------:R3:W-:Y:S01]  /*39b0*/  STS [R44], R58 ;  /* 0x0000003a2c007388 */ /* 0x0007e20000000800 */
[----:B--2---:R-:W-:-:S03]  /*39c0*/  VIADDMNMX R10, R3, UR5, R38, PT ;  /* 0x00000005030a7c46 */ /* 0x004fc6000b800126 */
[----:B------:R3:W-:Y:S02]  /*39d0*/  STS [R44+0x4], R54 ;  /* 0x000004362c007388 */ /* 0x0007e40000000800 */
[----:B0-----:R-:W-:Y:S01]  /*39e0*/  IMAD.IADD R2, R10, 0x1, -R3 ;  /* 0x000000010a027824 */ /* 0x001fe200078e0a03 */
        /* <DEDUP_REMOVED lines=61> */
.L_x_82:
        /* <DEDUP_REMOVED lines=15> */
.L_x_81:
[----:B------:R-:W-:Y:S05]  /*3eb0*/  BSYNC.RECONVERGENT B0 ;  /* 0x0000000000007941 */ /* 0x000fea0003800200 */
.L_x_80:
        /* <DEDUP_REMOVED lines=25> */
[----:B------:R-:W-:Y:S02]  /*4050*/  FSEL R2, R47, R4, P0 ;  /* 0x000000042f027208 */ /* 0x000fe40000000000 */
        /* <DEDUP_REMOVED lines=37> */
[----:B------:R-:W-:Y:S01]  /*42b0*/  LDS R26, [R42+0xb0] ;  /* 0x0000b0002a1a7984 */ /* 0x000fe20000000800 */
[----:B--2---:R-:W-:-:S03]  /*42c0*/  FSEL R22, R39, R22, P0 ;  /* 0x0000001627167208 */ /* 0x004fc60000000000 */
[----:B------:R-:W1:Y:S04]  /*42d0*/  LDS R15, [R41+0xb0] ;  /* 0x0000b000290f7984 */ /* 0x000e680000000800 */
[----:B------:R-:W-:Y:S01]  /*42e0*/  LDS R17, [R42+0x8c] ;  /* 0x00008c002a117984 */ /* 0x000fe20000000800 */
[----:B---3--:R-:W-:-:S03]  /*42f0*/  FSEL R21, R46, R21, P0 ;  /* 0x000000152e157208 */ /* 0x008fc60000000000 */
[----:B------:R-:W2:Y:S04]  /*4300*/  LDS R62, [R41+0x8c] ;  /* 0x00008c00293e7984 */ /* 0x000ea80000000800 */
        /* <DEDUP_REMOVED lines=9> */
[----:B------:R-:W-:Y:S04]  /*43a0*/  LDS R11, [R42+0x74] ;  /* 0x000074002a0b7984 */ /* 0x000fe80000000800 */
[----:B------:R-:W5:Y:S01]  /*43b0*/  LDS R60, [R41+0x74] ;  /* 0x00007400293c7984 */ /* 0x000f620000000800 */
        /* <DEDUP_REMOVED lines=15> */
[----:B-----5:R-:W-:-:S03]  /*44b0*/  FSEL R11, R60, R11, P0 ;  /* 0x0000000b3c0b7208 */ /* 0x020fc60000000000 */
        /* <DEDUP_REMOVED lines=24> */
[----:B------:R-:W-:Y:S01]  /*4640*/  LDS R28, [R42+0xb8] ;  /* 0x0000b8002a1c7984 */ /* 0x000fe20000000800 */
[----:B---3--:R-:W-:-:S03]  /*4650*/  FSEL R39, R50, R39, P0 ;  /* 0x0000002732277208 */ /* 0x008fc60000000000 */
[----:B------:R-:W2:Y:S04]  /*4660*/  LDS R13, [R41+0xb8] ;  /* 0x0000b800290d7984 */ /* 0x000ea80000000800 */
[----:B------:R-:W-:Y:S01]  /*4670*/  LDS R15, [R42+0x84] ;  /* 0x000084002a0f7984 */ /* 0x000fe20000000800 */
[----:B----4-:R-:W-:-:S03]  /*4680*/  FSEL R40, R49, R40, P0 ;  /* 0x0000002831287208 */ /* 0x010fc60000000000 */
[----:B------:R-:W3:Y:S04]  /*4690*/  LDS R64, [R41+0x84] ;  /* 0x0000840029407984 */ /* 0x000ee80000000800 */
[----:B------:R-:W-:Y:S01]  /*46a0*/  LDS R63, [R42+0x3c] ;  /* 0x00003c002a3f7984 */ /* 0x000fe20000000800 */
[----:B0-----:R-:W-:-:S03]  /*46b0*/  FSEL R45, R48, R45, P0 ;  /* 0x0000002d302d7208 */ /* 0x001fc60000000000 */
[----:B------:R-:W0:Y:S04]  /*46c0*/  LDS R54, [R41+0x3c] ;  /* 0x00003c0029367984 */ /* 0x000e280000000800 */
[----:B------:R-:W-:Y:S01]  /*46d0*/  LDS R61, [R42+0x38] ;  /* 0x000038002a3d7984 */ /* 0x000fe20000000800 */
[----:B-----5:R-:W-:-:S03]  /*46e0*/  FSEL R47, R47, R46, P0 ;  /* 0x0000002e2f2f7208 */ /* 0x020fc60000000000 */
[----:B------:R-:W4:Y:S04]  /*46f0*/  LDS R56, [R41+0x38] ;  /* 0x0000380029387984 */ /* 0x000f280000000800 */
[----:B------:R-:W-:Y:S01]  /*4700*/  LDS R59, [R42+0x34] ;  /* 0x000034002a3b7984 */ /* 0x000fe20000000800 */
[----:B-1----:R-:W-:-:S03]  /*4710*/  FSEL R65, R44, R43, P0 ;  /* 0x0000002b2c417208 */ /* 0x002fc60000000000 */
[----:B------:R-:W1:Y:S04]  /*4720*/  LDS R58, [R41+0x34] ;  /* 0x00003400293a7984 */ /* 0x000e680000000800 */
[----:B------:R-:W-:Y:S04]  /*4730*/  LDS R57, [R42+0x30] ;  /* 0x000030002a397984 */ /* 0x000fe80000000800 */
[----:B------:R-:W5:Y:S01]  /*4740*/  LDS R60, [R41+0x30] ;  /* 0x00003000293c7984 */ /* 0x000f620000000800 */
[----:B--2---:R-:W-:-:S03]  /*4750*/  FSEL R28, R13, R28, P0 ;  /* 0x0000001c0d1c7208 */ /* 0x004fc60000000000 */
[----:B------:R-:W-:Y:S04]  /*4760*/  LDS R55, [R42+0x2c] ;  /* 0x00002c002a377984 */ /* 0x000fe80000000800 */
[----:B------:R-:W2:Y:S01]  /*4770*/  LDS R62, [R41+0x2c] ;  /* 0x00002c00293e7984 */ /* 0x000ea20000000800 */
[----:B---3--:R-:W-:-:S03]  /*4780*/  FSEL R15, R64, R15, P0 ;  /* 0x0000000f400f7208 */ /* 0x008fc60000000000 */
[----:B------:R-:W-:Y:S04]  /*4790*/  LDS R53, [R42+0x28] ;  /* 0x000028002a357984 */ /* 0x000fe80000000800 */
[----:B------:R-:W3:Y:S01]  /*47a0*/  LDS R52, [R41+0x28] ;  /* 0x0000280029347984 */ /* 0x000ee20000000800 */
[----:B0-----:R-:W-:-:S03]  /*47b0*/  FSEL R63, R54, R63, P0 ;  /* 0x0000003f363f7208 */ /* 0x001fc60000000000 */
[----:B------:R-:W-:Y:S04]  /*47c0*/  LDS R51, [R42+0x24] ;  /* 0x000024002a337984 */ /* 0x000fe80000000800 */
[----:B------:R-:W0:Y:S01]  /*47d0*/  LDS R50, [R41+0x24] ;  /* 0x0000240029327984 */ /* 0x000e220000000800 */
[----:B----4-:R-:W-:-:S03]  /*47e0*/  FSEL R61, R56, R61, P0 ;  /* 0x0000003d383d7208 */ /* 0x010fc60000000000 */
[----:B------:R-:W-:Y:S04]  /*47f0*/  LDS R49, [R42+0x20] ;  /* 0x000020002a317984 */ /* 0x000fe80000000800 */
[----:B------:R-:W4:Y:S01]  /*4800*/  LDS R48, [R41+0x20] ;  /* 0x0000200029307984 */ /* 0x000f220000000800 */
[----:B-1----:R-:W-:-:S03]  /*4810*/  FSEL R59, R58, R59, P0 ;  /* 0x0000003b3a3b7208 */ /* 0x002fc60000000000 */
[----:B------:R-:W-:Y:S04]  /*4820*/  LDS R67, [R42+0x1c] ;  /* 0x00001c002a437984 */ /* 0x000fe80000000800 */
[----:B------:R-:W1:Y:S01]  /*4830*/  LDS R46, [R41+0x1c] ;  /* 0x00001c00292e7984 */ /* 0x000e620000000800 */
[----:B-----5:R-:W-:-:S03]  /*4840*/  FSEL R57, R60, R57, P0 ;  /* 0x000000393c397208 */ /* 0x020fc60000000000 */
[----:B------:R-:W-:Y:S04]  /*4850*/  LDS R69, [R42+0x18] ;  /* 0x000018002a457984 */ /* 0x000fe80000000800 */
[----:B------:R-:W5:Y:S01]  /*4860*/  LDS R44, [R41+0x18] ;  /* 0x00001800292c7984 */ /* 0x000f620000000800 */
[----:B--2---:R-:W-:-:S03]  /*4870*/  FSEL R55, R62, R55, P0 ;  /* 0x000000373e377208 */ /* 0x004fc60000000000 */
[----:B------:R-:W-:Y:S01]  /*4880*/  LDS R13, [R42+0x7c] ;  /* 0x00007c002a0d7984 */ /* 0x000fe20000000800 */
[----:B---3--:R-:W-:-:S03]  /*4890*/  FSEL R53, R52, R53, P0 ;  /* 0x0000003534357208 */ /* 0x008fc60000000000 */
[----:B------:R-:W2:Y:S04]  /*48a0*/  LDS R66, [R41+0x7c] ;  /* 0x00007c0029427984 */ /* 0x000ea80000000800 */
[----:B------:R-:W-:Y:S01]  /*48b0*/  LDS R60, [R41+0x14] ;  /* 0x00001400293c7984 */ /* 0x000fe20000000800 */
[----:B0-----:R-:W-:-:S03]  /*48c0*/  FSEL R51, R50, R51, P0 ;  /* 0x0000003332337208 */ /* 0x001fc60000000000 */
[----:B------:R-:W-:Y:S04]  /*48d0*/  LDS R62, [R41+0xc] ;  /* 0x00000c00293e7984 */ /* 0x000fe80000000800 */
[----:B------:R-:W0:Y:S01]  /*48e0*/  LDS R50, [R42+0x14] ;  /* 0x000014002a327984 */ /* 0x000e220000000800 */
[----:B----4-:R-:W-:-:S03]  /*48f0*/  FSEL R49, R48, R49, P0 ;  /* 0x0000003130317208 */ /* 0x010fc60000000000 */
[----:B------:R-:W-:Y:S04]  /*4900*/  LDS R64, [R41+0x8] ;  /* 0x0000080029407984 */ /* 0x000fe80000000800 */
[----:B------:R-:W3:Y:S01]  /*4910*/  LDS R48, [R42+0xc] ;  /* 0x00000c002a307984 */ /* 0x000ee20000000800 */
[----:B-1----:R-:W-:-:S03]  /*4920*/  FSEL R67, R46, R67, P0 ;  /* 0x000000432e437208 */ /* 0x002fc60000000000 */
[----:B------:R-:W-:Y:S04]  /*4930*/  LDS R54, [R41+0x4] ;  /* 0x0000040029367984 */ /* 0x000fe80000000800 */
[----:B------:R-:W1:Y:S01]  /*4940*/  LDS R46, [R42+0x8] ;  /* 0x000008002a2e7984 */ /* 0x000e620000000800 */
[----:B-----5:R-:W-:-:S03]  /*4950*/  FSEL R69, R44, R69, P0 ;  /* 0x000000452c457208 */ /* 0x020fc60000000000 */
[----:B------:R-:W-:Y:S04]  /*4960*/  LDS R52, [R42+0xe0] ;  /* 0x0000e0002a347984 */ /* 0x000fe80000000800 */
[----:B------:R-:W4:Y:S04]  /*4970*/  LDS R44, [R42+0x4] ;  /* 0x000004002a2c7984 */ /* 0x000f280000000800 */
[----:B------:R-:W-:Y:S01]  /*4980*/  LDS R43, [R42] ;  /* 0x000000002a2b7984 */ /* 0x000fe20000000800 */
[----:B--2---:R-:W-:-:S03]  /*4990*/  FSEL R13, R66, R13, P0 ;  /* 0x0000000d420d7208 */ /* 0x004fc60000000000 */
[----:B------:R-:W2:Y:S04]  /*49a0*/  LDS R56, [R41+0xe0] ;  /* 0x0000e00029387984 */ /* 0x000ea80000000800 */
[----:B------:R-:W5:Y:S01]  /*49b0*/  LDS R58, [R41] ;  /* 0x00000000293a7984 */ /* 0x000f620000000800 */
[----:B0-----:R-:W-:Y:S02]  /*49c0*/  SEL R50, R60, R50, P0 ;  /* 0x000000323c327207 */ /* 0x001fe40000000000 */
[----:B---3--:R-:W-:Y:S02]  /*49d0*/  FSEL R48, R62, R48, P0 ;  /* 0x000000303e307208 */ /* 0x008fe40000000000 */
[----:B-1----:R-:W-:Y:S02]  /*49e0*/  FSEL R46, R64, R46, P0 ;  /* 0x0000002e402e7208 */ /* 0x002fe40000000000 */
[----:B----4-:R-:W-:-:S02]  /*49f0*/  FSEL R54, R54, R44, P0 ;  /* 0x0000002c36367208 */ /* 0x010fc40000000000 */
[----:B--2---:R-:W-:Y:S02]  /*4a00*/  FSEL R52, R56, R52, P0 ;  /* 0x0000003438347208 */ /* 0x004fe40000000000 */
[----:B-----5:R-:W-:Y:S01]  /*4a10*/  FSEL R58, R58, R43, P0 ;  /* 0x0000002b3a3a7208 */ /* 0x020fe20000000000 */
[----:B------:R-:W-:Y:S06]  /*4a20*/  BRA.U !UP0, `(.L_x_83) ;  /* 0xffffffed08887547 */ /* 0x000fec000b83ffff */
[----:B------:R-:W0:Y:S01]  /*4a30*/  S2R R42, SR_TID.X ;  /* 0x00000000002a7919 */ /* 0x000e220000002100 */
[----:B------:R-:W1:Y:S01]  /*4a40*/  LDCU.U8 UR4, c[0x0][0x380] ;  /* 0x00007000ff0477ac */ /* 0x000e620008000000 */
[----:B------:R-:W2:Y:S01]  /*4a50*/  S2UR UR5, SR_CgaCtaId ;  /* 0x00000000000579c3 */ /* 0x000ea20000008800 */
[----:B------:R-:W-:Y:S01]  /*4a60*/  MOV R41, 0x400 ;  /* 0x0000040000297802 */ /* 0x000fe20000000f00 */
[----:B------:R-:W3:Y:S01]  /*4a70*/  S2R R56, SR_CgaCtaId ;  /* 0x0000000000387919 */ /* 0x000ee20000008800 */
[----:B------:R-:W4:Y:S01]  /*4a80*/  S2R R44, SR_LANEID ;  /* 0x00000000002c7919 */ /* 0x000f220000000000 */
[----:B-1----:R-:W-:-:S04]  /*4a90*/  UPRMT UR4, UR4, 0x8880, URZ ;  /* 0x0000888004047896 */ /* 0x002fc800080000ff */
[----:B------:R-:W-:-:S03]  /*4aa0*/  UISETP.NE.AND UP0, UPT, UR4, URZ, UPT ;  /* 0x000000ff0400728c */ /* 0x000fc6000bf05270 */
[----:B------:R-:W-:Y:S02]  /*4ab0*/  UMOV UR4, 0x400 ;  /* 0x0000040000047882 */ /* 0x000fe40000000000 */
[----:B--2---:R-:W-:Y:S01]  /*4ac0*/  ULEA UR4, UR5, UR4, 0x18 ;  /* 0x0000000405047291 */ /* 0x004fe2000f8ec0ff */
[----:B0-----:R-:W-:Y:S02]  /*4ad0*/  LOP3.LUT R43, R42, 0x3e0, RZ, 0xc0, !PT ;  /* 0x000003e02a2b7812 */ /* 0x001fe400078ec0ff */
[----:B---3--:R-:W-:-:S03]  /*4ae0*/  LEA R41, R56, R41, 0x18 ;  /* 0x0000002938297211 */ /* 0x008fc600078ec0ff */
[----:B----4-:R-:W-:-:S04]  /*4af0*/  IMAD.IADD R44, R43, 0x1, R44 ;  /* 0x000000012b2c7824 */ /* 0x010fc800078e022c */
[----:B------:R-:W-:Y:S01]  /*4b00*/  IMAD R44, R44, 0xe4, R41 ;  /* 0x000000e42c2c7824 */ /* 0x000fe200078e0229 */
[----:B------:R-:W-:Y:S01]  /*4b10*/  LOP3.LUT R41, R43, 0x1f, R42, 0xf8, !PT ;  /* 0x0000001f2b297812 */ /* 0x000fe200078ef82a */
[----:B------:R-:W-:Y:S06]  /*4b20*/  BAR.SYNC.DEFER_BLOCKING 0x0 ;  /* 0x0000000000007b1d */ /* 0x000fec0000010000 */
[----:B------:R-:W-:Y:S05]  /*4b30*/  BRA.U !UP0, `(.L_x_84) ;  /* 0x0000000908e87547 */ /* 0x000fea000b800000 */
[C---:B------:R-:W-:Y:S01]  /*4b40*/  ISETP.NE.AND P0, PT, R42.reuse, RZ, PT ;  /* 0x000000ff2a00720c */ /* 0x040fe20003f05270 */
[----:B------:R-:W-:Y:S01]  /*4b50*/  STS [R44], R58 ;  /* 0x0000003a2c007388 */ /* 0x000fe20000000800 */
[----:B------:R-:W-:-:S03]  /*4b60*/  LOP3.LUT R42, R42, 0x1f, RZ, 0xc0, !PT ;  /* 0x0000001f2a2a7812 */ /* 0x000fc600078ec0ff */
[----:B------:R-:W-:Y:S01]  /*4b70*/  STS [R44+0x4], R54 ;  /* 0x000004362c007388 */ /* 0x000fe20000000800 */
[----:B------:R-:W-:-:S03]  /*4b80*/  IADD3 R43, P1, P2, R42, R0, R43 ;  /* 0x000000002a2b7210 */ /* 0x000fc60007a3e02b */
        /* <DEDUP_REMOVED lines=119> */
[----:B0-----:R-:W-:Y:S01]  /*5300*/  ISETP.GE.AND P0, PT, R41, R62, PT ;  /* 0x0000003e2900720c */ /* 0x001fe20003f06270 */
[----:B------:R-:W-:-:S04]  /*5310*/  IMAD R41, R0, 0xe4, RZ ;  /* 0x000000e400297824 */ /* 0x000fc800078e02ff */
[----:B------:R-:W-:-:S08]  /*5320*/  IMAD.IADD R3, R3, 0x1, R41 ;  /* 0x0000000103037824 */ /* 0x000fd000078e0229 */
        /* <DEDUP_REMOVED lines=59> */
.L_x_84:
        /* <DEDUP_REMOVED lines=121> */
[----:B------:R-:W0:Y:S01]  /*5e70*/  S2R R38, SR_TID.X ;  /* 0x0000000000267919 */ /* 0x000e220000002100 */
[----:B------:R-:W1:Y:S01]  /*5e80*/  LDC.64 R2, c[0x0][0x3b0] ;  /* 0x0000ec00ff027b82 */ /* 0x000e620000000a00 */
[----:B------:R-:W0:Y:S02]  /*5e90*/  S2R R41, SR_CTAID.X ;  /* 0x0000000000297919 */ /* 0x000e240000002500 */
[----:B0-----:R-:W-:-:S05]  /*5ea0*/  LEA R41, P0, R41, R38, 0x6 ;  /* 0x0000002629297211 */ /* 0x001fca00078030ff */
[----:B------:R-:W-:Y:S02]  /*5eb0*/  IMAD.X R38, RZ, RZ, RZ, P0 ;  /* 0x000000ffff267224 */ /* 0x000fe400000e06ff */
[----:B-1----:R-:W-:-:S04]  /*5ec0*/  IMAD.WIDE.U32 R2, R41, 0xe4, R2 ;  /* 0x000000e429027825 */ /* 0x002fc800078e0002 */
        /* <DEDUP_REMOVED lines=60> */
.L_x_85:
        /* <DEDUP_REMOVED lines=15> */
.L_x_158:


//--------------------- .text._ZN3cub18CUB_300001_SM_10006detail11EmptyKernelIvEEvv --------------------------
	.section	.text._ZN3cub18CUB_300001_SM_10006detail11EmptyKernelIvEEvv,"ax",@progbits
	.align	128
        .global         _ZN3cub18CUB_300001_SM_10006detail11EmptyKernelIvEEvv
        .type           _ZN3cub18CUB_300001_SM_10006detail11EmptyKernelIvEEvv,@function
        .size           _ZN3cub18CUB_300001_SM_10006detail11EmptyKernelIvEEvv,(.L_x_159 - _ZN3cub18CUB_300001_SM_10006detail11EmptyKernelIvEEvv)
        .other          _ZN3cub18CUB_300001_SM_10006detail11EmptyKernelIvEEvv,@"STO_CUDA_ENTRY STV_DEFAULT"
_ZN3cub18CUB_300001_SM_10006detail11EmptyKernelIvEEvv:
.text._ZN3cub18CUB_300001_SM_10006detail11EmptyKernelIvEEvv:
[----:B------:R-:W-:Y:S01]  /*0000*/  LDC R1, c[0x0][0x37c] ;  /* 0x0000df00ff017b82 */ /* 0x000fe20000000800 */
[----:B------:R-:W-:Y:S05]  /*0010*/  EXIT ;  /* 0x000000000000794d */ /* 0x000fea0003800000 */
.L_x_86:
        /* <DEDUP_REMOVED lines=14> */
.L_x_159:


//--------------------- .text._Z9nmsKernelPK15DetectionResultPiS2_if --------------------------
	.section	.text._Z9nmsKernelPK15DetectionResultPiS2_if,"ax",@progbits
	.align	128
        .global         _Z9nmsKernelPK15DetectionResultPiS2_if
        .type           _Z9nmsKernelPK15DetectionResultPiS2_if,@function
        .size           _Z9nmsKernelPK15DetectionResultPiS2_if,(.L_x_151 - _Z9nmsKernelPK15DetectionResultPiS2_if)
        .other          _Z9nmsKernelPK15DetectionResultPiS2_if,@"STO_CUDA_ENTRY STV_DEFAULT"
_Z9nmsKernelPK15DetectionResultPiS2_if:
.text._Z9nmsKernelPK15DetectionResultPiS2_if:
[----:B------:R-:W-:Y:S01]  /*0000*/  LDC R1, c[0x0][0x37c] ;  /* 0x0000df00ff017b82 */ /* 0x000fe20000000800 */
[----:B------:R-:W0:Y:S07]  /*0010*/  S2R R3, SR_TID.X ;  /* 0x0000000000037919 */ /* 0x000e2e0000002100 */
[----:B------:R-:W0:Y:S01]  /*0020*/  S2UR UR4, SR_CTAID.X ;  /* 0x00000000000479c3 */ /* 0x000e220000002500 */
[----:B------:R-:W1:Y:S07]  /*0030*/  LDCU UR5, c[0x0][0x398] ;  /* 0x00007300ff0577ac */ /* 0x000e6e0008000800 */
[----:B------:R-:W0:Y:S02]  /*0040*/  LDC R2, c[0x0][0x360] ;  /* 0x0000d800ff027b82 */ /* 0x000e240000000800 */
[----:B0-----:R-:W-:-:S05]  /*0050*/  IMAD R2, R2, UR4, R3 ;  /* 0x0000000402027c24 */ /* 0x001fca000f8e0203 */
[----:B-1----:R-:W-:-:S13]  /*0060*/  ISETP.GE.AND P0, PT, R2, UR5, PT ;  /* 0x0000000502007c0c */ /* 0x002fda000bf06270 */
[----:B------:R-:W-:Y:S05]  /*0070*/  @P0 EXIT ;  /* 0x000000000000094d */ /* 0x000fea0003800000 */
[----:B------:R-:W-:Y:S01]  /*0080*/  ISETP.GE.AND P0, PT, R2, 0x1, PT ;  /* 0x000000010200780c */ /* 0x000fe20003f06270 */
[----:B------:R-:W0:Y:S01]  /*0090*/  LDCU.64 UR4, c[0x0][0x358] ;  /* 0x00006b00ff0477ac */ /* 0x000e220008000a00 */
[----:B------:R-:W-:Y:S01]  /*00a0*/  BSSY.RECONVERGENT B0, `(.L_x_87) ;  /* 0x000003a000007945 */ /* 0x000fe20003800200 */
[----:B------:R-:W1:Y:S10]  /*00b0*/  LDCU UR7, c[0x0][0x39c] ;  /* 0x00007380ff0777ac */ /* 0x000e740008000800 */
[----:B------:R-:W-:Y:S05]  /*00c0*/  @!P0 BRA `(.L_x_88) ;  /* 0x0000000000dc8947 */ /* 0x000fea0003800000 */
[----:B------:R-:W2:Y:S01]  /*00d0*/  LDC.64 R8, c[0x0][0x380] ;  /* 0x0000e000ff087b82 */ /* 0x000ea20000000a00 */
[----:B------:R-:W-:-:S07]  /*00e0*/  IMAD.MOV.U32 R11, RZ, RZ, RZ ;  /* 0x000000ffff0b7224 */ /* 0x000fce00078e00ff */
[----:B------:R-:W3:Y:S08]  /*00f0*/  LDC.64 R4, c[0x0][0x388] ;  /* 0x0000e200ff047b82 */ /* 0x000ef00000000a00 */
[----:B------:R-:W4:Y:S01]  /*0100*/  LDC.64 R6, c[0x0][0x380] ;  /* 0x0000e000ff067b82 */ /* 0x000f220000000a00 */
[----:B--2---:R-:W-:-:S07]  /*0110*/  IMAD.WIDE.U32 R8, R2, 0xe4, R8 ;  /* 0x000000e402087825 */ /* 0x004fce00078e0008 */
.L_x_93:
[----:B---3--:R-:W-:-:S06]  /*0120*/  IMAD.WIDE.U32 R12, R11, 0x4, R4 ;  /* 0x000000040b0c7825 */ /* 0x008fcc00078e0004 */
[----:B0-----:R-:W2:Y:S01]  /*0130*/  LDG.E R12, desc[UR4][R12.64] ;  /* 0x000000040c0c7981 */ /* 0x001ea2000c1e1900 */
[----:B------:R-:W-:Y:S01]  /*0140*/  BSSY.RECONVERGENT B1, `(.L_x_89) ;  /* 0x000002c000017945 */ /* 0x000fe20003800200 */
[----:B--2---:R-:W-:-:S13]  /*0150*/  ISETP.NE.AND P0, PT, R12, -0x1, PT ;  /* 0xffffffff0c00780c */ /* 0x004fda0003f05270 */
[----:B------:R-:W-:Y:S05]  /*0160*/  @!P0 BRA `(.L_x_90) ;  /* 0x0000000000a48947 */ /* 0x000fea0003800000 */
[----:B----4-:R-:W-:Y:S01]  /*0170*/  IMAD.WIDE.U32 R12, R11, 0xe4, R6 ;  /* 0x000000e40b0c7825 */ /* 0x010fe200078e0006 */
[----:B------:R-:W2:Y:S04]  /*0180*/  LDG.E R3, desc[UR4][R8.64+0x4] ;  /* 0x0000040408037981 */ /* 0x000ea8000c1e1900 */
[----:B------:R-:W3:Y:S04]  /*0190*/  LDG.E R10, desc[UR4][R8.64+0xc] ;  /* 0x00000c04080a7981 */ /* 0x000ee8000c1e1900 */
[----:B------:R-:W2:Y:S04]  /*01a0*/  LDG.E R16, desc[UR4][R12.64+0x4] ;  /* 0x000004040c107981 */ /* 0x000ea8000c1e1900 */
[----:B------:R-:W3:Y:S04]  /*01b0*/  LDG.E R21, desc[UR4][R12.64+0xc] ;  /* 0x00000c040c157981 */ /* 0x000ee8000c1e1900 */
[----:B------:R-:W4:Y:S04]  /*01c0*/  LDG.E R17, desc[UR4][R12.64] ;  /* 0x000000040c117981 */ /* 0x000f28000c1e1900 */
[----:B------:R-:W5:Y:S04]  /*01d0*/  LDG.E R20, desc[UR4][R12.64+0x8] ;  /* 0x000008040c147981 */ /* 0x000f68000c1e1900 */
[----:B------:R-:W4:Y:S04]  /*01e0*/  LDG.E R0, desc[UR4][R8.64] ;  /* 0x0000000408007981 */ /* 0x000f28000c1e1900 */
[----:B------:R-:W5:Y:S01]  /*01f0*/  LDG.E R15, desc[UR4][R8.64+0x8] ;  /* 0x00000804080f7981 */ /* 0x000f62000c1e1900 */
[----:B--2---:R-:W-:-:S02]  /*0200*/  FMNMX R18, R3, R16, !PT ;  /* 0x0000001003127209 */ /* 0x004fc40007800000 */
[----:B---3--:R-:W-:-:S04]  /*0210*/  FMNMX R23, R10, R21, PT ;  /* 0x000000150a177209 */ /* 0x008fc80003800000 */
[----:B------:R-:W-:Y:S02]  /*0220*/  FSETP.GTU.AND P0, PT, R23, R18, PT ;  /* 0x000000121700720b */ /* 0x000fe40003f0c000 */
[----:B----4-:R-:W-:Y:S02]  /*0230*/  FMNMX R14, R0, R17, !PT ;  /* 0x00000011000e7209 */ /* 0x010fe40007800000 */
[----:B-----5:R-:W-:-:S04]  /*0240*/  FMNMX R19, R15, R20, PT ;  /* 0x000000140f137209 */ /* 0x020fc80003800000 */
[----:B------:R-:W-:-:S13]  /*0250*/  FSETP.LE.OR P0, PT, R19, R14, !P0 ;  /* 0x0000000e1300720b */ /* 0x000fda0004703400 */
[----:B------:R-:W-:Y:S05]  /*0260*/  @P0 BRA `(.L_x_90) ;  /* 0x0000000000640947 */ /* 0x000fea0003800000 */
[----:B------:R-:W-:Y:S01]  /*0270*/  FADD R12, -R14, R19 ;  /* 0x000000130e0c7221 */ /* 0x000fe20000000100 */
[----:B------:R-:W-:Y:S01]  /*0280*/  FADD R14, -R17, R20 ;  /* 0x00000014110e7221 */ /* 0x000fe20000000100 */
[----:B------:R-:W-:Y:S01]  /*0290*/  FADD R17, -R16, R21 ;  /* 0x0000001510117221 */ /* 0x000fe20000000100 */
[----:B------:R-:W-:Y:S01]  /*02a0*/  FADD R13, -R18, R23 ;  /* 0x00000017120d7221 */ /* 0x000fe20000000100 */
[----:B------:R-:W-:Y:S01]  /*02b0*/  FADD R15, -R0, R15 ;  /* 0x0000000f000f7221 */ /* 0x000fe20000000100 */
[----:B------:R-:W-:Y:S01]  /*02c0*/  FADD R10, -R3, R10 ;  /* 0x0000000a030a7221 */ /* 0x000fe20000000100 */
[----:B------:R-:W-:Y:S01]  /*02d0*/  FMUL R14, R14, R17 ;  /* 0x000000110e0e7220 */ /* 0x000fe20000400000 */
[----:B------:R-:W-:Y:S01]  /*02e0*/  FMUL R0, R12, R13 ;  /* 0x0000000d0c007220 */ /* 0x000fe20000400000 */
[----:B------:R-:W-:Y:S02]  /*02f0*/  BSSY.RECONVERGENT B2, `(.L_x_91) ;  /* 0x000000e000027945 */ /* 0x000fe40003800200 */
[----:B------:R-:W-:-:S04]  /*0300*/  FFMA R15, R15, R10, R14 ;  /* 0x0000000a0f0f7223 */ /* 0x000fc8000000000e */
[----:B------:R-:W-:-:S04]  /*0310*/  FADD R15, -R0, R15 ;  /* 0x0000000f000f7221 */ /* 0x000fc80000000100 */
[----:B------:R-:W0:Y:S08]  /*0320*/  MUFU.RCP R3, R15 ;  /* 0x0000000f00037308 */ /* 0x000e300000001000 */
[----:B------:R-:W2:Y:S01]  /*0330*/  FCHK P0, R0, R15 ;  /* 0x0000000f00007302 */ /* 0x000ea20000000000 */
[----:B0-----:R-:W-:-:S04]  /*0340*/  FFMA R10, -R15, R3, 1 ;  /* 0x3f8000000f0a7423 */ /* 0x001fc80000000103 */
[----:B------:R-:W-:-:S04]  /*0350*/  FFMA R3, R3, R10, R3 ;  /* 0x0000000a03037223 */ /* 0x000fc80000000003 */
[----:B------:R-:W-:-:S04]  /*0360*/  FFMA R10, R0, R3, RZ ;  /* 0x00000003000a7223 */ /* 0x000fc800000000ff */
[----:B------:R-:W-:-:S04]  /*0370*/  FFMA R12, -R15, R10, R0 ;  /* 0x0000000a0f0c7223 */ /* 0x000fc80000000100 */
[----:B------:R-:W-:Y:S01]  /*0380*/  FFMA R3, R3, R12, R10 ;  /* 0x0000000c03037223 */ /* 0x000fe2000000000a */
[----:B--2---:R-:W-:Y:S06]  /*0390*/  @!P0 BRA `(.L_x_92) ;  /* 0x00000000000c8947 */ /* 0x004fec0003800000 */
[----:B------:R-:W-:-:S07]  /*03a0*/  MOV R10, 0x3c0 ;  /* 0x000003c0000a7802 */ /* 0x000fce0000000f00 */
[----:B-1----:R-:W-:Y:S05]  /*03b0*/  CALL.REL.NOINC `($__internal_0_$__cuda_sm3x_div_rn_noftz_f32_slowpath) ;  /* 0x0000000000647944 */ /* 0x002fea0003c00000 */
[----:B------:R-:W-:-:S07]  /*03c0*/  IMAD.MOV.U32 R3, RZ, RZ, R0 ;  /* 0x000000ffff037224 */ /* 0x000fce00078e0000 */
.L_x_92:
[----:B-1----:R-:W-:Y:S05]  /*03d0*/  BSYNC.RECONVERGENT B2 ;  /* 0x0000000000027941 */ /* 0x002fea0003800200 */
.L_x_91:
[----:B------:R-:W-:-:S13]  /*03e0*/  FSETP.GT.AND P0, PT, R3, UR7, PT ;  /* 0x0000000703007c0b */ /* 0x000fda000bf04000 */
[----:B------:R-:W-:Y:S05]  /*03f0*/  @P0 EXIT ;  /* 0x000000000000094d */ /* 0x000fea0003800000 */
.L_x_90:
[----:B-1----:R-:W-:Y:S05]  /*0400*/  BSYNC.RECONVERGENT B1 ;  /* 0x0000000000017941 */ /* 0x002fea0003800200 */
.L_x_89:
[----:B------:R-:W-:-:S05]  /*0410*/  VIADD R11, R11, 0x1 ;  /* 0x000000010b0b7836 */ /* 0x000fca0000000000 */
[----:B------:R-:W-:-:S13]  /*0420*/  ISETP.NE.AND P0, PT, R11, R2, PT ;  /* 0x000000020b00720c */ /* 0x000fda0003f05270 */
[----:B------:R-:W-:Y:S05]  /*0430*/  @P0 BRA `(.L_x_93) ;  /* 0xfffffffc00380947 */ /* 0x000fea000383ffff */
.L_x_88:
[----:B01----:R-:W-:Y:S05]  /*0440*/  BSYNC.RECONVERGENT B0 ;  /* 0x0000000000007941 */ /* 0x003fea0003800200 */
.L_x_87:
[----:B------:R-:W0:Y:S01]  /*0450*/  S2R R3, SR_LANEID ;  /* 0x0000000000037919 */ /* 0x000e220000000000 */
[----:B------:R-:W-:Y:S01]  /*0460*/  VOTEU.ANY UR6, UPT, PT ;  /* 0x0000000000067886 */ /* 0x000fe200038e0100 */
[----:B------:R-:W1:Y:S01]  /*0470*/  LDC.64 R4, c[0x0][0x390] ;  /* 0x0000e400ff047b82 */ /* 0x000e620000000a00 */
[----:B------:R-:W0:Y:S01]  /*0480*/  FLO.U32 R0, UR6 ;  /* 0x0000000600007d00 */ /* 0x000e2200080e0000 */
[----:B------:R-:W2:Y:S06]  /*0490*/  S2R R8, SR_LTMASK ;  /* 0x0000000000087919 */ /* 0x000eac0000003900 */
[----:B----4-:R-:W3:Y:S01]  /*04a0*/  LDC.64 R6, c[0x0][0x388] ;  /* 0x0000e200ff067b82 */ /* 0x010ee20000000a00 */
[----:B------:R-:W1:Y:S01]  /*04b0*/  POPC R9, UR6 ;  /* 0x0000000600097d09 */ /* 0x000e620008000000 */
[----:B0-----:R-:W-:-:S13]  /*04c0*/  ISETP.EQ.U32.AND P0, PT, R0, R3, PT ;  /* 0x000000030000720c */ /* 0x001fda0003f02070 */
[----:B-1----:R-:W4:Y:S01]  /*04d0*/  @P0 ATOMG.E.ADD.STRONG.GPU PT, R5, desc[UR4][R4.64], R9 ;  /* 0x80000009040509a8 */ /* 0x002f2200081ef104 */
[----:B--2---:R-:W-:-:S06]  /*04e0*/  LOP3.LUT R8, R8, UR6, RZ, 0xc0, !PT ;  /* 0x0000000608087c12 */ /* 0x004fcc000f8ec0ff */
[----:B------:R-:W0:Y:S01]  /*04f0*/  POPC R8, R8 ;  /* 0x0000000800087309 */ /* 0x000e220000000000 */
[----:B----4-:R-:W0:Y:S02]  /*0500*/  SHFL.IDX PT, R3, R5, R0, 0x1f ;  /* 0x00001f0005037589 */ /* 0x010e2400000e0000 */
[----:B0-----:R-:W-:-:S04]  /*0510*/  IMAD.IADD R3, R3, 0x1, R8 ;  /* 0x0000000103037824 */ /* 0x001fc800078e0208 */
[----:B---3--:R-:W-:-:S05]  /*0520*/  IMAD.WIDE R6, R3, 0x4, R6 ;  /* 0x0000000403067825 */ /* 0x008fca00078e0206 */
[----:B------:R-:W-:Y:S01]  /*0530*/  STG.E desc[UR4][R6.64], R2 ;  /* 0x0000000206007986 */ /* 0x000fe2000c101904 */
[----:B------:R-:W-:Y:S05]  /*0540*/  EXIT ;  /* 0x000000000000794d */ /* 0x000fea0003800000 */
        .weak           $__internal_0_$__cuda_sm3x_div_rn_noftz_f32_slowpath
        .type           $__internal_0_$__cuda_sm3x_div_rn_noftz_f32_slowpath,@function
        .size           $__internal_0_$__cuda_sm3x_div_rn_noftz_f32_slowpath,(.L_x_151 - $__internal_0_$__cuda_sm3x_div_rn_noftz_f32_slowpath)
$__internal_0_$__cuda_sm3x_div_rn_noftz_f32_slowpath:
[----:B------:R-:W-:Y:S01]  /*0550*/  SHF.R.U32.HI R13, RZ, 0x17, R15 ;  /* 0x00000017ff0d7819 */ /* 0x000fe2000001160f */
[----:B------:R-:W-:Y:S01]  /*0560*/  BSSY.RECONVERGENT B3, `(.L_x_94) ;  /* 0x0000064000037945 */ /* 0x000fe20003800200 */
[--C-:B------:R-:W-:Y:S01]  /*0570*/  SHF.R.U32.HI R3, RZ, 0x17, R0.reuse ;  /* 0x00000017ff037819 */ /* 0x100fe20000011600 */
[----:B------:R-:W-:Y:S01]  /*0580*/  IMAD.MOV.U32 R14, RZ, RZ, R0 ;  /* 0x000000ffff0e7224 */ /* 0x000fe200078e0000 */
[----:B------:R-:W-:Y:S02]  /*0590*/  LOP3.LUT R13, R13, 0xff, RZ, 0xc0, !PT ;  /* 0x000000ff0d0d7812 */ /* 0x000fe400078ec0ff */
[----:B------:R-:W-:-:S03]  /*05a0*/  LOP3.LUT R18, R3, 0xff, RZ, 0xc0, !PT ;  /* 0x000000ff03127812 */ /* 0x000fc600078ec0ff */
[----:B------:R-:W-:Y:S02]  /*05b0*/  VIADD R17, R13, 0xffffffff ;  /* 0xffffffff0d117836 */ /* 0x000fe40000000000 */
[----:B------:R-:W-:-:S03]  /*05c0*/  VIADD R16, R18, 0xffffffff ;  /* 0xffffffff12107836 */ /* 0x000fc60000000000 */
[----:B------:R-:W-:-:S04]  /*05d0*/  ISETP.GT.U32.AND P0, PT, R17, 0xfd, PT ;  /* 0x000000fd1100780c */ /* 0x000fc80003f04070 */
[----:B------:R-:W-:-:S13]  /*05e0*/  ISETP.GT.U32.OR P0, PT, R16, 0xfd, P0 ;  /* 0x000000fd1000780c */ /* 0x000fda0000704470 */
[----:B------:R-:W-:Y:S01]  /*05f0*/  @!P0 IMAD.MOV.U32 R12, RZ, RZ, RZ ;  /* 0x000000ffff0c8224 */ /* 0x000fe200078e00ff */
[----:B------:R-:W-:Y:S06]  /*0600*/  @!P0 BRA `(.L_x_95) ;  /* 0x0000000000608947 */ /* 0x000fec0003800000 */
[----:B------:R-:W-:Y:S01]  /*0610*/  FSETP.GTU.FTZ.AND P0, PT, |R0|, +INF , PT ;  /* 0x7f8000000000780b */ /* 0x000fe20003f1c200 */
[----:B------:R-:W-:Y:S01]  /*0620*/  IMAD.MOV.U32 R3, RZ, RZ, R15 ;  /* 0x000000ffff037224 */ /* 0x000fe200078e000f */
[----:B------:R-:W-:-:S04]  /*0630*/  FSETP.GTU.FTZ.AND P1, PT, |R15|, +INF , PT ;  /* 0x7f8000000f00780b */ /* 0x000fc80003f3c200 */
[----:B------:R-:W-:-:S13]  /*0640*/  PLOP3.LUT P0, PT, P0, P1, PT, 0xf8, 0x8f ;  /* 0x00000000008f781c */ /* 0x000fda0000703f70 */
[----:B------:R-:W-:Y:S05]  /*0650*/  @P0 BRA `(.L_x_96) ;  /* 0x00000004004c0947 */ /* 0x000fea0003800000 */
[----:B------:R-:W-:-:S13]  /*0660*/  LOP3.LUT P0, RZ, R15, 0x7fffffff, R14, 0xc8, !PT ;  /* 0x7fffffff0fff7812 */ /* 0x000fda000780c80e */
[----:B------:R-:W-:Y:S05]  /*0670*/  @!P0 BRA `(.L_x_97) ;  /* 0x00000004003c8947 */ /* 0x000fea0003800000 */
[C---:B------:R-:W-:Y:S02]  /*0680*/  FSETP.NEU.FTZ.AND P2, PT, |R0|.reuse, +INF , PT ;  /* 0x7f8000000000780b */ /* 0x040fe40003f5d200 */
[----:B------:R-:W-:Y:S02]  /*0690*/  FSETP.NEU.FTZ.AND P1, PT, |R3|, +INF , PT ;  /* 0x7f8000000300780b */ /* 0x000fe40003f3d200 */
[----:B------:R-:W-:-:S11]  /*06a0*/  FSETP.NEU.FTZ.AND P0, PT, |R0|, +INF , PT ;  /* 0x7f8000000000780b */ /* 0x000fd60003f1d200 */
[----:B------:R-:W-:Y:S05]  /*06b0*/  @!P1 BRA !P2, `(.L_x_97) ;  /* 0x00000004002c9947 */ /* 0x000fea0005000000 */
[----:B------:R-:W-:-:S04]  /*06c0*/  LOP3.LUT P2, RZ, R14, 0x7fffffff, RZ, 0xc0, !PT ;  /* 0x7fffffff0eff7812 */ /* 0x000fc8000784c0ff */
[----:B------:R-:W-:-:S13]  /*06d0*/  PLOP3.LUT P1, PT, P1, P2, PT, 0x2f, 0xf2 ;  /* 0x0000000000f2781c */ /* 0x000fda0000f24577 */
[----:B------:R-:W-:Y:S05]  /*06e0*/  @P1 BRA `(.L_x_98) ;  /* 0x0000000400181947 */ /* 0x000fea0003800000 */
[----:B------:R-:W-:-:S04]  /*06f0*/  LOP3.LUT P1, RZ, R15, 0x7fffffff, RZ, 0xc0, !PT ;  /* 0x7fffffff0fff7812 */ /* 0x000fc8000782c0ff */
[----:B------:R-:W-:-:S13]  /*0700*/  PLOP3.LUT P0, PT, P0, P1, PT, 0x2f, 0xf2 ;  /* 0x0000000000f2781c */ /* 0x000fda0000702577 */
[----:B------:R-:W-:Y:S05]  /*0710*/  @P0 BRA `(.L_x_99) ;  /* 0x0000000400000947 */ /* 0x000fea0003800000 */
[----:B------:R-:W-:Y:S02]  /*0720*/  ISETP.GE.AND P0, PT, R16, RZ, PT ;  /* 0x000000ff1000720c */ /* 0x000fe40003f06270 */
[----:B------:R-:W-:-:S11]  /*0730*/  ISETP.GE.AND P1, PT, R17, RZ, PT ;  /* 0x000000ff1100720c */ /* 0x000fd60003f26270 */
[----:B------:R-:W-:Y:S02]  /*0740*/  @P0 IMAD.MOV.U32 R12, RZ, RZ, RZ ;  /* 0x000000ffff0c0224 */ /* 0x000fe400078e00ff */
[----:B------:R-:W-:Y:S01]  /*0750*/  @!P0 FFMA R14, R0, 1.84467440737095516160e+19, RZ ;  /* 0x5f800000000e8823 */ /* 0x000fe200000000ff */
[----:B------:R-:W-:Y:S02]  /*0760*/  @!P0 IMAD.MOV.U32 R12, RZ, RZ, -0x40 ;  /* 0xffffffc0ff0c8424 */ /* 0x000fe400078e00ff */
[----:B------:R-:W-:Y:S02]  /*0770*/  @!P1 FFMA R15, R3, 1.84467440737095516160e+19, RZ ;  /* 0x5f800000030f9823 */ /* 0x000fe400000000ff */
[----:B------:R-:W-:-:S07]  /*0780*/  @!P1 VIADD R12, R12, 0x40 ;  /* 0x000000400c0c9836 */ /* 0x000fce0000000000 */
.L_x_95:
[----:B------:R-:W-:Y:S01]  /*0790*/  LEA R0, R13, 0xc0800000, 0x17 ;  /* 0xc08000000d007811 */ /* 0x000fe200078eb8ff */
[----:B------:R-:W-:Y:S01]  /*07a0*/  VIADD R3, R18, 0xffffff81 ;  /* 0xffffff8112037836 */ /* 0x000fe20000000000 */
[----:B------:R-:W-:Y:S03]  /*07b0*/  BSSY.RECONVERGENT B4, `(.L_x_100) ;  /* 0x0000035000047945 */ /* 0x000fe60003800200 */
[----:B------:R-:W-:Y:S01]  /*07c0*/  IMAD.IADD R15, R15, 0x1, -R0 ;  /* 0x000000010f0f7824 */ /* 0x000fe200078e0a00 */
[C---:B------:R-:W-:Y:S01]  /*07d0*/  IADD3 R13, PT, PT, R3.reuse, 0x7f, -R13 ;  /* 0x0000007f030d7810 */ /* 0x040fe20007ffe80d */
[----:B------:R-:W-:Y:S02]  /*07e0*/  IMAD R0, R3, -0x800000, R14 ;  /* 0xff80000003007824 */ /* 0x000fe400078e020e */
[----:B------:R-:W0:Y:S01]  /*07f0*/  MUFU.RCP R16, R15 ;  /* 0x0000000f00107308 */ /* 0x000e220000001000 */
[----:B------:R-:W-:Y:S01]  /*0800*/  FADD.FTZ R17, -R15, -RZ ;  /* 0x800000ff0f117221 */ /* 0x000fe20000010100 */
[----:B------:R-:W-:-:S03]  /*0810*/  IMAD.IADD R13, R13, 0x1, R12 ;  /* 0x000000010d0d7824 */ /* 0x000fc600078e020c */
[----:B0-----:R-:W-:-:S04]  /*0820*/  FFMA R19, R16, R17, 1 ;  /* 0x3f80000010137423 */ /* 0x001fc80000000011 */
[----:B------:R-:W-:-:S04]  /*0830*/  FFMA R21, R16, R19, R16 ;  /* 0x0000001310157223 */ /* 0x000fc80000000010 */
[----:B------:R-:W-:-:S04]  /*0840*/  FFMA R14, R0, R21, RZ ;  /* 0x00000015000e7223 */ /* 0x000fc800000000ff */
[----:B------:R-:W-:-:S04]  /*0850*/  FFMA R19, R17, R14, R0 ;  /* 0x0000000e11137223 */ /* 0x000fc80000000000 */
[----:B------:R-:W-:-:S04]  /*0860*/  FFMA R14, R21, R19, R14 ;  /* 0x00000013150e7223 */ /* 0x000fc8000000000e */
[----:B------:R-:W-:-:S04]  /*0870*/  FFMA R17, R17, R14, R0 ;  /* 0x0000000e11117223 */ /* 0x000fc80000000000 */
[----:B------:R-:W-:-:S05]  /*0880*/  FFMA R0, R21, R17, R14 ;  /* 0x0000001115007223 */ /* 0x000fca000000000e */
[----:B------:R-:W-:-:S04]  /*0890*/  SHF.R.U32.HI R3, RZ, 0x17, R0 ;  /* 0x00000017ff037819 */ /* 0x000fc80000011600 */
[----:B------:R-:W-:-:S05]  /*08a0*/  LOP3.LUT R3, R3, 0xff, RZ, 0xc0, !PT ;  /* 0x000000ff03037812 */ /* 0x000fca00078ec0ff */
[----:B------:R-:W-:-:S04]  /*08b0*/  IMAD.IADD R15, R3, 0x1, R13 ;  /* 0x00000001030f7824 */ /* 0x000fc800078e020d */
[----:B------:R-:W-:-:S05]  /*08c0*/  VIADD R3, R15, 0xffffffff ;  /* 0xffffffff0f037836 */ /* 0x000fca0000000000 */
[----:B------:R-:W-:-:S13]  /*08d0*/  ISETP.GE.U32.AND P0, PT, R3, 0xfe, PT ;  /* 0x000000fe0300780c */ /* 0x000fda0003f06070 */
[----:B------:R-:W-:Y:S05]  /*08e0*/  @!P0 BRA `(.L_x_101) ;  /* 0x0000000000808947 */ /* 0x000fea0003800000 */
[----:B------:R-:W-:-:S13]  /*08f0*/  ISETP.GT.AND P0, PT, R15, 0xfe, PT ;  /* 0x000000fe0f00780c */ /* 0x000fda0003f04270 */
[----:B------:R-:W-:Y:S05]  /*0900*/  @P0 BRA `(.L_x_102) ;  /* 0x00000000006c0947 */ /* 0x000fea0003800000 */
[----:B------:R-:W-:-:S13]  /*0910*/  ISETP.GE.AND P0, PT, R15, 0x1, PT ;  /* 0x000000010f00780c */ /* 0x000fda0003f06270 */
[----:B------:R-:W-:Y:S05]  /*0920*/  @P0 BRA `(.L_x_103) ;  /* 0x0000000000740947 */ /* 0x000fea0003800000 */
[----:B------:R-:W-:Y:S02]  /*0930*/  ISETP.GE.AND P0, PT, R15, -0x18, PT ;  /* 0xffffffe80f00780c */ /* 0x000fe40003f06270 */
[----:B------:R-:W-:-:S11]  /*0940*/  LOP3.LUT R0, R0, 0x80000000, RZ, 0xc0, !PT ;  /* 0x8000000000007812 */ /* 0x000fd600078ec0ff */
[----:B------:R-:W-:Y:S05]  /*0950*/  @!P0 BRA `(.L_x_103) ;  /* 0x0000000000688947 */ /* 0x000fea0003800000 */
[CCC-:B------:R-:W-:Y:S01]  /*0960*/  FFMA.RZ R3, R21.reuse, R17.reuse, R14.reuse ;  /* 0x0000001115037223 */ /* 0x1c0fe2000000c00e */
[-CC-:B------:R-:W-:Y:S01]  /*0970*/  FFMA.RM R12, R21, R17.reuse, R14.reuse ;  /* 0x00000011150c7223 */ /* 0x180fe2000000400e */
[C---:B------:R-:W-:Y:S02]  /*0980*/  ISETP.NE.AND P2, PT, R15.reuse, RZ, PT ;  /* 0x000000ff0f00720c */ /* 0x040fe40003f45270 */
[----:B------:R-:W-:Y:S02]  /*0990*/  ISETP.NE.AND P1, PT, R15, RZ, PT ;  /* 0x000000ff0f00720c */ /* 0x000fe40003f25270 */
[----:B------:R-:W-:Y:S01]  /*09a0*/  LOP3.LUT R13, R3, 0x7fffff, RZ, 0xc0, !PT ;  /* 0x007fffff030d7812 */ /* 0x000fe200078ec0ff */
[----:B------:R-:W-:Y:S01]  /*09b0*/  FFMA.RP R3, R21, R17, R14 ;  /* 0x0000001115037223 */ /* 0x000fe2000000800e */
[----:B------:R-:W-:Y:S02]  /*09c0*/  VIADD R14, R15, 0x20 ;  /* 0x000000200f0e7836 */ /* 0x000fe40000000000 */
[----:B------:R-:W-:Y:S01]  /*09d0*/  LOP3.LUT R13, R13, 0x800000, RZ, 0xfc, !PT ;  /* 0x008000000d0d7812 */ /* 0x000fe200078efcff */
[----:B------:R-:W-:Y:S01]  /*09e0*/  IMAD.MOV R15, RZ, RZ, -R15 ;  /* 0x000000ffff0f7224 */ /* 0x000fe200078e0a0f */
[----:B------:R-:W-:-:S02]  /*09f0*/  FSETP.NEU.FTZ.AND P0, PT, R3, R12, PT ;  /* 0x0000000c0300720b */ /* 0x000fc40003f1d000 */
[----:B------:R-:W-:Y:S02]  /*0a00*/  SHF.L.U32 R14, R13, R14, RZ ;  /* 0x0000000e0d0e7219 */ /* 0x000fe400000006ff */
[----:B------:R-:W-:Y:S02]  /*0a10*/  SEL R12, R15, RZ, P2 ;  /* 0x000000ff0f0c7207 */ /* 0x000fe40001000000 */
[----:B------:R-:W-:Y:S02]  /*0a20*/  ISETP.NE.AND P1, PT, R14, RZ, P1 ;  /* 0x000000ff0e00720c */ /* 0x000fe40000f25270 */
[----:B------:R-:W-:Y:S02]  /*0a30*/  SHF.R.U32.HI R12, RZ, R12, R13 ;  /* 0x0000000cff0c7219 */ /* 0x000fe4000001160d */
[----:B------:R-:W-:Y:S02]  /*0a40*/  PLOP3.LUT P0, PT, P0, P1, PT, 0xf8, 0x8f ;  /* 0x00000000008f781c */ /* 0x000fe40000703f70 */
[----:B------:R-:W-:-:S02]  /*0a50*/  SHF.R.U32.HI R14, RZ, 0x1, R12 ;  /* 0x00000001ff0e7819 */ /* 0x000fc4000001160c */
[----:B------:R-:W-:-:S04]  /*0a60*/  SEL R3, RZ, 0x1, !P0 ;  /* 0x00000001ff037807 */ /* 0x000fc80004000000 */
[----:B------:R-:W-:-:S04]  /*0a70*/  LOP3.LUT R3, R3, 0x1, R14, 0xf8, !PT ;  /* 0x0000000103037812 */ /* 0x000fc800078ef80e */
[----:B------:R-:W-:-:S05]  /*0a80*/  LOP3.LUT R3, R3, R12, RZ, 0xc0, !PT ;  /* 0x0000000c03037212 */ /* 0x000fca00078ec0ff */
[----:B------:R-:W-:-:S05]  /*0a90*/  IMAD.IADD R3, R14, 0x1, R3 ;  /* 0x000000010e037824 */ /* 0x000fca00078e0203 */
[----:B------:R-:W-:Y:S01]  /*0aa0*/  LOP3.LUT R0, R3, R0, RZ, 0xfc, !PT ;  /* 0x0000000003007212 */ /* 0x000fe200078efcff */
[----:B------:R-:W-:Y:S06]  /*0ab0*/  BRA `(.L_x_103) ;  /* 0x0000000000107947 */ /* 0x000fec0003800000 */
.L_x_102:
[----:B------:R-:W-:-:S04]  /*0ac0*/  LOP3.LUT R0, R0, 0x80000000, RZ, 0xc0, !PT ;  /* 0x8000000000007812 */ /* 0x000fc800078ec0ff */
[----:B------:R-:W-:Y:S01]  /*0ad0*/  LOP3.LUT R0, R0, 0x7f800000, RZ, 0xfc, !PT ;  /* 0x7f80000000007812 */ /* 0x000fe200078efcff */
[----:B------:R-:W-:Y:S06]  /*0ae0*/  BRA `(.L_x_103) ;  /* 0x0000000000047947 */ /* 0x000fec0003800000 */
.L_x_101:
[----:B------:R-:W-:-:S07]  /*0af0*/  IMAD R0, R13, 0x800000, R0 ;  /* 0x008000000d007824 */ /* 0x000fce00078e0200 */
.L_x_103:
[----:B------:R-:W-:Y:S05]  /*0b00*/  BSYNC.RECONVERGENT B4 ;  /* 0x0000000000047941 */ /* 0x000fea0003800200 */
.L_x_100:
[----:B------:R-:W-:Y:S05]  /*0b10*/  BRA `(.L_x_104) ;  /* 0x0000000000207947 */ /* 0x000fea0003800000 */
.L_x_99:
[----:B------:R-:W-:-:S04]  /*0b20*/  LOP3.LUT R0, R15, 0x80000000, R14, 0x48, !PT ;  /* 0x800000000f007812 */ /* 0x000fc800078e480e */
[----:B------:R-:W-:Y:S01]  /*0b30*/  LOP3.LUT R0, R0, 0x7f800000, RZ, 0xfc, !PT ;  /* 0x7f80000000007812 */ /* 0x000fe200078efcff */
[----:B------:R-:W-:Y:S06]  /*0b40*/  BRA `(.L_x_104) ;  /* 0x0000000000147947 */ /* 0x000fec0003800000 */
.L_x_98:
[----:B------:R-:W-:Y:S01]  /*0b50*/  LOP3.LUT R0, R15, 0x80000000, R14, 0x48, !PT ;  /* 0x800000000f007812 */ /* 0x000fe200078e480e */
[----:B------:R-:W-:Y:S06]  /*0b60*/  BRA `(.L_x_104) ;  /* 0x00000000000c7947 */ /* 0x000fec0003800000 */
.L_x_97:
[----:B------:R-:W0:Y:S01]  /*0b70*/  MUFU.RSQ R0, -QNAN ;  /* 0xffc0000000007908 */ /* 0x000e220000001400 */
[----:B------:R-:W-:Y:S05]  /*0b80*/  BRA `(.L_x_104) ;  /* 0x0000000000047947 */ /* 0x000fea0003800000 */
.L_x_96:
[----:B------:R-:W-:-:S07]  /*0b90*/  FADD.FTZ R0, R0, R3 ;  /* 0x0000000300007221 */ /* 0x000fce0000010000 */
.L_x_104:
[----:B------:R-:W-:Y:S05]  /*0ba0*/  BSYNC.RECONVERGENT B3 ;  /* 0x0000000000037941 */ /* 0x000fea0003800200 */
.L_x_94:
[----:B------:R-:W-:Y:S02]  /*0bb0*/  IMAD.MOV.U32 R12, RZ, RZ, R10 ;  /* 0x000000ffff0c7224 */ /* 0x000fe400078e000a */
[----:B------:R-:W-:-:S04]  /*0bc0*/  IMAD.MOV.U32 R13, RZ, RZ, 0x0 ;  /* 0x00000000ff0d7424 */ /* 0x000fc800078e00ff */
[----:B0-----:R-:W-:Y:S05]  /*0bd0*/  RET.REL.NODEC R12 `(_Z9nmsKernelPK15DetectionResultPiS2_if) ;  /* 0xfffffff40c087950 */ /* 0x001fea0003c3ffff */
.L_x_105:
        /* <DEDUP_REMOVED lines=10> */
.L_x_151:


//--------------------- .text._Z22filterDetectionsKernelPKfP15DetectionResultPiiiiiifPfi --------------------------
	.section	.text._Z22filterDetectionsKernelPKfP15DetectionResultPiiiiiifPfi,"ax",@progbits
	.align	128
        .global         _Z22filterDetectionsKernelPKfP15DetectionResultPiiiiiifPfi
        .type           _Z22filterDetectionsKernelPKfP15DetectionResultPiiiiiifPfi,@function
        .size           _Z22filterDetectionsKernelPKfP15DetectionResultPiiiiiifPfi,(.L_x_152 - _Z22filterDetectionsKernelPKfP15DetectionResultPiiiiiifPfi)
        .other          _Z22filterDetectionsKernelPKfP15DetectionResultPiiiiiifPfi,@"STO_CUDA_ENTRY STV_DEFAULT"
_Z22filterDetectionsKernelPKfP15DetectionResultPiiiiiifPfi:
.text._Z22filterDetectionsKernelPKfP15DetectionResultPiiiiiifPfi:
[----:B------:R-:W-:Y:S01]  /*0000*/  LDC R1, c[0x0][0x37c] ;  /* 0x0000df00ff017b82 */ /* 0x000fe20000000800 */
[----:B------:R-:W0:Y:S07]  /*0010*/  S2R R5, SR_TID.X ;  /* 0x0000000000057919 */ /* 0x000e2e0000002100 */
[----:B------:R-:W0:Y:S01]  /*0020*/  S2UR UR4, SR_CTAID.X ;  /* 0x00000000000479c3 */ /* 0x000e220000002500 */
[----:B------:R-:W1:Y:S07]  /*0030*/  LDCU UR5, c[0x0][0x398] ;  /* 0x00007300ff0577ac */ /* 0x000e6e0008000800 */
[----:B------:R-:W0:Y:S08]  /*0040*/  LDC R0, c[0x0][0x360] ;  /* 0x0000d800ff007b82 */ /* 0x000e300000000800 */
[----:B------:R-:W1:Y:S01]  /*0050*/  LDC R3, c[0x0][0x3a0] ;  /* 0x0000e800ff037b82 */ /* 0x000e620000000800 */
[----:B0-----:R-:W-:-:S02]  /*0060*/  IMAD R0, R0, UR4, R5 ;  /* 0x0000000400007c24 */ /* 0x001fc4000f8e0205 */
[----:B-1----:R-:W-:-:S05]  /*0070*/  IMAD R5, R3, UR5, RZ ;  /* 0x0000000503057c24 */ /* 0x002fca000f8e02ff */
[----:B------:R-:W-:-:S13]  /*0080*/  ISETP.GE.AND P0, PT, R0, R5, PT ;  /* 0x000000050000720c */ /* 0x000fda0003f06270 */
[----:B------:R-:W-:Y:S05]  /*0090*/  @P0 EXIT ;  /* 0x000000000000094d */ /* 0x000fea0003800000 */
[----:B------:R-:W-:Y:S01]  /*00a0*/  IABS R7, R3 ;  /* 0x0000000300077213 */ /* 0x000fe20000000000 */
[----:B------:R-:W0:Y:S01]  /*00b0*/  LDCU UR4, c[0x0][0x39c] ;  /* 0x00007380ff0477ac */ /* 0x000e220008000800 */
[----:B------:R-:W1:Y:S02]  /*00c0*/  LDC.64 R14, c[0x0][0x380] ;  /* 0x0000e000ff0e7b82 */ /* 0x000e640000000a00 */
[----:B------:R-:W2:Y:S01]  /*00d0*/  I2F.RP R2, R7 ;  /* 0x0000000700027306 */ /* 0x000ea20000209400 */
[----:B------:R-:W3:Y:S07]  /*00e0*/  LDCU.64 UR8, c[0x0][0x358] ;  /* 0x00006b00ff0877ac */ /* 0x000eee0008000a00 */
[----:B--2---:R-:W2:Y:S02]  /*00f0*/  MUFU.RCP R2, R2 ;  /* 0x0000000200027308 */ /* 0x004ea40000001000 */
[----:B--2---:R-:W-:-:S06]  /*0100*/  VIADD R4, R2, 0xffffffe ;  /* 0x0ffffffe02047836 */ /* 0x004fcc0000000000 */
[----:B------:R2:W4:Y:S02]  /*0110*/  F2I.FTZ.U32.TRUNC.NTZ R5, R4 ;  /* 0x0000000400057305 */ /* 0x000524000021f000 */
[----:B--2---:R-:W-:Y:S02]  /*0120*/  HFMA2 R4, -RZ, RZ, 0, 0 ;  /* 0x00000000ff047431 */ /* 0x004fe400000001ff */
[----:B----4-:R-:W-:-:S04]  /*0130*/  IMAD.MOV R6, RZ, RZ, -R5 ;  /* 0x000000ffff067224 */ /* 0x010fc800078e0a05 */
[----:B------:R-:W-:Y:S01]  /*0140*/  IMAD R9, R6, R7, RZ ;  /* 0x0000000706097224 */ /* 0x000fe200078e02ff */
[----:B------:R-:W-:-:S03]  /*0150*/  IABS R6, R0 ;  /* 0x0000000000067213 */ /* 0x000fc60000000000 */
[----:B------:R-:W-:-:S06]  /*0160*/  IMAD.HI.U32 R5, R5, R9, R4 ;  /* 0x0000000905057227 */ /* 0x000fcc00078e0004 */
[----:B------:R-:W-:-:S04]  /*0170*/  IMAD.HI.U32 R5, R5, R6, RZ ;  /* 0x0000000605057227 */ /* 0x000fc800078e00ff */
[----:B------:R-:W-:-:S04]  /*0180*/  IMAD.MOV R2, RZ, RZ, -R5 ;  /* 0x000000ffff027224 */ /* 0x000fc800078e0a05 */
[----:B------:R-:W-:-:S05]  /*0190*/  IMAD R2, R7, R2, R6 ;  /* 0x0000000207027224 */ /* 0x000fca00078e0206 */
[----:B------:R-:W-:-:S13]  /*01a0*/  ISETP.GT.U32.AND P1, PT, R7, R2, PT ;  /* 0x000000020700720c */ /* 0x000fda0003f24070 */
[----:B------:R-:W-:Y:S01]  /*01b0*/  @!P1 IMAD.IADD R2, R2, 0x1, -R7 ;  /* 0x0000000102029824 */ /* 0x000fe200078e0a07 */
[----:B------:R-:W-:Y:S02]  /*01c0*/  @!P1 IADD3 R5, PT, PT, R5, 0x1, RZ ;  /* 0x0000000105059810 */ /* 0x000fe40007ffe0ff */
[----:B------:R-:W-:Y:S02]  /*01d0*/  ISETP.NE.AND P1, PT, R3, RZ, PT ;  /* 0x000000ff0300720c */ /* 0x000fe40003f25270 */
[----:B------:R-:W-:Y:S02]  /*01e0*/  ISETP.GE.U32.AND P0, PT, R2, R7, PT ;  /* 0x000000070200720c */ /* 0x000fe40003f06070 */
[----:B------:R-:W-:-:S04]  /*01f0*/  LOP3.LUT R2, R0, R3, RZ, 0x3c, !PT ;  /* 0x0000000300027212 */ /* 0x000fc800078e3cff */
[----:B------:R-:W-:-:S07]  /*0200*/  ISETP.GE.AND P2, PT, R2, RZ, PT ;  /* 0x000000ff0200720c */ /* 0x000fce0003f46270 */
[----:B------:R-:W-:-:S04]  /*0210*/  @P0 VIADD R5, R5, 0x1 ;  /* 0x0000000105050836 */ /* 0x000fc80000000000 */
[----:B------:R-:W-:Y:S02]  /*0220*/  IMAD.MOV.U32 R2, RZ, RZ, R5 ;  /* 0x000000ffff027224 */ /* 0x000fe400078e0005 */
[----:B------:R-:W2:Y:S03]  /*0230*/  LDC.64 R4, c[0x0][0x3b0] ;  /* 0x0000ec00ff047b82 */ /* 0x000ea60000000a00 */
[----:B------:R-:W-:Y:S02]  /*0240*/  @!P2 IADD3 R2, PT, PT, -R2, RZ, RZ ;  /* 0x000000ff0202a210 */ /* 0x000fe40007ffe1ff */
[----:B------:R-:W-:-:S05]  /*0250*/  @!P1 LOP3.LUT R2, RZ, R3, RZ, 0x33, !PT ;  /* 0x00000003ff029212 */ /* 0x000fca00078e33ff */
[----:B------:R-:W-:-:S04]  /*0260*/  IMAD.MOV R7, RZ, RZ, -R2 ;  /* 0x000000ffff077224 */ /* 0x000fc800078e0a02 */
[C---:B------:R-:W-:Y:S02]  /*0270*/  IMAD R7, R3.reuse, R7, R0 ;  /* 0x0000000703077224 */ /* 0x040fe400078e0200 */
[----:B0-----:R-:W-:Y:S01]  /*0280*/  IMAD R0, R3, UR4, RZ ;  /* 0x0000000403007c24 */ /* 0x001fe2000f8e02ff */
[----:B------:R-:W0:Y:S03]  /*0290*/  LDCU UR4, c[0x0][0x3a4] ;  /* 0x00007480ff0477ac */ /* 0x000e260008000800 */
[----:B------:R-:W-:-:S04]  /*02a0*/  IMAD R7, R2, R0, R7 ;  /* 0x0000000002077224 */ /* 0x000fc800078e0207 */
[----:B-1----:R-:W-:-:S04]  /*02b0*/  IMAD.WIDE R14, R7, 0x4, R14 ;  /* 0x00000004070e7825 */ /* 0x002fc800078e020e */
[----:B------:R-:W-:Y:S01]  /*02c0*/  IMAD R7, R2, 0x5, RZ ;  /* 0x0000000502077824 */ /* 0x000fe200078e02ff */
[----:B---3--:R1:W5:Y:S01]  /*02d0*/  LDG.E R8, desc[UR8][R14.64] ;  /* 0x000000080e087981 */ /* 0x008362000c1e1900 */
[----:B------:R-:W-:-:S04]  /*02e0*/  IMAD.WIDE R20, R3, 0x4, R14 ;  /* 0x0000000403147825 */ /* 0x000fc800078e020e */
[----:B--2---:R-:W-:Y:S01]  /*02f0*/  IMAD.WIDE R4, R7, 0x4, R4 ;  /* 0x0000000407047825 */ /* 0x004fe200078e0204 */
[----:B------:R1:W5:Y:S03]  /*0300*/  LDG.E R10, desc[UR8][R20.64] ;  /* 0x00000008140a7981 */ /* 0x000366000c1e1900 */
[C---:B------:R-:W-:Y:S01]  /*0310*/  IMAD.WIDE R22, R3.reuse, 0x4, R20 ;  /* 0x0000000403167825 */ /* 0x040fe200078e0214 */
[----:B------:R1:W5:Y:S04]  /*0320*/  LDG.E R18, desc[UR8][R4.64] ;  /* 0x0000000804127981 */ /* 0x000368000c1e1900 */
[----:B------:R1:W5:Y:S01]  /*0330*/  LDG.E R17, desc[UR8][R4.64+0x4] ;  /* 0x0000040804117981 */ /* 0x000362000c1e1900 */
[----:B------:R-:W-:-:S03]  /*0340*/  IMAD.WIDE R24, R3, 0x4, R22 ;  /* 0x0000000403187825 */ /* 0x000fc600078e0216 */
[----:B------:R1:W5:Y:S04]  /*0350*/  LDG.E R16, desc[UR8][R4.64+0x8] ;  /* 0x0000080804107981 */ /* 0x000368000c1e1900 */
[----:B------:R1:W5:Y:S04]  /*0360*/  LDG.E R12, desc[UR8][R4.64+0xc] ;  /* 0x00000c08040c7981 */ /* 0x000368000c1e1900 */
[----:B------:R1:W5:Y:S04]  /*0370*/  LDG.E R13, desc[UR8][R4.64+0x10] ;  /* 0x00001008040d7981 */ /* 0x000368000c1e1900 */
[----:B------:R1:W5:Y:S04]  /*0380*/  LDG.E R11, desc[UR8][R22.64] ;  /* 0x00000008160b7981 */ /* 0x000368000c1e1900 */
[----:B------:R1:W5:Y:S01]  /*0390*/  LDG.E R9, desc[UR8][R24.64] ;  /* 0x0000000818097981 */ /* 0x000362000c1e1900 */
[----:B0-----:R-:W-:Y:S01]  /*03a0*/  UISETP.GE.AND UP0, UPT, UR4, 0x1, UPT ;  /* 0x000000010400788c */ /* 0x001fe2000bf06270 */
[----:B------:R-:W-:-:S08]  /*03b0*/  CS2R R6, SRZ ;  /* 0x0000000000067805 */ /* 0x000fd0000001ff00 */
[----:B-1----:R-:W-:Y:S05]  /*03c0*/  BRA.U !UP0, `(.L_x_106) ;  /* 0x0000000908ec7547 */ /* 0x002fea000b800000 */
[----:B------:R-:W-:Y:S01]  /*03d0*/  UISETP.GE.U32.AND UP0, UPT, UR4, 0x10, UPT ;  /* 0x000000100400788c */ /* 0x000fe2000bf06070 */
[----:B------:R-:W-:Y:S01]  /*03e0*/  CS2R R6, SRZ ;  /* 0x0000000000067805 */ /* 0x000fe2000001ff00 */
[----:B------:R-:W-:Y:S01]  /*03f0*/  ULOP3.LUT UR5, UR4, 0xf, URZ, 0xc0, !UPT ;  /* 0x0000000f04057892 */ /* 0x000fe2000f8ec0ff */
[----:B------:R-:W-:-:S03]  /*0400*/  IMAD.MOV.U32 R2, RZ, RZ, RZ ;  /* 0x000000ffff027224 */ /* 0x000fc600078e00ff */
[----:B------:R-:W-:-:S03]  /*0410*/  UISETP.NE.AND UP1, UPT, UR5, URZ, UPT ;  /* 0x000000ff0500728c */ /* 0x000fc6000bf25270 */
[----:B------:R-:W-:Y:S08]  /*0420*/  BRA.U !UP0, `(.L_x_107) ;  /* 0x0000000508687547 */ /* 0x000ff0000b800000 */
[----:B------:R-:W-:Y:S01]  /*0430*/  ULOP3.LUT UR6, UR4, 0x7ffffff0, URZ, 0xc0, !UPT ;  /* 0x7ffffff004067892 */ /* 0x000fe2000f8ec0ff */
[----:B------:R-:W-:Y:S02]  /*0440*/  SHF.L.U32 R0, R3, 0x2, RZ ;  /* 0x0000000203007819 */ /* 0x000fe400000006ff */
[----:B------:R-:W-:Y:S01]  /*0450*/  CS2R R6, SRZ ;  /* 0x0000000000067805 */ /* 0x000fe2000001ff00 */
[----:B------:R-:W-:Y:S02]  /*0460*/  IMAD.MOV.U32 R19, RZ, RZ, RZ ;  /* 0x000000ffff137224 */ /* 0x000fe400078e00ff */
[----:B------:R-:W-:-:S07]  /*0470*/  IMAD.U32 R2, RZ, RZ, UR6 ;  /* 0x00000006ff027e24 */ /* 0x000fce000f8e00ff */
.L_x_108:
[----:B------:R-:W-:-:S05]  /*0480*/  IMAD.WIDE R4, R0, 0x4, R14 ;  /* 0x0000000400047825 */ /* 0x000fca00078e020e */
[----:B------:R-:W2:Y:S01]  /*0490*/  LDG.E R29, desc[UR8][R4.64] ;  /* 0x00000008041d7981 */ /* 0x000ea2000c1e1900 */
[----:B------:R-:W-:-:S05]  /*04a0*/  IMAD.WIDE R22, R3, 0x4, R4 ;  /* 0x0000000403167825 */ /* 0x000fca00078e0204 */
[----:B------:R0:W3:Y:S02]  /*04b0*/  LDG.E R24, desc[UR8][R22.64] ;  /* 0x0000000816187981 */ /* 0x0000e4000c1e1900 */
[----:B0-----:R-:W-:-:S05]  /*04c0*/  IMAD.WIDE R22, R3, 0x4, R22 ;  /* 0x0000000403167825 */ /* 0x001fca00078e0216 */
[----:B------:R0:W4:Y:S02]  /*04d0*/  LDG.E R28, desc[UR8][R22.64] ;  /* 0x00000008161c7981 */ /* 0x000124000c1e1900 */
[----:B0-----:R-:W-:-:S05]  /*04e0*/  IMAD.WIDE R22, R3, 0x4, R22 ;  /* 0x0000000403167825 */ /* 0x001fca00078e0216 */
[----:B------:R-:W4:Y:S01]  /*04f0*/  LDG.E R27, desc[UR8][R22.64] ;  /* 0x00000008161b7981 */ /* 0x000f22000c1e1900 */
[----:B------:R-:W-:-:S05]  /*0500*/  IMAD.WIDE R20, R3, 0x4, R22 ;  /* 0x0000000403147825 */ /* 0x000fca00078e0216 */
[----:B------:R0:W4:Y:S01]  /*0510*/  LDG.E R26, desc[UR8][R20.64] ;  /* 0x00000008141a7981 */ /* 0x000122000c1e1900 */
[----:B------:R-:W-:-:S05]  /*0520*/  IMAD.WIDE R4, R3, 0x4, R20 ;  /* 0x0000000403047825 */ /* 0x000fca00078e0214 */
[----:B------:R-:W4:Y:S01]  /*0530*/  LDG.E R25, desc[UR8][R4.64] ;  /* 0x0000000804197981 */ /* 0x000f22000c1e1900 */
[----:B0-----:R-:W-:-:S05]  /*0540*/  IMAD.WIDE R20, R3, 0x4, R4 ;  /* 0x0000000403147825 */ /* 0x001fca00078e0204 */
[----:B------:R-:W4:Y:S01]  /*0550*/  LDG.E R4, desc[UR8][R20.64] ;  /* 0x0000000814047981 */ /* 0x000f22000c1e1900 */
[----:B------:R-:W-:Y:S01]  /*0560*/  IMAD.WIDE R22, R3, 0x4, R20 ;  /* 0x0000000403167825 */ /* 0x000fe200078e0214 */
[----:B--2---:R-:W-:-:S04]  /*0570*/  FSETP.GT.AND P3, PT, R29, R6, PT ;  /* 0x000000061d00720b */ /* 0x004fc80003f64000 */
[----:B------:R-:W-:Y:S02]  /*0580*/  FSEL R29, R29, R6, P3 ;  /* 0x000000061d1d7208 */ /* 0x000fe40001800000 */
[----:B------:R0:W2:Y:S02]  /*0590*/  LDG.E R6, desc[UR8][R22.64] ;  /* 0x0000000816067981 */ /* 0x0000a4000c1e1900 */
[----:B---3--:R-:W-:-:S04]  /*05a0*/  FSETP.GT.AND P4, PT, R24, R29, PT ;  /* 0x0000001d1800720b */ /* 0x008fc80003f84000 */
[----:B------:R-:W-:Y:S01]  /*05b0*/  FSEL R29, R24, R29, P4 ;  /* 0x0000001d181d7208 */ /* 0x000fe20002000000 */
[----:B0-----:R-:W-:-:S05]  /*05c0*/  IMAD.WIDE R22, R3, 0x4, R22 ;  /* 0x0000000403167825 */ /* 0x001fca00078e0216 */
[----:B------:R0:W3:Y:S01]  /*05d0*/  LDG.E R24, desc[UR8][R22.64] ;  /* 0x0000000816187981 */ /* 0x0000e2000c1e1900 */
[----:B----4-:R-:W-:Y:S01]  /*05e0*/  FSETP.GT.AND P5, PT, R28, R29, PT ;  /* 0x0000001d1c00720b */ /* 0x010fe20003fa4000 */
[----:B------:R-:W-:-:S05]  /*05f0*/  IMAD.WIDE R20, R3, 0x4, R22 ;  /* 0x0000000403147825 */ /* 0x000fca00078e0216 */
[----:B------:R1:W4:Y:S01]  /*0600*/  LDG.E R5, desc[UR8][R20.64] ;  /* 0x0000000814057981 */ /* 0x000322000c1e1900 */
[----:B0-----:R-:W-:Y:S01]  /*0610*/  FSEL R22, R28, R29, P5 ;  /* 0x0000001d1c167208 */ /* 0x001fe20002800000 */
[----:B------:R-:W-:-:S03]  /*0620*/  IMAD.WIDE R28, R3, 0x4, R20 ;  /* 0x00000004031c7825 */ /* 0x000fc600078e0214 */
[----:B------:R-:W-:-:S04]  /*0630*/  FSETP.GT.AND P6, PT, R27, R22, PT ;  /* 0x000000161b00720b */ /* 0x000fc80003fc4000 */
[----:B-1----:R-:W-:Y:S02]  /*0640*/  FSEL R21, R27, R22, P6 ;  /* 0x000000161b157208 */ /* 0x002fe40003000000 */
[----:B------:R0:W4:Y:S02]  /*0650*/  LDG.E R27, desc[UR8][R28.64] ;  /* 0x000000081c1b7981 */ /* 0x000124000c1e1900 */
[----:B------:R-:W-:-:S04]  /*0660*/  FSETP.GT.AND P0, PT, R26, R21, PT ;  /* 0x000000151a00720b */ /* 0x000fc80003f04000 */
[----:B------:R-:W-:Y:S01]  /*0670*/  FSEL R20, R26, R21, P0 ;  /* 0x000000151a147208 */ /* 0x000fe20000000000 */
[----:B0-----:R-:W-:-:S03]  /*0680*/  IMAD.WIDE R28, R3, 0x4, R28 ;  /* 0x00000004031c7825 */ /* 0x001fc600078e021c */
[-C--:B------:R-:W-:Y:S02]  /*0690*/  FSETP.GT.AND P1, PT, R25, R20.reuse, PT ;  /* 0x000000141900720b */ /* 0x080fe40003f24000 */
[----:B------:R0:W4:Y:S01]  /*06a0*/  LDG.E R26, desc[UR8][R28.64] ;  /* 0x000000081c1a7981 */ /* 0x000122000c1e1900 */
[----:B------:R-:W-:Y:S01]  /*06b0*/  IMAD.WIDE R22, R3, 0x4, R28 ;  /* 0x0000000403167825 */ /* 0x000fe200078e021c */
[----:B0-----:R-:W-:-:S04]  /*06c0*/  FSEL R29, R25, R20, P1 ;  /* 0x00000014191d7208 */ /* 0x001fc80000800000 */
[----:B------:R-:W4:Y:S01]  /*06d0*/  LDG.E R25, desc[UR8][R22.64] ;  /* 0x0000000816197981 */ /* 0x000f22000c1e1900 */
[----:B------:R-:W-:Y:S01]  /*06e0*/  IMAD.WIDE R20, R3, 0x4, R22 ;  /* 0x0000000403147825 */ /* 0x000fe200078e0216 */
[----:B------:R-:W-:-:S04]  /*06f0*/  FSETP.GT.AND P2, PT, R4, R29, PT ;  /* 0x0000001d0400720b */ /* 0x000fc80003f44000 */
[----:B------:R-:W-:Y:S01]  /*0700*/  FSEL R29, R4, R29, P2 ;  /* 0x0000001d041d7208 */ /* 0x000fe20001000000 */
[----:B------:R0:W4:Y:S01]  /*0710*/  LDG.E R22, desc[UR8][R20.64] ;  /* 0x0000000814167981 */ /* 0x000122000c1e1900 */
[----:B------:R-:W-:Y:S01]  /*0720*/  SEL R4, R19, R7, P3 ;  /* 0x0000000713047207 */ /* 0x000fe20001800000 */
[----:B0-----:R-:W-:-:S05]  /*0730*/  IMAD.WIDE R20, R3, 0x4, R20 ;  /* 0x0000000403147825 */ /* 0x001fca00078e0214 */
[----:B------:R-:W4:Y:S01]  /*0740*/  LDG.E R28, desc[UR8][R20.64] ;  /* 0x00000008141c7981 */ /* 0x000f22000c1e1900 */
[----:B--2---:R-:W-:-:S04]  /*0750*/  FSETP.GT.AND P3, PT, R6, R29, PT ;  /* 0x0000001d0600720b */ /* 0x004fc80003f64000 */
[----:B------:R-:W-:Y:S01]  /*0760*/  FSEL R29, R6, R29, P3 ;  /* 0x0000001d061d7208 */ /* 0x000fe20001800000 */
[----:B------:R-:W-:-:S06]  /*0770*/  IMAD.WIDE R6, R3, 0x4, R20 ;  /* 0x0000000403067825 */ /* 0x000fcc00078e0214 */
[----:B------:R-:W2:Y:S01]  /*0780*/  LDG.E R6, desc[UR8][R6.64] ;  /* 0x0000000806067981 */ /* 0x000ea2000c1e1900 */
[C---:B------:R-:W-:Y:S02]  /*0790*/  @P4 IADD3 R4, PT, PT, R19.reuse, 0x1, RZ ;  /* 0x0000000113044810 */ /* 0x040fe40007ffe0ff */
[----:B---3--:R-:W-:Y:S01]  /*07a0*/  FSETP.GT.AND P4, PT, R24, R29, PT ;  /* 0x0000001d1800720b */ /* 0x008fe20003f84000 */
[----:B------:R-:W-:-:S03]  /*07b0*/  @P5 VIADD R4, R19, 0x2 ;  /* 0x0000000213045836 */ /* 0x000fc60000000000 */
[----:B------:R-:W-:-:S04]  /*07c0*/  FSEL R24, R24, R29, P4 ;  /* 0x0000001d18187208 */ /* 0x000fc80002000000 */
[----:B----4-:R-:W-:Y:S01]  /*07d0*/  FSETP.GT.AND P5, PT, R5, R24, PT ;  /* 0x000000180500720b */ /* 0x010fe20003fa4000 */
[----:B------:R-:W-:-:S03]  /*07e0*/  @P6 VIADD R4, R19, 0x3 ;  /* 0x0000000313046836 */ /* 0x000fc60000000000 */
[----:B------:R-:W-:Y:S02]  /*07f0*/  FSEL R24, R5, R24, P5 ;  /* 0x0000001805187208 */ /* 0x000fe40002800000 */
[----:B------:R-:W-:Y:S02]  /*0800*/  @P0 IADD3 R4, PT, PT, R19, 0x4, RZ ;  /* 0x0000000413040810 */ /* 0x000fe40007ffe0ff */
[----:B------:R-:W-:-:S04]  /*0810*/  FSETP.GT.AND P6, PT, R27, R24, PT ;  /* 0x000000181b00720b */ /* 0x000fc80003fc4000 */
[----:B------:R-:W-:Y:S01]  /*0820*/  FSEL R27, R27, R24, P6 ;  /* 0x000000181b1b7208 */ /* 0x000fe20003000000 */
[----:B------:R-:W-:-:S03]  /*0830*/  @P1 VIADD R4, R19, 0x5 ;  /* 0x0000000513041836 */ /* 0x000fc60000000000 */
[----:B------:R-:W-:-:S04]  /*0840*/  FSETP.GT.AND P0, PT, R26, R27, PT ;  /* 0x0000001b1a00720b */ /* 0x000fc80003f04000 */
[----:B------:R-:W-:Y:S01]  /*0850*/  FSEL R26, R26, R27, P0 ;  /* 0x0000001b1a1a7208 */ /* 0x000fe20000000000 */
[----:B------:R-:W-:-:S03]  /*0860*/  @P2 VIADD R4, R19, 0x6 ;  /* 0x0000000613042836 */ /* 0x000fc60000000000 */
[----:B------:R-:W-:-:S04]  /*0870*/  FSETP.GT.AND P1, PT, R25, R26, PT ;  /* 0x0000001a1900720b */ /* 0x000fc80003f24000 */
[----:B------:R-:W-:-:S04]  /*0880*/  FSEL R25, R25, R26, P1 ;  /* 0x0000001a19197208 */ /* 0x000fc80000800000 */
[----:B------:R-:W-:-:S04]  /*0890*/  FSETP.GT.AND P2, PT, R22, R25, PT ;  /* 0x000000191600720b */ /* 0x000fc80003f44000 */
[----:B------:R-:W-:Y:S02]  /*08a0*/  FSEL R25, R22, R25, P2 ;  /* 0x0000001916197208 */ /* 0x000fe40001000000 */
[C---:B------:R-:W-:Y:S01]  /*08b0*/  @P3 IADD3 R4, PT, PT, R19.reuse, 0x7, RZ ;  /* 0x0000000713043810 */ /* 0x040fe20007ffe0ff */
[C---:B------:R-:W-:Y:S02]  /*08c0*/  @P4 VIADD R4, R19.reuse, 0x8 ;  /* 0x0000000813044836 */ /* 0x040fe40000000000 */
[C---:B------:R-:W-:Y:S01]  /*08d0*/  @P5 VIADD R4, R19.reuse, 0x9 ;  /* 0x0000000913045836 */ /* 0x040fe20000000000 */
[CC--:B------:R-:W-:Y:S02]  /*08e0*/  FSETP.GT.AND P3, PT, R28.reuse, R25.reuse, PT ;  /* 0x000000191c00720b */ /* 0x0c0fe40003f64000 */
[C---:B------:R-:W-:Y:S02]  /*08f0*/  @P6 IADD3 R4, PT, PT, R19.reuse, 0xa, RZ ;  /* 0x0000000a13046810 */ /* 0x040fe40007ffe0ff */
[----:B------:R-:W-:Y:S01]  /*0900*/  FSEL R25, R28, R25, P3 ;  /* 0x000000191c197208 */ /* 0x000fe20001800000 */
[----:B------:R-:W-:-:S02]  /*0910*/  @P0 VIADD R4, R19, 0xb ;  /* 0x0000000b13040836 */ /* 0x000fc40000000000 */
[C---:B------:R-:W-:Y:S01]  /*0920*/  @P1 VIADD R4, R19.reuse, 0xc ;  /* 0x0000000c13041836 */ /* 0x040fe20000000000 */
[----:B------:R-:W-:-:S05]  /*0930*/  @P2 IADD3 R4, PT, PT, R19, 0xd, RZ ;  /* 0x0000000d13042810 */ /* 0x000fca0007ffe0ff */
[----:B------:R-:W-:Y:S02]  /*0940*/  @P3 VIADD R4, R19, 0xe ;  /* 0x0000000e13043836 */ /* 0x000fe40000000000 */
[----:B------:R-:W-:Y:S01]  /*0950*/  IMAD R0, R3, 0x10, R0 ;  /* 0x0000001003007824 */ /* 0x000fe200078e0200 */
[----:B--2---:R-:W-:-:S13]  /*0960*/  FSETP.GT.AND P0, PT, R6, R25, PT ;  /* 0x000000190600720b */ /* 0x004fda0003f04000 */
[C---:B------:R-:W-:Y:S01]  /*0970*/  @P0 VIADD R4, R19.reuse, 0xf ;  /* 0x0000000f13040836 */ /* 0x040fe20000000000 */
[----:B------:R-:W-:-:S04]  /*0980*/  IADD3 R19, PT, PT, R19, 0x10, RZ ;  /* 0x0000001013137810 */ /* 0x000fc80007ffe0ff */
[----:B------:R-:W-:Y:S01]  /*0990*/  ISETP.NE.AND P1, PT, R19, R2, PT ;  /* 0x000000021300720c */ /* 0x000fe20003f25270 */
[----:B------:R-:W-:Y:S01]  /*09a0*/  IMAD.MOV.U32 R7, RZ, RZ, R4 ;  /* 0x000000ffff077224 */ /* 0x000fe200078e0004 */
[----:B------:R-:W-:-:S11]  /*09b0*/  FSEL R6, R6, R25, P0 ;  /* 0x0000001906067208 */ /* 0x000fd60000000000 */
[----:B------:R-:W-:Y:S05]  /*09c0*/  @P1 BRA `(.L_x_108) ;  /* 0xfffffff800ac1947 */ /* 0x000fea000383ffff */
.L_x_107:
[----:B------:R-:W-:Y:S05]  /*09d0*/  BRA.U !UP1, `(.L_x_106) ;  /* 0x0000000509687547 */ /* 0x000fea000b800000 */
[----:B------:R-:W-:Y:S02]  /*09e0*/  UISETP.GE.U32.AND UP0, UPT, UR5, 0x8, UPT ;  /* 0x000000080500788c */ /* 0x000fe4000bf06070 */
[----:B------:R-:W-:-:S04]  /*09f0*/  ULOP3.LUT UR6, UR4, 0x7, URZ, 0xc0, !UPT ;  /* 0x0000000704067892 */ /* 0x000fc8000f8ec0ff */
[----:B------:R-:W-:-:S03]  /*0a00*/  UISETP.NE.AND UP1, UPT, UR6, URZ, UPT ;  /* 0x000000ff0600728c */ /* 0x000fc6000bf25270 */
[----:B------:R-:W-:Y:S08]  /*0a10*/  BRA.U !UP0, `(.L_x_109) ;  /* 0x0000000108b07547 */ /* 0x000ff0000b800000 */
[----:B------:R-:W-:-:S05]  /*0a20*/  IADD3 R0, PT, PT, R2, 0x4, RZ ;  /* 0x0000000402007810 */ /* 0x000fca0007ffe0ff */
[----:B------:R-:W-:-:S04]  /*0a30*/  IMAD R21, R0, R3, RZ ;  /* 0x0000000300157224 */ /* 0x000fc800078e02ff */
[----:B------:R-:W-:-:S05]  /*0a40*/  IMAD.WIDE R20, R21, 0x4, R14 ;  /* 0x0000000415147825 */ /* 0x000fca00078e020e */
[----:B------:R-:W2:Y:S01]  /*0a50*/  LDG.E R19, desc[UR8][R20.64] ;  /* 0x0000000814137981 */ /* 0x000ea2000c1e1900 */
[----:B------:R-:W-:-:S05]  /*0a60*/  IMAD.WIDE R4, R3, 0x4, R20 ;  /* 0x0000000403047825 */ /* 0x000fca00078e0214 */
[----:B------:R0:W3:Y:S02]  /*0a70*/  LDG.E R26, desc[UR8][R4.64] ;  /* 0x00000008041a7981 */ /* 0x0000e4000c1e1900 */
[----:B0-----:R-:W-:-:S05]  /*0a80*/  IMAD.WIDE R4, R3, 0x4, R4 ;  /* 0x0000000403047825 */ /* 0x001fca00078e0204 */
[----:B------:R-:W4:Y:S01]  /*0a90*/  LDG.E R27, desc[UR8][R4.64] ;  /* 0x00000008041b7981 */ /* 0x000f22000c1e1900 */
[----:B------:R-:W-:-:S05]  /*0aa0*/  IMAD.WIDE R24, R3, 0x4, R4 ;  /* 0x0000000403187825 */ /* 0x000fca00078e0204 */
[----:B------:R0:W4:Y:S02]  /*0ab0*/  LDG.E R28, desc[UR8][R24.64] ;  /* 0x00000008181c7981 */ /* 0x000124000c1e1900 */
[----:B0-----:R-:W-:-:S05]  /*0ac0*/  IMAD.WIDE R24, R3, 0x4, R24 ;  /* 0x0000000403187825 */ /* 0x001fca00078e0218 */
[----:B------:R-:W4:Y:S01]  /*0ad0*/  LDG.E R29, desc[UR8][R24.64] ;  /* 0x00000008181d7981 */ /* 0x000f22000c1e1900 */
[----:B------:R-:W-:-:S04]  /*0ae0*/  IMAD.WIDE R22, R3, 0x4, R24 ;  /* 0x0000000403167825 */ /* 0x000fc800078e0218 */
[C---:B------:R-:W-:Y:S01]  /*0af0*/  IMAD.WIDE R20, R3.reuse, 0x4, R22 ;  /* 0x0000000403147825 */ /* 0x040fe200078e0216 */
[----:B------:R-:W4:Y:S03]  /*0b00*/  LDG.E R24, desc[UR8][R22.64] ;  /* 0x0000000816187981 */ /* 0x000f26000c1e1900 */
[----:B------:R-:W-:-:S06]  /*0b10*/  IMAD.WIDE R4, R3, 0x4, R20 ;  /* 0x0000000403047825 */ /* 0x000fcc00078e0214 */
[----:B------:R0:W4:Y:S04]  /*0b20*/  LDG.E R4, desc[UR8][R4.64] ;  /* 0x0000000804047981 */ /* 0x000128000c1e1900 */
[----:B------:R-:W4:Y:S01]  /*0b30*/  LDG.E R22, desc[UR8][R20.64] ;  /* 0x0000000814167981 */ /* 0x000f22000c1e1900 */
[----:B0-----:R-:W-:Y:S02]  /*0b40*/  IADD3 R5, PT, PT, R2, 0x5, RZ ;  /* 0x0000000502057810 */ /* 0x001fe40007ffe0ff */
[----:B--2---:R-:W-:-:S04]  /*0b50*/  FSETP.GT.AND P3, PT, R19, R6, PT ;  /* 0x000000061300720b */ /* 0x004fc80003f64000 */
[----:B------:R-:W-:-:S04]  /*0b60*/  FSEL R19, R19, R6, P3 ;  /* 0x0000000613137208 */ /* 0x000fc80001800000 */
[----:B---3--:R-:W-:-:S04]  /*0b70*/  FSETP.GT.AND P4, PT, R26, R19, PT ;  /* 0x000000131a00720b */ /* 0x008fc80003f84000 */
[----:B------:R-:W-:-:S04]  /*0b80*/  FSEL R26, R26, R19, P4 ;  /* 0x000000131a1a7208 */ /* 0x000fc80002000000 */
[----:B----4-:R-:W-:-:S04]  /*0b90*/  FSETP.GT.AND P5, PT, R27, R26, PT ;  /* 0x0000001a1b00720b */ /* 0x010fc80003fa4000 */
[----:B------:R-:W-:-:S04]  /*0ba0*/  FSEL R27, R27, R26, P5 ;  /* 0x0000001a1b1b7208 */ /* 0x000fc80002800000 */
[----:B------:R-:W-:-:S04]  /*0bb0*/  FSETP.GT.AND P2, PT, R28, R27, PT ;  /* 0x0000001b1c00720b */ /* 0x000fc80003f44000 */
[----:B------:R-:W-:-:S04]  /*0bc0*/  FSEL R28, R28, R27, P2 ;  /* 0x0000001b1c1c7208 */ /* 0x000fc80001000000 */
[----:B------:R-:W-:-:S04]  /*0bd0*/  FSETP.GT.AND P0, PT, R29, R28, PT ;  /* 0x0000001c1d00720b */ /* 0x000fc80003f04000 */
[----:B------:R-:W-:-:S04]  /*0be0*/  FSEL R29, R29, R28, P0 ;  /* 0x0000001c1d1d7208 */ /* 0x000fc80000000000 */
[----:B------:R-:W-:-:S04]  /*0bf0*/  FSETP.GT.AND P1, PT, R24, R29, PT ;  /* 0x0000001d1800720b */ /* 0x000fc80003f24000 */
[----:B------:R-:W-:Y:S02]  /*0c00*/  FSEL R29, R24, R29, P1 ;  /* 0x0000001d181d7208 */ /* 0x000fe40000800000 */
[----:B------:R-:W-:Y:S02]  /*0c10*/  SEL R7, R2, R7, P3 ;  /* 0x0000000702077207 */ /* 0x000fe40001800000 */
[----:B------:R-:W-:Y:S01]  /*0c20*/  FSETP.GT.AND P3, PT, R22, R29, PT ;  /* 0x0000001d1600720b */ /* 0x000fe20003f64000 */
[----:B------:R-:W-:-:S03]  /*0c30*/  @P4 VIADD R7, R2, 0x1 ;  /* 0x0000000102074836 */ /* 0x000fc60000000000 */
[----:B------:R-:W-:-:S04]  /*0c40*/  FSEL R29, R22, R29, P3 ;  /* 0x0000001d161d7208 */ /* 0x000fc80001800000 */
[----:B------:R-:W-:Y:S01]  /*0c50*/  FSETP.GT.AND P4, PT, R4, R29, PT ;  /* 0x0000001d0400720b */ /* 0x000fe20003f84000 */
[C---:B------:R-:W-:Y:S02]  /*0c60*/  @P5 VIADD R7, R2.reuse, 0x2 ;  /* 0x0000000202075836 */ /* 0x040fe40000000000 */
[----:B------:R-:W-:-:S05]  /*0c70*/  @P2 VIADD R7, R2, 0x3 ;  /* 0x0000000302072836 */ /* 0x000fca0000000000 */
[----:B------:R-:W-:Y:S01]  /*0c80*/  @!P1 SEL R5, R0, R7, P0 ;  /* 0x0000000700059207 */ /* 0x000fe20000000000 */
[----:B------:R-:W-:-:S04]  /*0c90*/  @P3 VIADD R5, R2, 0x6 ;  /* 0x0000000602053836 */ /* 0x000fc80000000000 */
[C---:B------:R-:W-:Y:S01]  /*0ca0*/  @P4 IADD3 R5, PT, PT, R2.reuse, 0x7, RZ ;  /* 0x0000000702054810 */ /* 0x040fe20007ffe0ff */
[----:B------:R-:W-:Y:S01]  /*0cb0*/  VIADD R2, R2, 0x8 ;  /* 0x0000000802027836 */ /* 0x000fe20000000000 */
[----:B------:R-:W-:-:S03]  /*0cc0*/  FSEL R6, R4, R29, P4 ;  /* 0x0000001d04067208 */ /* 0x000fc60002000000 */
[----:B------:R-:W-:-:S07]  /*0cd0*/  IMAD.MOV.U32 R7, RZ, RZ, R5 ;  /* 0x000000ffff077224 */ /* 0x000fce00078e0005 */
.L_x_109:
        /* <DEDUP_REMOVED lines=10> */
[----:B------:R-:W3:Y:S01]  /*0d80*/  LDG.E R27, desc[UR8][R22.64] ;  /* 0x00000008161b7981 */ /* 0x000ee2000c1e1900 */
[----:B------:R-:W-:-:S05]  /*0d90*/  IMAD.WIDE R20, R3, 0x4, R22 ;  /* 0x0000000403147825 */ /* 0x000fca00078e0216 */
[----:B------:R-:W4:Y:S01]  /*0da0*/  LDG.E R29, desc[UR8][R20.64] ;  /* 0x00000008141d7981 */ /* 0x000f22000c1e1900 */
[----:B------:R-:W-:-:S06]  /*0db0*/  IMAD.WIDE R4, R3, 0x4, R20 ;  /* 0x0000000403047825 */ /* 0x000fcc00078e0214 */
[----:B------:R-:W4:Y:S01]  /*0dc0*/  LDG.E R5, desc[UR8][R4.64] ;  /* 0x0000000804057981 */ /* 0x000f22000c1e1900 */
[----:B--2---:R-:W-:-:S04]  /*0dd0*/  FSETP.GT.AND P0, PT, R19, R6, PT ;  /* 0x000000061300720b */ /* 0x004fc80003f04000 */
[----:B------:R-:W-:Y:S02]  /*0de0*/  FSEL R6, R19, R6, P0 ;  /* 0x0000000613067208 */ /* 0x000fe40000000000 */
[----:B------:R-:W-:Y:S02]  /*0df0*/  SEL R7, R2, R7, P0 ;  /* 0x0000000702077207 */ /* 0x000fe40000000000 */
[----:B---3--:R-:W-:-:S04]  /*0e00*/  FSETP.GT.AND P1, PT, R27, R6, PT ;  /* 0x000000061b00720b */ /* 0x008fc80003f24000 */
[----:B------:R-:W-:-:S04]  /*0e10*/  FSEL R6, R27, R6, P1 ;  /* 0x000000061b067208 */ /* 0x000fc80000800000 */
[----:B----4-:R-:W-:-:S04]  /*0e20*/  FSETP.GT.AND P2, PT, R29, R6, PT ;  /* 0x000000061d00720b */ /* 0x010fc80003f44000 */
[----:B------:R-:W-:Y:S01]  /*0e30*/  FSEL R6, R29, R6, P2 ;  /* 0x000000061d067208 */ /* 0x000fe20001000000 */
[----:B------:R-:W-:-:S03]  /*0e40*/  @P1 VIADD R7, R2, 0x1 ;  /* 0x0000000102071836 */ /* 0x000fc60000000000 */
[----:B------:R-:W-:-:S04]  /*0e50*/  FSETP.GT.AND P3, PT, R5, R6, PT ;  /* 0x000000060500720b */ /* 0x000fc80003f64000 */
[----:B------:R-:W-:Y:S01]  /*0e60*/  FSEL R6, R5, R6, P3 ;  /* 0x0000000605067208 */ /* 0x000fe20001800000 */
[----:B------:R-:W-:-:S08]  /*0e70*/  @P2 VIADD R7, R2, 0x2 ;  /* 0x0000000202072836 */ /* 0x000fd00000000000 */
[----:B------:R-:W-:Y:S01]  /*0e80*/  @P3 IADD3 R7, PT, PT, R2, 0x3, RZ ;  /* 0x0000000302073810 */ /* 0x000fe20007ffe0ff */
[----:B------:R-:W-:-:S07]  /*0e90*/  IMAD.MOV.U32 R2, RZ, RZ, R0 ;  /* 0x000000ffff027224 */ /* 0x000fce00078e0000 */
.L_x_110:
[----:B------:R-:W-:Y:S05]  /*0ea0*/  BRA.U !UP1, `(.L_x_106) ;  /* 0x0000000109347547 */ /* 0x000fea000b800000 */
[----:B------:R-:W-:Y:S01]  /*0eb0*/  VIADD R0, R2, 0x4 ;  /* 0x0000000402007836 */ /* 0x000fe20000000000 */
[----:B------:R-:W-:-:S03]  /*0ec0*/  UIADD3 UR4, UPT, UPT, -UR4, URZ, URZ ;  /* 0x000000ff04047290 */ /* 0x000fc6000fffe1ff */
[----:B------:R-:W-:-:S09]  /*0ed0*/  IMAD R0, R0, R3, RZ ;  /* 0x0000000300007224 */ /* 0x000fd200078e02ff */
.L_x_111:
[----:B------:R-:W-:-:S06]  /*0ee0*/  IMAD.WIDE R4, R0, 0x4, R14 ;  /* 0x0000000400047825 */ /* 0x000fcc00078e020e */
[----:B------:R-:W2:Y:S01]  /*0ef0*/  LDG.E R5, desc[UR8][R4.64] ;  /* 0x0000000804057981 */ /* 0x000ea2000c1e1900 */
[----:B------:R-:W-:Y:S01]  /*0f00*/  UIADD3 UR4, UPT, UPT, UR4, 0x1, URZ ;  /* 0x0000000104047890 */ /* 0x000fe2000fffe0ff */
[----:B------:R-:W-:-:S03]  /*0f10*/  IADD3 R0, PT, PT, R0, R3, RZ ;  /* 0x0000000300007210 */ /* 0x000fc60007ffe0ff */
[----:B------:R-:W-:Y:S01]  /*0f20*/  UISETP.NE.AND UP0, UPT, UR4, URZ, UPT ;  /* 0x000000ff0400728c */ /* 0x000fe2000bf05270 */
[----:B--2---:R-:W-:-:S04]  /*0f30*/  FSETP.GT.AND P0, PT, R5, R6, PT ;  /* 0x000000060500720b */ /* 0x004fc80003f04000 */
[C---:B------:R-:W-:Y:S01]  /*0f40*/  SEL R7, R2.reuse, R7, P0 ;  /* 0x0000000702077207 */ /* 0x040fe20000000000 */
[----:B------:R-:W-:Y:S01]  /*0f50*/  VIADD R2, R2, 0x1 ;  /* 0x0000000102027836 */ /* 0x000fe20000000000 */
[----:B------:R-:W-:Y:S02]  /*0f60*/  FSEL R6, R5, R6, P0 ;  /* 0x0000000605067208 */ /* 0x000fe40000000000 */
[----:B------:R-:W-:Y:S05]  /*0f70*/  BRA.U UP0, `(.L_x_111) ;  /* 0xfffffffd00d87547 */ /* 0x000fea000b83ffff */
.L_x_106:
[----:B------:R-:W0:Y:S02]  /*0f80*/  LDCU UR4, c[0x0][0x3ac] ;  /* 0x00007580ff0477ac */ /* 0x000e240008000800 */
[----:B0-----:R-:W-:-:S13]  /*0f90*/  FSETP.GEU.AND P0, PT, R6, UR4, PT ;  /* 0x0000000406007c0b */ /* 0x001fda000bf0e000 */
[----:B------:R-:W-:Y:S05]  /*0fa0*/  @!P0 EXIT ;  /* 0x000000000000894d */ /* 0x000fea0003800000 */
[----:B-----5:R-:W0:Y:S01]  /*0fb0*/  MUFU.RCP R5, R18 ;  /* 0x0000001200057308 */ /* 0x020e220000001000 */
[----:B------:R-:W-:Y:S01]  /*0fc0*/  FFMA R3, R11, -0.5, R8 ;  /* 0xbf0000000b037823 */ /* 0x000fe20000000008 */
[----:B------:R-:W-:Y:S03]  /*0fd0*/  BSSY.RECONVERGENT B2, `(.L_x_112) ;  /* 0x000000c000027945 */ /* 0x000fe60003800200 */
[----:B------:R-:W-:-:S04]  /*0fe0*/  FADD R0, -R16, R3 ;  /* 0x0000000310007221 */ /* 0x000fc80000000100 */
[----:B------:R-:W1:Y:S01]  /*0ff0*/  FCHK P0, R0, R18 ;  /* 0x0000001200007302 */ /* 0x000e620000000000 */
[----:B0-----:R-:W-:-:S04]  /*1000*/  FFMA R2, -R18, R5, 1 ;  /* 0x3f80000012027423 */ /* 0x001fc80000000105 */
[----:B------:R-:W-:-:S04]  /*1010*/  FFMA R5, R5, R2, R5 ;  /* 0x0000000205057223 */ /* 0x000fc80000000005 */
[----:B------:R-:W-:-:S04]  /*1020*/  FFMA R2, R0, R5, RZ ;  /* 0x0000000500027223 */ /* 0x000fc800000000ff */
[----:B------:R-:W-:-:S04]  /*1030*/  FFMA R3, -R18, R2, R0 ;  /* 0x0000000212037223 */ /* 0x000fc80000000100 */
[----:B------:R-:W-:Y:S01]  /*1040*/  FFMA R5, R5, R3, R2 ;  /* 0x0000000305057223 */ /* 0x000fe20000000002 */
[----:B-1----:R-:W-:Y:S06]  /*1050*/  @!P0 BRA `(.L_x_113) ;  /* 0x00000000000c8947 */ /* 0x002fec0003800000 */
[----:B------:R-:W-:-:S07]  /*1060*/  MOV R20, 0x1080 ;  /* 0x0000108000147802 */ /* 0x000fce0000000f00 */
[----:B------:R-:W-:Y:S05]  /*1070*/  CALL.REL.NOINC `($__internal_1_$__cuda_sm3x_div_rn_noftz_f32_slowpath) ;  /* 0x0000001000047944 */ /* 0x000fea0003c00000 */
[----:B------:R-:W-:-:S07]  /*1080*/  IMAD.MOV.U32 R5, RZ, RZ, R0 ;  /* 0x000000ffff057224 */ /* 0x000fce00078e0000 */
.L_x_113:
[----:B------:R-:W-:Y:S05]  /*1090*/  BSYNC.RECONVERGENT B2 ;  /* 0x0000000000027941 */ /* 0x000fea0003800200 */
.L_x_112:
[----:B------:R-:W0:Y:S01]  /*10a0*/  MUFU.RCP R3, R18 ;  /* 0x0000001200037308 */ /* 0x000e220000001000 */
        /* <DEDUP_REMOVED lines=10> */
[----:B------:R-:W-:Y:S02]  /*1150*/  MOV R0, R19 ;  /* 0x0000001300007202 */ /* 0x000fe40000000f00 */
[----:B------:R-:W-:-:S07]  /*1160*/  MOV R20, 0x1180 ;  /* 0x0000118000147802 */ /* 0x000fce0000000f00 */
[----:B------:R-:W-:Y:S05]  /*1170*/  CALL.REL.NOINC `($__internal_1_$__cuda_sm3x_div_rn_noftz_f32_slowpath) ;  /* 0x0000000c00c47944 */ /* 0x000fea0003c00000 */
[----:B------:R-:W-:-:S07]  /*1180*/  IMAD.MOV.U32 R4, RZ, RZ, R0 ;  /* 0x000000ffff047224 */ /* 0x000fce00078e0000 */
.L_x_115:
[----:B------:R-:W-:Y:S05]  /*1190*/  BSYNC.RECONVERGENT B2 ;  /* 0x0000000000027941 */ /* 0x000fea0003800200 */
.L_x_114:
[----:B------:R-:W0:Y:S01]  /*11a0*/  MUFU.RCP R3, R18 ;  /* 0x0000001200037308 */ /* 0x000e220000001000 */
[----:B------:R-:W-:Y:S01]  /*11b0*/  FFMA R11, R11, 0.5, R8 ;  /* 0x3f0000000b0b7823 */ /* 0x000fe20000000008 */
        /* <DEDUP_REMOVED lines=13> */
.L_x_117:
[----:B------:R-:W-:Y:S05]  /*1290*/  BSYNC.RECONVERGENT B2 ;  /* 0x0000000000027941 */ /* 0x000fea0003800200 */
.L_x_116:
        /* <DEDUP_REMOVED lines=14> */
.L_x_119:
[----:B------:R-:W-:Y:S05]  /*1380*/  BSYNC.RECONVERGENT B2 ;  /* 0x0000000000027941 */ /* 0x000fea0003800200 */
.L_x_118:
[C---:B------:R-:W-:Y:S02]  /*1390*/  FMNMX R3, R13.reuse, R4, PT ;  /* 0x000000040d037209 */ /* 0x040fe40003800000 */
[----:B------:R-:W-:Y:S02]  /*13a0*/  FMNMX R0, R13, R0, PT ;  /* 0x000000000d007209 */ /* 0x000fe40003800000 */
[C---:B------:R-:W-:Y:S02]  /*13b0*/  FMNMX R5, R12.reuse, R5, PT ;  /* 0x000000050c057209 */ /* 0x040fe40003800000 */
[----:B------:R-:W-:Y:S02]  /*13c0*/  FMNMX R2, R12, R11, PT ;  /* 0x0000000b0c027209 */ /* 0x000fe40003800000 */
[----:B------:R-:W-:Y:S02]  /*13d0*/  FMNMX R3, RZ, R3, !PT ;  /* 0x00000003ff037209 */ /* 0x000fe40007800000 */
[----:B------:R-:W-:-:S02]  /*13e0*/  FMNMX R0, RZ, R0, !PT ;  /* 0x00000000ff007209 */ /* 0x000fc40007800000 */
[----:B------:R-:W-:Y:S02]  /*13f0*/  FMNMX R5, RZ, R5, !PT ;  /* 0x00000005ff057209 */ /* 0x000fe40007800000 */
[----:B------:R-:W-:Y:S01]  /*1400*/  FMNMX R2, RZ, R2, !PT ;  /* 0x00000002ff027209 */ /* 0x000fe20007800000 */
[----:B------:R-:W-:-:S04]  /*1410*/  FADD R4, -R3, R0 ;  /* 0x0000000003047221 */ /* 0x000fc80000000100 */
[----:B------:R-:W-:Y:S01]  /*1420*/  FADD R9, -R5, R2 ;  /* 0x0000000205097221 */ /* 0x000fe20000000100 */
[----:B------:R-:W-:-:S04]  /*1430*/  FSETP.GT.AND P0, PT, R4, R13, PT ;  /* 0x0000000d0400720b */ /* 0x000fc80003f04000 */
[C---:B------:R-:W-:Y:S02]  /*1440*/  FMNMX R4, R9.reuse, R4, PT ;  /* 0x0000000409047209 */ /* 0x040fe40003800000 */
[----:B------:R-:W-:-:S04]  /*1450*/  FSETP.GT.OR P0, PT, R9, R12, P0 ;  /* 0x0000000c0900720b */ /* 0x000fc80000704400 */
[----:B------:R-:W-:-:S13]  /*1460*/  FSETP.LT.OR P0, PT, R4, 1, P0 ;  /* 0x3f8000000400780b */ /* 0x000fda0000701400 */
[----:B------:R-:W-:Y:S05]  /*1470*/  @P0 EXIT ;  /* 0x000000000000094d */ /* 0x000fea0003800000 */
[----:B------:R-:W0:Y:S01]  /*1480*/  S2R R13, SR_LANEID ;  /* 0x00000000000d7919 */ /* 0x000e220000000000 */
[----:B------:R-:W-:Y:S01]  /*1490*/  VOTEU.ANY UR4, UPT, PT ;  /* 0x0000000000047886 */ /* 0x000fe200038e0100 */
[----:B------:R-:W1:Y:S01]  /*14a0*/  LDC.64 R8, c[0x0][0x390] ;  /* 0x0000e400ff087b82 */ /* 0x000e620000000a00 */
[----:B------:R-:W0:Y:S08]  /*14b0*/  FLO.U32 R4, UR4 ;  /* 0x0000000400047d00 */ /* 0x000e3000080e0000 */
[----:B------:R-:W1:Y:S01]  /*14c0*/  POPC R11, UR4 ;  /* 0x00000004000b7d09 */ /* 0x000e620008000000 */
[----:B0-----:R-:W-:-:S13]  /*14d0*/  ISETP.EQ.U32.AND P0, PT, R4, R13, PT ;  /* 0x0000000d0400720c */ /* 0x001fda0003f02070 */
[----:B-1----:R-:W2:Y:S01]  /*14e0*/  @P0 ATOMG.E.ADD.STRONG.GPU PT, R9, desc[UR8][R8.64], R11 ;  /* 0x8000000b080909a8 */ /* 0x002ea200081ef108 */
[----:B------:R-:W0:Y:S02]  /*14f0*/  S2R R10, SR_LTMASK ;  /* 0x00000000000a7919 */ /* 0x000e240000003900 */
[----:B0-----:R-:W-:Y:S01]  /*1500*/  LOP3.LUT R10, R10, UR4, RZ, 0xc0, !PT ;  /* 0x000000040a0a7c12 */ /* 0x001fe2000f8ec0ff */
[----:B------:R-:W0:Y:S05]  /*1510*/  LDCU UR4, c[0x0][0x3b8] ;  /* 0x00007700ff0477ac */ /* 0x000e2a0008000800 */
[----:B------:R-:W1:Y:S01]  /*1520*/  POPC R10, R10 ;  /* 0x0000000a000a7309 */ /* 0x000e620000000000 */
[----:B--2---:R-:W1:Y:S02]  /*1530*/  SHFL.IDX PT, R13, R9, R4, 0x1f ;  /* 0x00001f04090d7589 */ /* 0x004e6400000e0000 */
[----:B-1----:R-:W-:-:S05]  /*1540*/  IMAD.IADD R13, R13, 0x1, R10 ;  /* 0x000000010d0d7824 */ /* 0x002fca00078e020a */
[----:B0-----:R-:W-:-:S13]  /*1550*/  ISETP.GE.AND P0, PT, R13, UR4, PT ;  /* 0x000000040d007c0c */ /* 0x001fda000bf06270 */
[----:B------:R-:W-:Y:S05]  /*1560*/  @P0 EXIT ;  /* 0x000000000000094d */ /* 0x000fea0003800000 */
[----:B------:R-:W0:Y:S08]  /*1570*/  LDC R8, c[0x0][0x3a8] ;  /* 0x0000ea00ff087b82 */ /* 0x000e300000000800 */
[----:B------:R-:W1:Y:S01]  /*1580*/  LDC.64 R10, c[0x0][0x388] ;  /* 0x0000e200ff0a7b82 */ /* 0x000e620000000a00 */
[----:B0-----:R-:W-:Y:S01]  /*1590*/  ISETP.GE.AND P0, PT, R8, 0x1, PT ;  /* 0x000000010800780c */ /* 0x001fe20003f06270 */
[----:B-1----:R-:W-:-:S05]  /*15a0*/  IMAD.WIDE R10, R13, 0xe4, R10 ;  /* 0x000000e40d0a7825 */ /* 0x002fca00078e020a */
[----:B------:R0:W-:Y:S04]  /*15b0*/  STG.E desc[UR8][R10.64], R5 ;  /* 0x000000050a007986 */ /* 0x0001e8000c101908 */
[----:B------:R0:W-:Y:S04]  /*15c0*/  STG.E desc[UR8][R10.64+0x4], R3 ;  /* 0x000004030a007986 */ /* 0x0001e8000c101908 */
[----:B------:R0:W-:Y:S04]  /*15d0*/  STG.E desc[UR8][R10.64+0x8], R2 ;  /* 0x000008020a007986 */ /* 0x0001e8000c101908 */
[----:B------:R0:W-:Y:S04]  /*15e0*/  STG.E desc[UR8][R10.64+0xc], R0 ;  /* 0x00000c000a007986 */ /* 0x0001e8000c101908 */
[----:B------:R0:W-:Y:S04]  /*15f0*/  STG.E desc[UR8][R10.64+0x10], R6 ;  /* 0x000010060a007986 */ /* 0x0001e8000c101908 */
[----:B------:R0:W-:Y:S01]  /*1600*/  STG.E desc[UR8][R10.64+0x14], R7 ;  /* 0x000014070a007986 */ /* 0x0001e2000c101908 */
[----:B------:R-:W-:Y:S05]  /*1610*/  @!P0 EXIT ;  /* 0x000000000000894d */ /* 0x000fea0003800000 */
[----:B------:R-:W1:Y:S01]  /*1620*/  LDCU UR4, c[0x0][0x3a4] ;  /* 0x00007480ff0477ac */ /* 0x000e620008000800 */
[----:B------:R-:W-:Y:S01]  /*1630*/  ISETP.NE.AND P0, PT, R8, 0x1, PT ;  /* 0x000000010800780c */ /* 0x000fe20003f05270 */
[----:B------:R-:W-:Y:S01]  /*1640*/  HFMA2 R4, -RZ, RZ, 0, 0 ;  /* 0x00000000ff047431 */ /* 0x000fe200000001ff */
[----:B-1----:R-:W-:-:S11]  /*1650*/  UIADD3 UR4, UPT, UPT, UR4, 0x4, URZ ;  /* 0x0000000404047890 */ /* 0x002fd6000fffe0ff */
[----:B------:R-:W-:Y:S05]  /*1660*/  @!P0 BRA `(.L_x_120) ;  /* 0x0000000400b08947 */ /* 0x000fea0003800000 */
[----:B------:R-:W1:Y:S01]  /*1670*/  LDCU UR5, c[0x0][0x3a0] ;  /* 0x00007400ff0577ac */ /* 0x000e620008000800 */
[----:B0-----:R-:W0:Y:S01]  /*1680*/  LDC R5, c[0x0][0x3a0] ;  /* 0x0000e800ff057b82 */ /* 0x001e220000000800 */
[----:B------:R-:W-:Y:S01]  /*1690*/  IADD3 R26, P0, PT, R10, 0x2c, RZ ;  /* 0x0000002c0a1a7810 */ /* 0x000fe20007f1e0ff */
[----:B------:R-:W-:Y:S01]  /*16a0*/  IMAD.MOV.U32 R4, RZ, RZ, RZ ;  /* 0x000000ffff047224 */ /* 0x000fe200078e00ff */
[----:B------:R-:W-:Y:S01]  /*16b0*/  LOP3.LUT R6, R8, 0x7ffffffe, RZ, 0xc0, !PT ;  /* 0x7ffffffe08067812 */ /* 0x000fe200078ec0ff */
[----:B------:R-:W2:Y:S02]  /*16c0*/  LDCU UR6, c[0x0][0x3ac] ;  /* 0x00007580ff0677ac */ /* 0x000ea40008000800 */
[----:B------:R-:W-:Y:S01]  /*16d0*/  IMAD.X R27, RZ, RZ, R11, P0 ;  /* 0x000000ffff1b7224 */ /* 0x000fe200000e060b */
[----:B------:R-:W-:Y:S01]  /*16e0*/  IADD3 R6, PT, PT, -R6, RZ, RZ ;  /* 0x000000ff06067210 */ /* 0x000fe20007ffe1ff */
[----:B-1----:R-:W-:-:S06]  /*16f0*/  UIMAD UR5, UR4, UR5, URZ ;  /* 0x00000005040572a4 */ /* 0x002fcc000f8e02ff */
[----:B--2---:R-:W-:-:S07]  /*1700*/  MOV R7, UR5 ;  /* 0x0000000500077c02 */ /* 0x004fce0008000f00 */
.L_x_134:
[----:B------:R-:W-:-:S05]  /*1710*/  IMAD.WIDE R2, R7, 0x4, R14 ;  /* 0x0000000407027825 */ /* 0x000fca00078e020e */
[----:B------:R-:W2:Y:S01]  /*1720*/  LDG.E R9, desc[UR8][R2.64] ;  /* 0x0000000802097981 */ /* 0x000ea2000c1e1900 */
[----:B0-----:R-:W-:-:S04]  /*1730*/  IMAD.WIDE R12, R5, 0x4, R2 ;  /* 0x00000004050c7825 */ /* 0x001fc800078e0202 */
[----:B------:R-:W-:Y:S02]  /*1740*/  IMAD.WIDE R28, R5, 0x4, R12 ;  /* 0x00000004051c7825 */ /* 0x000fe400078e020c */
[----:B------:R0:W5:Y:S04]  /*1750*/  LDG.E R12, desc[UR8][R12.64] ;  /* 0x000000080c0c7981 */ /* 0x000168000c1e1900 */
[----:B------:R0:W5:Y:S01]  /*1760*/  LDG.E R8, desc[UR8][R28.64] ;  /* 0x000000081c087981 */ /* 0x000162000c1e1900 */
[----:B------:R-:W1:Y:S01]  /*1770*/  MUFU.RCP R19, R18 ;  /* 0x0000001200137308 */ /* 0x000e620000001000 */
[----:B------:R-:W-:Y:S01]  /*1780*/  VIADD R6, R6, 0x2 ;  /* 0x0000000206067836 */ /* 0x000fe20000000000 */
[----:B------:R-:W-:Y:S04]  /*1790*/  BSSY.RECONVERGENT B2, `(.L_x_121) ;  /* 0x000000e000027945 */ /* 0x000fe80003800200 */
[----:B------:R-:W-:Y:S01]  /*17a0*/  ISETP.NE.AND P2, PT, R6, RZ, PT ;  /* 0x000000ff0600720c */ /* 0x000fe20003f45270 */
[----:B-1----:R-:W-:-:S04]  /*17b0*/  FFMA R0, -R18, R19, 1 ;  /* 0x3f80000012007423 */ /* 0x002fc80000000113 */
[----:B------:R-:W-:Y:S01]  /*17c0*/  FFMA R0, R19, R0, R19 ;  /* 0x0000000013007223 */ /* 0x000fe20000000013 */
[----:B--2---:R-:W-:-:S04]  /*17d0*/  FADD R9, -R16, R9 ;  /* 0x0000000910097221 */ /* 0x004fc80000000100 */
[----:B------:R-:W1:Y:S01]  /*17e0*/  FCHK P0, R9, R18 ;  /* 0x0000001209007302 */ /* 0x000e620000000000 */
[----:B------:R-:W-:-:S04]  /*17f0*/  FFMA R3, R0, R9, RZ ;  /* 0x0000000900037223 */ /* 0x000fc800000000ff */
[----:B------:R-:W-:-:S04]  /*1800*/  FFMA R2, -R18, R3, R9 ;  /* 0x0000000312027223 */ /* 0x000fc80000000109 */
[----:B------:R-:W-:Y:S01]  /*1810*/  FFMA R3, R0, R2, R3 ;  /* 0x0000000200037223 */ /* 0x000fe20000000003 */
[----:B01----:R-:W-:Y:S06]  /*1820*/  @!P0 BRA `(.L_x_122) ;  /* 0x0000000000108947 */ /* 0x003fec0003800000 */
[----:B------:R-:W-:Y:S02]  /*1830*/  MOV R0, R9 ;  /* 0x0000000900007202 */ /* 0x000fe40000000f00 */
[----:B------:R-:W-:-:S07]  /*1840*/  MOV R20, 0x1860 ;  /* 0x0000186000147802 */ /* 0x000fce0000000f00 */
[----:B-----5:R-:W-:Y:S05]  /*1850*/  CALL.REL.NOINC `($__internal_1_$__cuda_sm3x_div_rn_noftz_f32_slowpath) ;  /* 0x00000008000c7944 */ /* 0x020fea0003c00000 */
[----:B------:R-:W-:-:S07]  /*1860*/  IMAD.MOV.U32 R3, RZ, RZ, R0 ;  /* 0x000000ffff037224 */ /* 0x000fce00078e0000 */
.L_x_122:
[----:B------:R-:W-:Y:S05]  /*1870*/  BSYNC.RECONVERGENT B2 ;  /* 0x0000000000027941 */ /* 0x000fea0003800200 */
.L_x_121:
[----:B-----5:R-:W-:Y:S01]  /*1880*/  FSETP.GEU.AND P0, PT, R8, UR6, PT ;  /* 0x0000000608007c0b */ /* 0x020fe2000bf0e000 */
[----:B------:R-:W-:-:S12]  /*1890*/  BSSY.RECONVERGENT B2, `(.L_x_123) ;  /* 0x0000016000027945 */ /* 0x000fd80003800200 */
[----:B------:R0:W-:Y:S04]  /*18a0*/  @!P0 STG.E desc[UR8][R26.64+-0x14], RZ ;  /* 0xffffecff1a008986 */ /* 0x0001e8000c101908 */
[----:B------:R0:W-:Y:S04]  /*18b0*/  @!P0 STG.E desc[UR8][R26.64+-0x10], RZ ;  /* 0xfffff0ff1a008986 */ /* 0x0001e8000c101908 */
[----:B------:R0:W-:Y:S01]  /*18c0*/  @!P0 STG.E desc[UR8][R26.64+-0xc], RZ ;  /* 0xfffff4ff1a008986 */ /* 0x0001e2000c101908 */
[----:B------:R-:W-:Y:S05]  /*18d0*/  @!P0 BRA `(.L_x_124) ;  /* 0x0000000000448947 */ /* 0x000fea0003800000 */
[----:B------:R-:W1:Y:S01]  /*18e0*/  MUFU.RCP R9, R18 ;  /* 0x0000001200097308 */ /* 0x000e620000001000 */
[----:B------:R-:W-:Y:S01]  /*18f0*/  FADD R13, -R17, R12 ;  /* 0x0000000c110d7221 */ /* 0x000fe20000000100 */
[----:B------:R2:W-:Y:S01]  /*1900*/  STG.E desc[UR8][R26.64+-0x14], R3 ;  /* 0xffffec031a007986 */ /* 0x0005e2000c101908 */
[----:B------:R-:W-:Y:S05]  /*1910*/  BSSY.RECONVERGENT B3, `(.L_x_125) ;  /* 0x000000b000037945 */ /* 0x000fea0003800200 */
[----:B------:R-:W3:Y:S01]  /*1920*/  FCHK P0, R13, R18 ;  /* 0x000000120d007302 */ /* 0x000ee20000000000 */
[----:B-1----:R-:W-:-:S04]  /*1930*/  FFMA R0, -R18, R9, 1 ;  /* 0x3f80000012007423 */ /* 0x002fc80000000109 */
[----:B------:R-:W-:-:S04]  /*1940*/  FFMA R0, R9, R0, R9 ;  /* 0x0000000009007223 */ /* 0x000fc80000000009 */
[----:B------:R-:W-:-:S04]  /*1950*/  FFMA R9, R0, R13, RZ ;  /* 0x0000000d00097223 */ /* 0x000fc800000000ff */
[----:B------:R-:W-:-:S04]  /*1960*/  FFMA R2, -R18, R9, R13 ;  /* 0x0000000912027223 */ /* 0x000fc8000000010d */
[----:B------:R-:W-:Y:S01]  /*1970*/  FFMA R0, R0, R2, R9 ;  /* 0x0000000200007223 */ /* 0x000fe20000000009 */
[----:B--23--:R-:W-:Y:S06]  /*1980*/  @!P0 BRA `(.L_x_126) ;  /* 0x00000000000c8947 */ /* 0x00cfec0003800000 */
[----:B------:R-:W-:Y:S02]  /*1990*/  MOV R0, R13 ;  /* 0x0000000d00007202 */ /* 0x000fe40000000f00 */
[----:B------:R-:W-:-:S07]  /*19a0*/  MOV R20, 0x19c0 ;  /* 0x000019c000147802 */ /* 0x000fce0000000f00 */
[----:B0-----:R-:W-:Y:S05]  /*19b0*/  CALL.REL.NOINC `($__internal_1_$__cuda_sm3x_div_rn_noftz_f32_slowpath) ;  /* 0x0000000400b47944 */ /* 0x001fea0003c00000 */
.L_x_126:
[----:B------:R-:W-:Y:S05]  /*19c0*/  BSYNC.RECONVERGENT B3 ;  /* 0x0000000000037941 */ /* 0x000fea0003800200 */
.L_x_125:
[----:B------:R1:W-:Y:S04]  /*19d0*/  STG.E desc[UR8][R26.64+-0x10], R0 ;  /* 0xfffff0001a007986 */ /* 0x0003e8000c101908 */
[----:B------:R1:W-:Y:S02]  /*19e0*/  STG.E desc[UR8][R26.64+-0xc], R8 ;  /* 0xfffff4081a007986 */ /* 0x0003e4000c101908 */
.L_x_124:
[----:B------:R-:W-:Y:S05]  /*19f0*/  BSYNC.RECONVERGENT B2 ;  /* 0x0000000000027941 */ /* 0x000fea0003800200 */
.L_x_123:
[----:B------:R-:W-:-:S05]  /*1a00*/  IMAD.WIDE R28, R5, 0x4, R28 ;  /* 0x00000004051c7825 */ /* 0x000fca00078e021c */
[----:B------:R-:W2:Y:S01]  /*1a10*/  LDG.E R19, desc[UR8][R28.64] ;  /* 0x000000081c137981 */ /* 0x000ea2000c1e1900 */
[----:B------:R-:W-:-:S05]  /*1a20*/  IMAD.WIDE R2, R5, 0x4, R28 ;  /* 0x0000000405027825 */ /* 0x000fca00078e021c */
[----:B-1----:R1:W5:Y:S01]  /*1a30*/  LDG.E R8, desc[UR8][R2.64] ;  /* 0x0000000802087981 */ /* 0x002362000c1e1900 */
[----:B------:R-:W-:-:S05]  /*1a40*/  IMAD.WIDE R12, R5, 0x4, R2 ;  /* 0x00000004050c7825 */ /* 0x000fca00078e0202 */
[----:B------:R1:W5:Y:S01]  /*1a50*/  LDG.E R9, desc[UR8][R12.64] ;  /* 0x000000080c097981 */ /* 0x000362000c1e1900 */
[----:B------:R-:W3:Y:S01]  /*1a60*/  MUFU.RCP R23, R18 ;  /* 0x0000001200177308 */ /* 0x000ee20000001000 */
[----:B------:R-:W-:Y:S01]  /*1a70*/  BSSY.RECONVERGENT B2, `(.L_x_127) ;  /* 0x000000d000027945 */ /* 0x000fe20003800200 */
[----:B---3--:R-:W-:-:S04]  /*1a80*/  FFMA R0, -R18, R23, 1 ;  /* 0x3f80000012007423 */ /* 0x008fc80000000117 */
[----:B------:R-:W-:Y:S01]  /*1a90*/  FFMA R0, R23, R0, R23 ;  /* 0x0000000017007223 */ /* 0x000fe20000000017 */
[----:B--2---:R-:W-:-:S04]  /*1aa0*/  FADD R21, -R16, R19 ;  /* 0x0000001310157221 */ /* 0x004fc80000000100 */
[----:B------:R-:W2:Y:S01]  /*1ab0*/  FCHK P0, R21, R18 ;  /* 0x0000001215007302 */ /* 0x000ea20000000000 */
[----:B------:R-:W-:-:S04]  /*1ac0*/  FFMA R19, R0, R21, RZ ;  /* 0x0000001500137223 */ /* 0x000fc800000000ff */
[----:B------:R-:W-:-:S04]  /*1ad0*/  FFMA R20, -R18, R19, R21 ;  /* 0x0000001312147223 */ /* 0x000fc80000000115 */
[----:B------:R-:W-:Y:S01]  /*1ae0*/  FFMA R19, R0, R20, R19 ;  /* 0x0000001400137223 */ /* 0x000fe20000000013 */
[----:B-12---:R-:W-:Y:S06]  /*1af0*/  @!P0 BRA `(.L_x_128) ;  /* 0x0000000000108947 */ /* 0x006fec0003800000 */
[----:B------:R-:W-:Y:S01]  /*1b00*/  IMAD.MOV.U32 R0, RZ, RZ, R21 ;  /* 0x000000ffff007224 */ /* 0x000fe200078e0015 */
[----:B------:R-:W-:-:S07]  /*1b10*/  MOV R20, 0x1b30 ;  /* 0x00001b3000147802 */ /* 0x000fce0000000f00 */
[----:B0----5:R-:W-:Y:S05]  /*1b20*/  CALL.REL.NOINC `($__internal_1_$__cuda_sm3x_div_rn_noftz_f32_slowpath) ;  /* 0x0000000400587944 */ /* 0x021fea0003c00000 */
[----:B------:R-:W-:-:S07]  /*1b30*/  MOV R19, R0 ;  /* 0x0000000000137202 */ /* 0x000fce0000000f00 */
.L_x_128:
[----:B------:R-:W-:Y:S05]  /*1b40*/  BSYNC.RECONVERGENT B2 ;  /* 0x0000000000027941 */ /* 0x000fea0003800200 */
.L_x_127:
[----:B-----5:R-:W-:Y:S01]  /*1b50*/  FSETP.GEU.AND P0, PT, R9, UR6, PT ;  /* 0x0000000609007c0b */ /* 0x020fe2000bf0e000 */
[----:B------:R-:W-:-:S12]  /*1b60*/  BSSY.RECONVERGENT B2, `(.L_x_129) ;  /* 0x0000017000027945 */ /* 0x000fd80003800200 */
        /* <DEDUP_REMOVED lines=12> */
[----:B------:R-:W-:Y:S01]  /*1c30*/  IMAD.MOV.U32 R0, RZ, RZ, R13 ;  /* 0x000000ffff007224 */ /* 0x000fe200078e000d */
[----:B------:R-:W-:-:S07]  /*1c40*/  MOV R20, 0x1c60 ;  /* 0x00001c6000147802 */ /* 0x000fce0000000f00 */
[----:B0-----:R-:W-:Y:S05]  /*1c50*/  CALL.REL.NOINC `($__internal_1_$__cuda_sm3x_div_rn_noftz_f32_slowpath) ;  /* 0x00000004000c7944 */ /* 0x001fea0003c00000 */
.L_x_132:
[----:B------:R-:W-:Y:S05]  /*1c60*/  BSYNC.RECONVERGENT B3 ;  /* 0x0000000000037941 */ /* 0x000fea0003800200 */
.L_x_131:
[----:B------:R1:W-:Y:S04]  /*1c70*/  STG.E desc[UR8][R26.64+-0x4], R0 ;  /* 0xfffffc001a007986 */ /* 0x0003e8000c101908 */
[----:B------:R1:W-:Y:S01]  /*1c80*/  STG.E desc[UR8][R26.64], R9 ;  /* 0x000000091a007986 */ /* 0x0003e2000c101908 */
[----:B------:R-:W-:Y:S05]  /*1c90*/  BRA `(.L_x_133) ;  /* 0x00000000000c7947 */ /* 0x000fea0003800000 */
.L_x_130:
[----:B------:R2:W-:Y:S04]  /*1ca0*/  STG.E desc[UR8][R26.64+-0x8], RZ ;  /* 0xfffff8ff1a007986 */ /* 0x0005e8000c101908 */
[----:B------:R2:W-:Y:S04]  /*1cb0*/  STG.E desc[UR8][R26.64+-0x4], RZ ;  /* 0xfffffcff1a007986 */ /* 0x0005e8000c101908 */
[----:B------:R2:W-:Y:S02]  /*1cc0*/  STG.E desc[UR8][R26.64], RZ ;  /* 0x000000ff1a007986 */ /* 0x0005e4000c101908 */
.L_x_133:
[----:B------:R-:W-:Y:S05]  /*1cd0*/  BSYNC.RECONVERGENT B2 ;  /* 0x0000000000027941 */ /* 0x000fea0003800200 */
.L_x_129:
[----:B012---:R-:W-:Y:S01]  /*1ce0*/  IADD3 R26, P0, PT, R26, 0x18, RZ ;  /* 0x000000181a1a7810 */ /* 0x007fe20007f1e0ff */
[----:B------:R-:W-:Y:S01]  /*1cf0*/  IMAD R7, R5, 0x6, R7 ;  /* 0x0000000605077824 */ /* 0x000fe200078e0207 */
[----:B------:R-:W-:-:S03]  /*1d00*/  IADD3 R4, PT, PT, R4, 0x6, RZ ;  /* 0x0000000604047810 */ /* 0x000fc60007ffe0ff */
[----:B------:R-:W-:Y:S01]  /*1d10*/  IMAD.X R27, RZ, RZ, R27, P0 ;  /* 0x000000ffff1b7224 */ /* 0x000fe200000e061b */
[----:B------:R-:W-:Y:S07]  /*1d20*/  @P2 BRA `(.L_x_134) ;  /* 0xfffffff800782947 */ /* 0x000fee000383ffff */
.L_x_120:
[----:B0-----:R-:W0:Y:S02]  /*1d30*/  LDC R0, c[0x0][0x3a8] ;  /* 0x0000ea00ff007b82 */ /* 0x001e240000000800 */
[----:B0-----:R-:W-:-:S04]  /*1d40*/  LOP3.LUT R0, R0, 0x1, RZ, 0xc0, !PT ;  /* 0x0000000100007812 */ /* 0x001fc800078ec0ff */
[----:B------:R-:W-:-:S13]  /*1d50*/  ISETP.NE.U32.AND P0, PT, R0, 0x1, PT ;  /* 0x000000010000780c */ /* 0x000fda0003f05070 */
[----:B------:R-:W-:Y:S05]  /*1d60*/  @P0 EXIT ;  /* 0x000000000000094d */ /* 0x000fea0003800000 */
[----:B------:R-:W0:Y:S01]  /*1d70*/  LDC R9, c[0x0][0x3a0] ;  /* 0x0000e800ff097b82 */ /* 0x000e220000000800 */
[----:B------:R-:W-:-:S05]  /*1d80*/  IADD3 R0, PT, PT, R4, UR4, RZ ;  /* 0x0000000404007c10 */ /* 0x000fca000fffe0ff */
[----:B0-----:R-:W-:-:S04]  /*1d90*/  IMAD R3, R0, R9, RZ ;  /* 0x0000000900037224 */ /* 0x001fc800078e02ff */
[----:B------:R-:W-:-:S05]  /*1da0*/  IMAD.WIDE R14, R3, 0x4, R14 ;  /* 0x00000004030e7825 */ /* 0x000fca00078e020e */
[----:B------:R-:W2:Y:S01]  /*1db0*/  LDG.E R7, desc[UR8][R14.64] ;  /* 0x000000080e077981 */ /* 0x000ea2000c1e1900 */
[----:B------:R-:W-:-:S05]  /*1dc0*/  IMAD.WIDE R2, R9, 0x4, R14 ;  /* 0x0000000409027825 */ /* 0x000fca00078e020e */
[----:B------:R0:W5:Y:S01]  /*1dd0*/  LDG.E R6, desc[UR8][R2.64] ;  /* 0x0000000802067981 */ /* 0x000162000c1e1900 */
[----:B------:R-:W-:-:S05]  /*1de0*/  IMAD.WIDE R8, R9, 0x4, R2 ;  /* 0x0000000409087825 */ /* 0x000fca00078e0202 */
[----:B------:R0:W5:Y:S01]  /*1df0*/  LDG.E R5, desc[UR8][R8.64] ;  /* 0x0000000808057981 */ /* 0x000162000c1e1900 */
[----:B------:R-:W1:Y:S01]  /*1e00*/  MUFU.RCP R13, R18 ;  /* 0x00000012000d7308 */ /* 0x000e620000001000 */
[----:B------:R-:W-:Y:S01]  /*1e10*/  BSSY.RECONVERGENT B2, `(.L_x_135) ;  /* 0x000000d000027945 */ /* 0x000fe20003800200 */
[----:B-1----:R-:W-:Y:S01]  /*1e20*/  FFMA R0, -R18, R13, 1 ;  /* 0x3f80000012007423 */ /* 0x002fe2000000010d */
[----:B--2---:R-:W-:-:S05]  /*1e30*/  FADD R19, -R16, R7 ;  /* 0x0000000710137221 */ /* 0x004fca0000000100 */
[----:B------:R-:W1:Y:S01]  /*1e40*/  FCHK P0, R19, R18 ;  /* 0x0000001213007302 */ /* 0x000e620000000000 */
[----:B------:R-:W-:-:S04]  /*1e50*/  FFMA R7, R13, R0, R13 ;  /* 0x000000000d077223 */ /* 0x000fc8000000000d */
[----:B------:R-:W-:-:S04]  /*1e60*/  FFMA R0, R7, R19, RZ ;  /* 0x0000001307007223 */ /* 0x000fc800000000ff */
[----:B------:R-:W-:-:S04]  /*1e70*/  FFMA R13, -R18, R0, R19 ;  /* 0x00000000120d7223 */ /* 0x000fc80000000113 */
[----:B------:R-:W-:Y:S01]  /*1e80*/  FFMA R7, R7, R13, R0 ;  /* 0x0000000d07077223 */ /* 0x000fe20000000000 */
[----:B01----:R-:W-:Y:S06]  /*1e90*/  @!P0 BRA `(.L_x_136) ;  /* 0x0000000000108947 */ /* 0x003fec0003800000 */
[----:B------:R-:W-:Y:S01]  /*1ea0*/  IMAD.MOV.U32 R0, RZ, RZ, R19 ;  /* 0x000000ffff007224 */ /* 0x000fe200078e0013 */
[----:B------:R-:W-:-:S07]  /*1eb0*/  MOV R20, 0x1ed0 ;  /* 0x00001ed000147802 */ /* 0x000fce0000000f00 */
[----:B-----5:R-:W-:Y:S05]  /*1ec0*/  CALL.REL.NOINC `($__internal_1_$__cuda_sm3x_div_rn_noftz_f32_slowpath) ;  /* 0x0000000000707944 */ /* 0x020fea0003c00000 */
[----:B------:R-:W-:-:S07]  /*1ed0*/  MOV R7, R0 ;  /* 0x0000000000077202 */ /* 0x000fce0000000f00 */
.L_x_136:
[----:B------:R-:W-:Y:S05]  /*1ee0*/  BSYNC.RECONVERGENT B2 ;  /* 0x0000000000027941 */ /* 0x000fea0003800200 */
.L_x_135:
[----:B------:R-:W0:Y:S01]  /*1ef0*/  MUFU.RCP R3, R18 ;  /* 0x0000001200037308 */ /* 0x000e220000001000 */
[----:B-----5:R-:W-:Y:S01]  /*1f00*/  FADD R17, -R17, R6 ;  /* 0x0000000611117221 */ /* 0x020fe20000000100 */
[----:B------:R-:W-:Y:S06]  /*1f10*/  BSSY.RECONVERGENT B2, `(.L_x_137) ;  /* 0x000000b000027945 */ /* 0x000fec0003800200 */
[----:B------:R-:W1:Y:S01]  /*1f20*/  FCHK P0, R17, R18 ;  /* 0x0000001211007302 */ /* 0x000e620000000000 */
[----:B0-----:R-:W-:-:S04]  /*1f30*/  FFMA R0, -R18, R3, 1 ;  /* 0x3f80000012007423 */ /* 0x001fc80000000103 */
[----:B------:R-:W-:-:S04]  /*1f40*/  FFMA R0, R3, R0, R3 ;  /* 0x0000000003007223 */ /* 0x000fc80000000003 */
[----:B------:R-:W-:-:S04]  /*1f50*/  FFMA R3, R0, R17, RZ ;  /* 0x0000001100037223 */ /* 0x000fc800000000ff */
[----:B------:R-:W-:-:S04]  /*1f60*/  FFMA R2, -R18, R3, R17 ;  /* 0x0000000312027223 */ /* 0x000fc80000000111 */
[----:B------:R-:W-:Y:S01]  /*1f70*/  FFMA R0, R0, R2, R3 ;  /* 0x0000000200007223 */ /* 0x000fe20000000003 */
[----:B-1----:R-:W-:Y:S06]  /*1f80*/  @!P0 BRA `(.L_x_138) ;  /* 0x00000000000c8947 */ /* 0x002fec0003800000 */
[----:B------:R-:W-:Y:S01]  /*1f90*/  IMAD.MOV.U32 R0, RZ, RZ, R17 ;  /* 0x000000ffff007224 */ /* 0x000fe200078e0011 */
[----:B------:R-:W-:-:S07]  /*1fa0*/  MOV R20, 0x1fc0 ;  /* 0x00001fc000147802 */ /* 0x000fce0000000f00 */
[----:B------:R-:W-:Y:S05]  /*1fb0*/  CALL.REL.NOINC `($__internal_1_$__cuda_sm3x_div_rn_noftz_f32_slowpath) ;  /* 0x0000000000347944 */ /* 0x000fea0003c00000 */
.L_x_138:
[----:B------:R-:W-:Y:S05]  /*1fc0*/  BSYNC.RECONVERGENT B2 ;  /* 0x0000000000027941 */ /* 0x000fea0003800200 */
.L_x_137:
[----:B------:R-:W0:Y:S02]  /*1fd0*/  LDCU UR4, c[0x0][0x3ac] ;  /* 0x00007580ff0477ac */ /* 0x000e240008000800 */
[----:B0-----:R-:W-:-:S13]  /*1fe0*/  FSETP.GEU.AND P0, PT, R5, UR4, PT ;  /* 0x0000000405007c0b */ /* 0x001fda000bf0e000 */
[----:B------:R-:W-:-:S05]  /*1ff0*/  @P0 IMAD.WIDE.U32 R2, R4, 0x4, R10 ;  /* 0x0000000404020825 */ /* 0x000fca00078e000a */
[----:B------:R0:W-:Y:S04]  /*2000*/  @P0 STG.E desc[UR8][R2.64+0x18], R7 ;  /* 0x0000180702000986 */ /* 0x0001e8000c101908 */
[----:B------:R0:W-:Y:S04]  /*2010*/  @P0 STG.E desc[UR8][R2.64+0x1c], R0 ;  /* 0x00001c0002000986 */ /* 0x0001e8000c101908 */
[----:B------:R0:W-:Y:S01]  /*2020*/  @P0 STG.E desc[UR8][R2.64+0x20], R5 ;  /* 0x0000200502000986 */ /* 0x0001e2000c101908 */
[----:B------:R-:W-:Y:S05]  /*2030*/  @P0 EXIT ;  /* 0x000000000000094d */ /* 0x000fea0003800000 */
[----:B0-----:R-:W-:-:S05]  /*2040*/  IMAD.WIDE.U32 R4, R4, 0x4, R10 ;  /* 0x0000000404047825 */ /* 0x001fca00078e000a */
[----:B------:R-:W-:Y:S04]  /*2050*/  STG.E desc[UR8][R4.64+0x18], RZ ;  /* 0x000018ff04007986 */ /* 0x000fe8000c101908 */
[----:B------:R-:W-:Y:S04]  /*2060*/  STG.E desc[UR8][R4.64+0x1c], RZ ;  /* 0x00001cff04007986 */ /* 0x000fe8000c101908 */
[----:B------:R-:W-:Y:S01]  /*2070*/  STG.E desc[UR8][R4.64+0x20], RZ ;  /* 0x000020ff04007986 */ /* 0x000fe2000c101908 */
[----:B------:R-:W-:Y:S05]  /*2080*/  EXIT ;  /* 0x000000000000794d */ /* 0x000fea0003800000 */
        .weak           $__internal_1_$__cuda_sm3x_div_rn_noftz_f32_slowpath
        .type           $__internal_1_$__cuda_sm3x_div_rn_noftz_f32_slowpath,@function
        .size           $__internal_1_$__cuda_sm3x_div_rn_noftz_f32_slowpath,(.L_x_152 - $__internal_1_$__cuda_sm3x_div_rn_noftz_f32_slowpath)
$__internal_1_$__cuda_sm3x_div_rn_noftz_f32_slowpath:
[----:B------:R-:W-:Y:S01]  /*2090*/  SHF.R.U32.HI R3, RZ, 0x17, R18 ;  /* 0x00000017ff037819 */ /* 0x000fe20000011612 */
[----:B------:R-:W-:Y:S01]  /*20a0*/  BSSY.RECONVERGENT B0, `(.L_x_139) ;  /* 0x0000063000007945 */ /* 0x000fe20003800200 */
[----:B------:R-:W-:Y:S02]  /*20b0*/  SHF.R.U32.HI R19, RZ, 0x17, R0 ;  /* 0x00000017ff137819 */ /* 0x000fe40000011600 */
[----:B------:R-:W-:Y:S02]  /*20c0*/  LOP3.LUT R3, R3, 0xff, RZ, 0xc0, !PT ;  /* 0x000000ff03037812 */ /* 0x000fe400078ec0ff */
[----:B------:R-:W-:Y:S02]  /*20d0*/  LOP3.LUT R19, R19, 0xff, RZ, 0xc0, !PT ;  /* 0x000000ff13137812 */ /* 0x000fe400078ec0ff */
[----:B------:R-:W-:Y:S02]  /*20e0*/  IADD3 R21, PT, PT, R3, -0x1, RZ ;  /* 0xffffffff03157810 */ /* 0x000fe40007ffe0ff */
[----:B------:R-:W-:Y:S01]  /*20f0*/  MOV R23, R18 ;  /* 0x0000001200177202 */ /* 0x000fe20000000f00 */
[----:B------:R-:W-:Y:S01]  /*2100*/  VIADD R22, R19, 0xffffffff ;  /* 0xffffffff13167836 */ /* 0x000fe20000000000 */
[----:B------:R-:W-:-:S04]  /*2110*/  ISETP.GT.U32.AND P0, PT, R21, 0xfd, PT ;  /* 0x000000fd1500780c */ /* 0x000fc80003f04070 */
[----:B------:R-:W-:-:S13]  /*2120*/  ISETP.GT.U32.OR P0, PT, R22, 0xfd, P0 ;  /* 0x000000fd1600780c */ /* 0x000fda0000704470 */
[----:B------:R-:W-:Y:S01]  /*2130*/  @!P0 IMAD.MOV.U32 R2, RZ, RZ, RZ ;  /* 0x000000ffff028224 */ /* 0x000fe200078e00ff */
[----:B------:R-:W-:Y:S06]  /*2140*/  @!P0 BRA `(.L_x_140) ;  /* 0x00000000005c8947 */ /* 0x000fec0003800000 */
[----:B------:R-:W-:Y:S02]  /*2150*/  FSETP.GTU.FTZ.AND P0, PT, |R0|, +INF , PT ;  /* 0x7f8000000000780b */ /* 0x000fe40003f1c200 */
[----:B------:R-:W-:-:S04]  /*2160*/  FSETP.GTU.FTZ.AND P1, PT, |R18|, +INF , PT ;  /* 0x7f8000001200780b */ /* 0x000fc80003f3c200 */
[----:B------:R-:W-:-:S13]  /*2170*/  PLOP3.LUT P0, PT, P0, P1, PT, 0xf8, 0x8f ;  /* 0x00000000008f781c */ /* 0x000fda0000703f70 */
[----:B------:R-:W-:Y:S05]  /*2180*/  @P0 BRA `(.L_x_141) ;  /* 0x00000004004c0947 */ /* 0x000fea0003800000 */
[----:B------:R-:W-:-:S13]  /*2190*/  LOP3.LUT P0, RZ, R23, 0x7fffffff, R0, 0xc8, !PT ;  /* 0x7fffffff17ff7812 */ /* 0x000fda000780c800 */
[----:B------:R-:W-:Y:S05]  /*21a0*/  @!P0 BRA `(.L_x_142) ;  /* 0x00000004003c8947 */ /* 0x000fea0003800000 */
[----:B------:R-:W-:Y:S02]  /*21b0*/  FSETP.NEU.FTZ.AND P0, PT, |R0|, +INF , PT ;  /* 0x7f8000000000780b */ /* 0x000fe40003f1d200 */
        /* <DEDUP_REMOVED lines=11> */
[----:B------:R-:W-:Y:S01]  /*2270*/  @P0 MOV R2, RZ ;  /* 0x000000ff00020202 */ /* 0x000fe20000000f00 */
[----:B------:R-:W-:Y:S02]  /*2280*/  @!P0 IMAD.MOV.U32 R2, RZ, RZ, -0x40 ;  /* 0xffffffc0ff028424 */ /* 0x000fe400078e00ff */
[----:B------:R-:W-:Y:S01]  /*2290*/  @!P0 FFMA R0, R0, 1.84467440737095516160e+19, RZ ;  /* 0x5f80000000008823 */ /* 0x000fe200000000ff */
[----:B------:R-:W-:Y:S02]  /*22a0*/  @!P1 FFMA R23, R18, 1.84467440737095516160e+19, RZ ;  /* 0x5f80000012179823 */ /* 0x000fe400000000ff */
[----:B------:R-:W-:-:S07]  /*22b0*/  @!P1 IADD3 R2, PT, PT, R2, 0x40, RZ ;  /* 0x0000004002029810 */ /* 0x000fce0007ffe0ff */
.L_x_140:
[----:B------:R-:W-:Y:S01]  /*22c0*/  LEA R22, R3, 0xc0800000, 0x17 ;  /* 0xc080000003167811 */ /* 0x000fe200078eb8ff */
[----:B------:R-:W-:Y:S01]  /*22d0*/  BSSY.RECONVERGENT B1, `(.L_x_145) ;  /* 0x0000036000017945 */ /* 0x000fe20003800200 */
[----:B------:R-:W-:-:S03]  /*22e0*/  IADD3 R19, PT, PT, R19, -0x7f, RZ ;  /* 0xffffff8113137810 */ /* 0x000fc60007ffe0ff */
        /* <DEDUP_REMOVED lines=14> */
[----:B------:R-:W-:-:S04]  /*23d0*/  LOP3.LUT R2, R19, 0xff, RZ, 0xc0, !PT ;  /* 0x000000ff13027812 */ /* 0x000fc800078ec0ff */
[----:B------:R-:W-:-:S05]  /*23e0*/  IADD3 R2, PT, PT, R2, R3, RZ ;  /* 0x0000000302027210 */ /* 0x000fca0007ffe0ff */
        /* <DEDUP_REMOVED lines=11> */
[CCC-:B------:R-:W-:Y:S01]  /*24a0*/  FFMA.RP R19, R23.reuse, R21.reuse, R24.reuse ;  /* 0x0000001517137223 */ /* 0x1c0fe20000008018 */
[----:B------:R-:W-:Y:S01]  /*24b0*/  FFMA.RM R24, R23, R21, R24 ;  /* 0x0000001517187223 */ /* 0x000fe20000004018 */
[C---:B------:R-:W-:Y:S02]  /*24c0*/  IADD3 R21, PT, PT, R2.reuse, 0x20, RZ ;  /* 0x0000002002157810 */ /* 0x040fe40007ffe0ff */
[----:B------:R-:W-:Y:S02]  /*24d0*/  LOP3.LUT R3, R3, 0x7fffff, RZ, 0xc0, !PT ;  /* 0x007fffff03037812 */ /* 0x000fe400078ec0ff */
[C---:B------:R-:W-:Y:S02]  /*24e0*/  ISETP.NE.AND P3, PT, R2.reuse, RZ, PT ;  /* 0x000000ff0200720c */ /* 0x040fe40003f65270 */
[----:B------:R-:W-:Y:S02]  /*24f0*/  LOP3.LUT R22, R3, 0x800000, RZ, 0xfc, !PT ;  /* 0x0080000003167812 */ /* 0x000fe400078efcff */
[----:B------:R-:W-:Y:S01]  /*2500*/  ISETP.NE.AND P1, PT, R2, RZ, PT ;  /* 0x000000ff0200720c */ /* 0x000fe20003f25270 */
[----:B------:R-:W-:Y:S01]  /*2510*/  IMAD.MOV R2, RZ, RZ, -R2 ;  /* 0x000000ffff027224 */ /* 0x000fe200078e0a02 */
[----:B------:R-:W-:-:S02]  /*2520*/  SHF.L.U32 R21, R22, R21, RZ ;  /* 0x0000001516157219 */ /* 0x000fc400000006ff */
[----:B------:R-:W-:Y:S02]  /*2530*/  FSETP.NEU.FTZ.AND P0, PT, R19, R24, PT ;  /* 0x000000181300720b */ /* 0x000fe40003f1d000 */
[----:B------:R-:W-:Y:S02]  /*2540*/  SEL R19, R2, RZ, P3 ;  /* 0x000000ff02137207 */ /* 0x000fe40001800000 */
[----:B------:R-:W-:Y:S02]  /*2550*/  ISETP.NE.AND P1, PT, R21, RZ, P1 ;  /* 0x000000ff1500720c */ /* 0x000fe40000f25270 */
[----:B------:R-:W-:Y:S02]  /*2560*/  SHF.R.U32.HI R19, RZ, R19, R22 ;  /* 0x00000013ff137219 */ /* 0x000fe40000011616 */
[----:B------:R-:W-:Y:S02]  /*2570*/  PLOP3.LUT P0, PT, P0, P1, PT, 0xf8, 0x8f ;  /* 0x00000000008f781c */ /* 0x000fe40000703f70 */
[----:B------:R-:W-:-:S02]  /*2580*/  SHF.R.U32.HI R3, RZ, 0x1, R19 ;  /* 0x00000001ff037819 */ /* 0x000fc40000011613 */
[----:B------:R-:W-:-:S04]  /*2590*/  SEL R2, RZ, 0x1, !P0 ;  /* 0x00000001ff027807 */ /* 0x000fc80004000000 */
[----:B------:R-:W-:-:S04]  /*25a0*/  LOP3.LUT R2, R2, 0x1, R3, 0xf8, !PT ;  /* 0x0000000102027812 */ /* 0x000fc800078ef803 */
[----:B------:R-:W-:-:S04]  /*25b0*/  LOP3.LUT R2, R2, R19, RZ, 0xc0, !PT ;  /* 0x0000001302027212 */ /* 0x000fc800078ec0ff */
[----:B------:R-:W-:-:S04]  /*25c0*/  IADD3 R3, PT, PT, R3, R2, RZ ;  /* 0x0000000203037210 */ /* 0x000fc80007ffe0ff */
[----:B------:R-:W-:Y:S01]  /*25d0*/  LOP3.LUT R0, R3, R0, RZ, 0xfc, !PT ;  /* 0x0000000003007212 */ /* 0x000fe200078efcff */
[----:B------:R-:W-:Y:S06]  /*25e0*/  BRA `(.L_x_148) ;  /* 0x0000000000107947 */ /* 0x000fec0003800000 */
.L_x_147:
[----:B------:R-:W-:-:S04]  /*25f0*/  LOP3.LUT R0, R0, 0x80000000, RZ, 0xc0, !PT ;  /* 0x8000000000007812 */ /* 0x000fc800078ec0ff */
[----:B------:R-:W-:Y:S01]  /*2600*/  LOP3.LUT R0, R0, 0x7f800000, RZ, 0xfc, !PT ;  /* 0x7f80000000007812 */ /* 0x000fe200078efcff */
[----:B------:R-:W-:Y:S06]  /*2610*/  BRA `(.L_x_148) ;  /* 0x0000000000047947 */ /* 0x000fec0003800000 */
.L_x_146:
[----:B------:R-:W-:-:S07]  /*2620*/  IMAD R0, R3, 0x800000, R0 ;  /* 0x0080000003007824 */ /* 0x000fce00078e0200 */
.L_x_148:
[----:B------:R-:W-:Y:S05]  /*2630*/  BSYNC.RECONVERGENT B1 ;  /* 0x0000000000017941 */ /* 0x000fea0003800200 */
.L_x_145:
[----:B------:R-:W-:Y:S05]  /*2640*/  BRA `(.L_x_149) ;  /* 0x0000000000207947 */ /* 0x000fea0003800000 */
.L_x_144:
[----:B------:R-:W-:-:S04]  /*2650*/  LOP3.LUT R0, R23, 0x80000000, R0, 0x48, !PT ;  /* 0x8000000017007812 */ /* 0x000fc800078e4800 */
[----:B------:R-:W-:Y:S01]  /*2660*/  LOP3.LUT R0, R0, 0x7f800000, RZ, 0xfc, !PT ;  /* 0x7f80000000007812 */ /* 0x000fe200078efcff */
[----:B------:R-:W-:Y:S06]  /*2670*/  BRA `(.L_x_149) ;  /* 0x0000000000147947 */ /* 0x000fec0003800000 */
.L_x_143:
[----:B------:R-:W-:Y:S01]  /*2680*/  LOP3.LUT R0, R23, 0x80000000, R0, 0x48, !PT ;  /* 0x8000000017007812 */ /* 0x000fe200078e4800 */
[----:B------:R-:W-:Y:S06]  /*2690*/  BRA `(.L_x_149) ;  /* 0x00000000000c7947 */ /* 0x000fec0003800000 */
.L_x_142:
[----:B------:R-:W0:Y:S01]  /*26a0*/  MUFU.RSQ R0, -QNAN ;  /* 0xffc0000000007908 */ /* 0x000e220000001400 */
[----:B------:R-:W-:Y:S05]  /*26b0*/  BRA `(.L_x_149) ;  /* 0x0000000000047947 */ /* 0x000fea0003800000 */
.L_x_141:
[----:B------:R-:W-:-:S07]  /*26c0*/  FADD.FTZ R0, R0, R18 ;  /* 0x0000001200007221 */ /* 0x000fce0000010000 */
.L_x_149:
[----:B------:R-:W-:Y:S05]  /*26d0*/  BSYNC.RECONVERGENT B0 ;  /* 0x0000000000007941 */ /* 0x000fea0003800200 */
.L_x_139:
[----:B------:R-:W-:-:S04]  /*26e0*/  HFMA2 R21, -RZ, RZ, 0, 0 ;  /* 0x00000000ff157431 */ /* 0x000fc800000001ff */
[----:B0-----:R-:W-:Y:S05]  /*26f0*/  RET.REL.NODEC R20 `(_Z22filterDetectionsKernelPKfP15DetectionResultPiiiiiifPfi) ;  /* 0xffffffd814407950 */ /* 0x001fea0003c3ffff */
.L_x_150:
        /* <DEDUP_REMOVED lines=16> */
.L_x_152:


//--------------------- .nv.shared._ZN3cub18CUB_300001_SM_10006detail10merge_sort26DeviceMergeSortMergeKernelINS2_10policy_hubIN6thrust24THRUST_300001_SM_1000_NS10device_ptrI15DetectionResultEEE9Policy600ES9_PNS0_8NullTypeES9_SD_m22DetectionResultCompareS8_SC_EEvbT2_T3_T4_PT6_PT7_T5_PSH_SH_NS1_7vsmem_tE --------------------------
	.section	.nv.shared._ZN3cub18CUB_300001_SM_10006detail10merge_sort26DeviceMergeSortMergeKernelINS2_10policy_hubIN6thrust24THRUST_300001_SM_1000_NS10device_ptrI15DetectionResultEEE9Policy600ES9_PNS0_8NullTypeES9_SD_m22DetectionResultCompareS8_SC_EEvbT2_T3_T4_PT6_PT7_T5_PSH_SH_NS1_7vsmem_tE,"aw",@nobits
	.sectionflags	@""
	.align	16
.nv.shared._ZN3cub18CUB_300001_SM_10006detail10merge_sort26DeviceMergeSortMergeKernelINS2_10policy_hubIN6thrust24THRUST_300001_SM_1000_NS10device_ptrI15DetectionResultEEE9Policy600ES9_PNS0_8NullTypeES9_SD_m22DetectionResultCompareS8_SC_EEvbT2_T3_T4_PT6_PT7_T5_PSH_SH_NS1_7vsmem_tE:
	.zero		15856


//--------------------- .nv.shared.reserved.0     --------------------------
	.section	.nv.shared.reserved.0,"aw",@nobits
	.weak		__nv_reservedSMEM_offset_0_alias
	.size		__nv_reservedSMEM_offset_0_alias, 0, 64
	.other		__nv_reservedSMEM_offset_0_alias,@"STO_CUDA_RESERVED_SHARED STV_DEFAULT"
__nv_reservedSMEM_offset_0_alias:
	.zero		0
	.zero		64


//--------------------- .nv.global                --------------------------
	.section	.nv.global,"aw",@nobits
.nv.global:
	.type		_ZN34_INTERNAL_a9958d78_4_k_cu_d02b43126thrust24THRUST_300001_SM_1000_NS12placeholders2_8E,@object
	.size		_ZN34_INTERNAL_a9958d78_4_k_cu_d02b43126thrust24THRUST_300001_SM_1000_NS12placeholders2_8E,(_ZN34_INTERNAL_a9958d78_4_k_cu_d02b43124cuda3std3__436_GLOBAL__N__a9958d78_4_k_cu_d02b43126ignoreE - _ZN34_INTERNAL_a9958d78_4_k_cu_d02b43126thrust24THRUST_300001_SM_1000_NS12placeholders2_8E)
_ZN34_INTERNAL_a9958d78_4_k_cu_d02b43126thrust24THRUST_300001_SM_1000_NS12placeholders2_8E:
	.zero		1
	.type		_ZN34_INTERNAL_a9958d78_4_k_cu_d02b43124cuda3std3__436_GLOBAL__N__a9958d78_4_k_cu_d02b43126ignoreE,@object
	.size		_ZN34_INTERNAL_a9958d78_4_k_cu_d02b43124cuda3std3__436_GLOBAL__N__a9958d78_4_k_cu_d02b43126ignoreE,(_ZN34_INTERNAL_a9958d78_4_k_cu_d02b43124cuda3std6ranges3__45__cpo4dataE - _ZN34_INTERNAL_a9958d78_4_k_cu_d02b43124cuda3std3__436_GLOBAL__N__a9958d78_4_k_cu_d02b43126ignoreE)
_ZN34_INTERNAL_a9958d78_4_k_cu_d02b43124cuda3std3__436_GLOBAL__N__a9958d78_4_k_cu_d02b43126ignoreE:
	.zero		1
	.type		_ZN34_INTERNAL_a9958d78_4_k_cu_d02b43124cuda3std6ranges3__45__cpo4dataE,@object
	.size		_ZN34_INTERNAL_a9958d78_4_k_cu_d02b43124cuda3std6ranges3__45__cpo4dataE,(_ZN34_INTERNAL_a9958d78_4_k_cu_d02b43126thrust24THRUST_300001_SM_1000_NS6system3cpp3parE - _ZN34_INTERNAL_a9958d78_4_k_cu_d02b43124cuda3std6ranges3__45__cpo4dataE)
_ZN34_INTERNAL_a9958d78_4_k_cu_d02b43124cuda3std6ranges3__45__cpo4dataE:
	.zero		1
	.type		_ZN34_INTERNAL_a9958d78_4_k_cu_d02b43126thrust24THRUST_300001_SM_1000_NS6system3cpp3parE,@object
	.size		_ZN34_INTERNAL_a9958d78_4_k_cu_d02b43126thrust24THRUST_300001_SM_1000_NS6system3cpp3parE,(_ZN34_INTERNAL_a9958d78_4_k_cu_d02b43124cuda3std3__45__cpo5beginE - _ZN34_INTERNAL_a9958d78_4_k_cu_d02b43126thrust24THRUST_300001_SM_1000_NS6system3cpp3parE)
_ZN34_INTERNAL_a9958d78_4_k_cu_d02b43126thrust24THRUST_300001_SM_1000_NS6system3cpp3parE:
	.zero		1
	.type		_ZN34_INTERNAL_a9958d78_4_k_cu_d02b43124cuda3std3__45__cpo5beginE,@object
	.size		_ZN34_INTERNAL_a9958d78_4_k_cu_d02b43124cuda3std3__45__cpo5beginE,(_ZN34_INTERNAL_a9958d78_4_k_cu_d02b43124cuda3std6ranges3__45__cpo5beginE - _ZN34_INTERNAL_a9958d78_4_k_cu_d02b43124cuda3std3__45__cpo5beginE)
_ZN34_INTERNAL_a9958d78_4_k_cu_d02b43124cuda3std3__45__cpo5beginE:
	.zero		1
	.type		_ZN34_INTERNAL_a9958d78_4_k_cu_d02b43124cuda3std6ranges3__45__cpo5beginE,@object
	.size		_ZN34_INTERNAL_a9958d78_4_k_cu_d02b43124cuda3std6ranges3__45__cpo5beginE,(_ZN34_INTERNAL_a9958d78_4_k_cu_d02b43126thrust24THRUST_300001_SM_1000_NS6deviceE - _ZN34_INTERNAL_a9958d78_4_k_cu_d02b43124cuda3std6ranges3__45__cpo5beginE)
_ZN34_INTERNAL_a9958d78_4_k_cu_d02b43124cuda3std6ranges3__45__cpo5beginE:
	.zero		1
	.type		_ZN34_INTERNAL_a9958d78_4_k_cu_d02b43126thrust24THRUST_300001_SM_1000_NS6deviceE,@object
	.size		_ZN34_INTERNAL_a9958d78_4_k_cu_d02b43126thrust24THRUST_300001_SM_1000_NS6deviceE,(_ZN34_INTERNAL_a9958d78_4_k_cu_d02b43124cuda3std3__47nulloptE - _ZN34_INTERNAL_a9958d78_4_k_cu_d02b43126thrust24THRUST_300001_SM_1000_NS6deviceE)
_ZN34_INTERNAL_a9958d78_4_k_cu_d02b43126thrust24THRUST_300001_SM_1000_NS6deviceE:
	.zero		1
	.type		_ZN34_INTERNAL_a9958d78_4_k_cu_d02b43124cuda3std3__47nulloptE,@object
	.size		_ZN34_INTERNAL_a9958d78_4_k_cu_d02b43124cuda3std3__47nulloptE,(_ZN34_INTERNAL_a9958d78_4_k_cu_d02b43124cuda3std6ranges3__45__cpo8distanceE - _ZN34_INTERNAL_a9958d78_4_k_cu_d02b43124cuda3std3__47nulloptE)
_ZN34_INTERNAL_a9958d78_4_k_cu_d02b43124cuda3std3__47nulloptE:
	.zero		1
	.type		_ZN34_INTERNAL_a9958d78_4_k_cu_d02b43124cuda3std6ranges3__45__cpo8distanceE,@object
	.size		_ZN34_INTERNAL_a9958d78_4_k_cu_d02b43124cuda3std6ranges3__45__cpo8distanceE,(_ZN34_INTERNAL_a9958d78_4_k_cu_d02b43126thrust24THRUST_300001_SM_1000_NS12placeholders2_4E - _ZN34_INTERNAL_a9958d78_4_k_cu_d02b43124cuda3std6ranges3__45__cpo8distanceE)
_ZN34_INTERNAL_a9958d78_4_k_cu_d02b43124cuda3std6ranges3__45__cpo8distanceE:
	.zero		1
	.type		_ZN34_INTERNAL_a9958d78_4_k_cu_d02b43126thrust24THRUST_300001_SM_1000_NS12placeholders2_4E,@object
	.size		_ZN34_INTERNAL_a9958d78_4_k_cu_d02b43126thrust24THRUST_300001_SM_1000_NS12placeholders2_4E,(_ZN34_INTERNAL_a9958d78_4_k_cu_d02b43124cuda3std3__45__cpo6rbeginE - _ZN34_INTERNAL_a9958d78_4_k_cu_d02b43126thrust24THRUST_300001_SM_1000_NS12placeholders2_4E)
_ZN34_INTERNAL_a9958d78_4_k_cu_d02b43126thrust24THRUST_300001_SM_1000_NS12placeholders2_4E:
	.zero		1
	.type		_ZN34_INTERNAL_a9958d78_4_k_cu_d02b43124cuda3std3__45__cpo6rbeginE,@object
	.size		_ZN34_INTERNAL_a9958d78_4_k_cu_d02b43124cuda3std3__45__cpo6rbeginE,(_ZN34_INTERNAL_a9958d78_4_k_cu_d02b43124cuda3std6ranges3__45__cpo7advanceE - _ZN34_INTERNAL_a9958d78_4_k_cu_d02b43124cuda3std3__45__cpo6rbeginE)
_ZN34_INTERNAL_a9958d78_4_k_cu_d02b43124cuda3std3__45__cpo6rbeginE:
	.zero		1
	.type		_ZN34_INTERNAL_a9958d78_4_k_cu_d02b43124cuda3std6ranges3__45__cpo7advanceE,@object
	.size		_ZN34_INTERNAL_a9958d78_4_k_cu_d02b43124cuda3std6ranges3__45__cpo7advanceE,(_ZN34_INTERNAL_a9958d78_4_k_cu_d02b43126thrust24THRUST_300001_SM_1000_NS12placeholders3_10E - _ZN34_INTERNAL_a9958d78_4_k_cu_d02b43124cuda3std6ranges3__45__cpo7advanceE)
_ZN34_INTERNAL_a9958d78_4_k_cu_d02b43124cuda3std6ranges3__45__cpo7advanceE:
	.zero		1
	.type		_ZN34_INTERNAL_a9958d78_4_k_cu_d02b43126thrust24THRUST_300001_SM_1000_NS12placeholders3_10E,@object
	.size		_ZN34_INTERNAL_a9958d78_4_k_cu_d02b43126thrust24THRUST_300001_SM_1000_NS12placeholders3_10E,(_ZN34_INTERNAL_a9958d78_4_k_cu_d02b43124cuda3std3__48in_placeE - _ZN34_INTERNAL_a9958d78_4_k_cu_d02b43126thrust24THRUST_300001_SM_1000_NS12placeholders3_10E)
_ZN34_INTERNAL_a9958d78_4_k_cu_d02b43126thrust24THRUST_300001_SM_1000_NS12placeholders3_10E:
	.zero		1
	.type		_ZN34_INTERNAL_a9958d78_4_k_cu_d02b43124cuda3std3__48in_placeE,@object
	.size		_ZN34_INTERNAL_a9958d78_4_k_cu_d02b43124cuda3std3__48in_placeE,(_ZN34_INTERNAL_a9958d78_4_k_cu_d02b43124cuda3std6ranges3__45__cpo4sizeE - _ZN34_INTERNAL_a9958d78_4_k_cu_d02b43124cuda3std3__48in_placeE)
_ZN34_INTERNAL_a9958d78_4_k_cu_d02b43124cuda3std3__48in_placeE:
	.zero		1
	.type		_ZN34_INTERNAL_a9958d78_4_k_cu_d02b43124cuda3std6ranges3__45__cpo4sizeE,@object
	.size		_ZN34_INTERNAL_a9958d78_4_k_cu_d02b43124cuda3std6ranges3__45__cpo4sizeE,(_ZN34_INTERNAL_a9958d78_4_k_cu_d02b43126thrust24THRUST_300001_SM_1000_NS12placeholders2_2E - _ZN34_INTERNAL_a9958d78_4_k_cu_d02b43124cuda3std6ranges3__45__cpo4sizeE)
_ZN34_INTERNAL_a9958d78_4_k_cu_d02b43124cuda3std6ranges3__45__cpo4sizeE:
	.zero		1
	.type		_ZN34_INTERNAL_a9958d78_4_k_cu_d02b43126thrust24THRUST_300001_SM_1000_NS12placeholders2_2E,@object
	.size		_ZN34_INTERNAL_a9958d78_4_k_cu_d02b43126thrust24THRUST_300001_SM_1000_NS12placeholders2_2E,(_ZN34_INTERNAL_a9958d78_4_k_cu_d02b43124cuda3std3__45__cpo6cbeginE - _ZN34_INTERNAL_a9958d78_4_k_cu_d02b43126thrust24THRUST_300001_SM_1000_NS12placeholders2_2E)
_ZN34_INTERNAL_a9958d78_4_k_cu_d02b43126thrust24THRUST_300001_SM_1000_NS12placeholders2_2E:
	.zero		1
	.type		_ZN34_INTERNAL_a9958d78_4_k_cu_d02b43124cuda3std3__45__cpo6cbeginE,@object
	.size		_ZN34_INTERNAL_a9958d78_4_k_cu_d02b43124cuda3std3__45__cpo6cbeginE,(_ZN34_INTERNAL_a9958d78_4_k_cu_d02b43124cuda3std6ranges3__45__cpo6cbeginE - _ZN34_INTERNAL_a9958d78_4_k_cu_d02b43124cuda3std3__45__cpo6cbeginE)
_ZN34_INTERNAL_a9958d78_4_k_cu_d02b43124cuda3std3__45__cpo6cbeginE:
	.zero		1
	.type		_ZN34_INTERNAL_a9958d78_4_k_cu_d02b43124cuda3std6ranges3__45__cpo6cbeginE,@object
	.size		_ZN34_INTERNAL_a9958d78_4_k_cu_d02b43124cuda3std6ranges3__45__cpo6cbeginE,(_ZN34_INTERNAL_a9958d78_4_k_cu_d02b43126thrust24THRUST_300001_SM_1000_NS12placeholders2_6E - _ZN34_INTERNAL_a9958d78_4_k_cu_d02b43124cuda3std6ranges3__45__cpo6cbeginE)
_ZN34_INTERNAL_a9958d78_4_k_cu_d02b43124cuda3std6ranges3__45__cpo6cbeginE:
	.zero		1
	.type		_ZN34_INTERNAL_a9958d78_4_k_cu_d02b43126thrust24THRUST_300001_SM_1000_NS12placeholders2_6E,@object
	.size		_ZN34_INTERNAL_a9958d78_4_k_cu_d02b43126thrust24THRUST_300001_SM_1000_NS12placeholders2_6E,(_ZN34_INTERNAL_a9958d78_4_k_cu_d02b43124cuda3std3__45__cpo7crbeginE - _ZN34_INTERNAL_a9958d78_4_k_cu_d02b43126thrust24THRUST_300001_SM_1000_NS12placeholders2_6E)
_ZN34_INTERNAL_a9958d78_4_k_cu_d02b43126thrust24THRUST_300001_SM_1000_NS12placeholders2_6E:
	.zero		1
	.type		_ZN34_INTERNAL_a9958d78_4_k_cu_d02b43124cuda3std3__45__cpo7crbeginE,@object
	.size		_ZN34_INTERNAL_a9958d78_4_k_cu_d02b43124cuda3std3__45__cpo7crbeginE,(_ZN34_INTERNAL_a9958d78_4_k_cu_d02b43124cuda3std6ranges3__45__cpo4nextE - _ZN34_INTERNAL_a9958d78_4_k_cu_d02b43124cuda3std3__45__cpo7crbeginE)
_ZN34_INTERNAL_a9958d78_4_k_cu_d02b43124cuda3std3__45__cpo7crbeginE:
	.zero		1
	.type		_ZN34_INTERNAL_a9958d78_4_k_cu_d02b43124cuda3std6ranges3__45__cpo4nextE,@object
	.size		_ZN34_INTERNAL_a9958d78_4_k_cu_d02b43124cuda3std6ranges3__45__cpo4nextE,(_ZN34_INTERNAL_a9958d78_4_k_cu_d02b43124cuda3std6ranges3__45__cpo4swapE - _ZN34_INTERNAL_a9958d78_4_k_cu_d02b43124cuda3std6ranges3__45__cpo4nextE)
_ZN34_INTERNAL_a9958d78_4_k_cu_d02b43124cuda3std6ranges3__45__cpo4nextE:
	.zero		1
	.type		_ZN34_INTERNAL_a9958d78_4_k_cu_d02b43124cuda3std6ranges3__45__cpo4swapE,@object
	.size		_ZN34_INTERNAL_a9958d78_4_k_cu_d02b43124cuda3std6ranges3__45__cpo4swapE,(_ZN34_INTERNAL_a9958d78_4_k_cu_d02b43126thrust24THRUST_300001_SM_1000_NS8cuda_cub10par_nosyncE - _ZN34_INTERNAL_a9958d78_4_k_cu_d02b43124cuda3std6ranges3__45__cpo4swapE)
_ZN34_INTERNAL_a9958d78_4_k_cu_d02b43124cuda3std6ranges3__45__cpo4swapE:
	.zero		1
	.type		_ZN34_INTERNAL_a9958d78_4_k_cu_d02b43126thrust24THRUST_300001_SM_1000_NS8cuda_cub10par_nosyncE,@object
	.size		_ZN34_INTERNAL_a9958d78_4_k_cu_d02b43126thrust24THRUST_300001_SM_1000_NS8cuda_cub10par_nosyncE,(_ZN34_INTERNAL_a9958d78_4_k_cu_d02b43126thrust24THRUST_300001_SM_1000_NS3seqE - _ZN34_INTERNAL_a9958d78_4_k_cu_d02b43126thrust24THRUST_300001_SM_1000_NS8cuda_cub10par_nosyncE)
_ZN34_INTERNAL_a9958d78_4_k_cu_d02b43126thrust24THRUST_300001_SM_1000_NS8cuda_cub10par_nosyncE:
	.zero		1
	.type		_ZN34_INTERNAL_a9958d78_4_k_cu_d02b43126thrust24THRUST_300001_SM_1000_NS3seqE,@object
	.size		_ZN34_INTERNAL_a9958d78_4_k_cu_d02b43126thrust24THRUST_300001_SM_1000_NS3seqE,(_ZN34_INTERNAL_a9958d78_4_k_cu_d02b43124cuda3std3__420unreachable_sentinelE - _ZN34_INTERNAL_a9958d78_4_k_cu_d02b43126thrust24THRUST_300001_SM_1000_NS3seqE)
_ZN34_INTERNAL_a9958d78_4_k_cu_d02b43126thrust24THRUST_300001_SM_1000_NS3seqE:
	.zero		1
	.type		_ZN34_INTERNAL_a9958d78_4_k_cu_d02b43124cuda3std3__420unreachable_sentinelE,@object
	.size		_ZN34_INTERNAL_a9958d78_4_k_cu_d02b43124cuda3std3__420unreachable_sentinelE,(_ZN34_INTERNAL_a9958d78_4_k_cu_d02b43124cuda3std6ranges3__45__cpo5ssizeE - _ZN34_INTERNAL_a9958d78_4_k_cu_d02b43124cuda3std3__420unreachable_sentinelE)
_ZN34_INTERNAL_a9958d78_4_k_cu_d02b43124cuda3std3__420unreachable_sentinelE:
	.zero		1
	.type		_ZN34_INTERNAL_a9958d78_4_k_cu_d02b43124cuda3std6ranges3__45__cpo5ssizeE,@object
	.size		_ZN34_INTERNAL_a9958d78_4_k_cu_d02b43124cuda3std6ranges3__45__cpo5ssizeE,(_ZN34_INTERNAL_a9958d78_4_k_cu_d02b43126thrust24THRUST_300001_SM_1000_NS12placeholders2_3E - _ZN34_INTERNAL_a9958d78_4_k_cu_d02b43124cuda3std6ranges3__45__cpo5ssizeE)
_ZN34_INTERNAL_a9958d78_4_k_cu_d02b43124cuda3std6ranges3__45__cpo5ssizeE:
	.zero		1
	.type		_ZN34_INTERNAL_a9958d78_4_k_cu_d02b43126thrust24THRUST_300001_SM_1000_NS12placeholders2_3E,@object
	.size		_ZN34_INTERNAL_a9958d78_4_k_cu_d02b43126thrust24THRUST_300001_SM_1000_NS12placeholders2_3E,(_ZN34_INTERNAL_a9958d78_4_k_cu_d02b43124cuda3std3__45__cpo4cendE - _ZN34_INTERNAL_a9958d78_4_k_cu_d02b43126thrust24THRUST_300001_SM_1000_NS12placeholders2_3E)
_ZN34_INTERNAL_a9958d78_4_k_cu_d02b43126thrust24THRUST_300001_SM_1000_NS12placeholders2_3E:
	.zero		1
	.type		_ZN34_INTERNAL_a9958d78_4_k_cu_d02b43124cuda3std3__45__cpo4cendE,@object
	.size		_ZN34_INTERNAL_a9958d78_4_k_cu_d02b43124cuda3std3__45__cpo4cendE,(_ZN34_INTERNAL_a9958d78_4_k_cu_d02b43124cuda3std6ranges3__45__cpo4cendE - _ZN34_INTERNAL_a9958d78_4_k_cu_d02b43124cuda3std3__45__cpo4cendE)
_ZN34_INTERNAL_a9958d78_4_k_cu_d02b43124cuda3std3__45__cpo4cendE:
	.zero		1
	.type		_ZN34_INTERNAL_a9958d78_4_k_cu_d02b43124cuda3std6ranges3__45__cpo4cendE,@object
	.size		_ZN34_INTERNAL_a9958d78_4_k_cu_d02b43124cuda3std6ranges3__45__cpo4cendE,(_ZN34_INTERNAL_a9958d78_4_k_cu_d02b43126thrust24THRUST_300001_SM_1000_NS12placeholders2_7E - _ZN34_INTERNAL_a9958d78_4_k_cu_d02b43124cuda3std6ranges3__45__cpo4cendE)
_ZN34_INTERNAL_a9958d78_4_k_cu_d02b43124cuda3std6ranges3__45__cpo4cendE:
	.zero		1
	.type		_ZN34_INTERNAL_a9958d78_4_k_cu_d02b43126thrust24THRUST_300001_SM_1000_NS12placeholders2_7E,@object
	.size		_ZN34_INTERNAL_a9958d78_4_k_cu_d02b43126thrust24THRUST_300001_SM_1000_NS12placeholders2_7E,(_ZN34_INTERNAL_a9958d78_4_k_cu_d02b43124cuda3std3__45__cpo5crendE - _ZN34_INTERNAL_a9958d78_4_k_cu_d02b43126thrust24THRUST_300001_SM_1000_NS12placeholders2_7E)
_ZN34_INTERNAL_a9958d78_4_k_cu_d02b43126thrust24THRUST_300001_SM_1000_NS12placeholders2_7E:
	.zero		1
	.type		_ZN34_INTERNAL_a9958d78_4_k_cu_d02b43124cuda3std3__45__cpo5crendE,@object
	.size		_ZN34_INTERNAL_a9958d78_4_k_cu_d02b43124cuda3std3__45__cpo5crendE,(_ZN34_INTERNAL_a9958d78_4_k_cu_d02b43124cuda3std6ranges3__45__cpo4prevE - _ZN34_INTERNAL_a9958d78_4_k_cu_d02b43124cuda3std3__45__cpo5crendE)
_ZN34_INTERNAL_a9958d78_4_k_cu_d02b43124cuda3std3__45__cpo5crendE:
	.zero		1
	.type		_ZN34_INTERNAL_a9958d78_4_k_cu_d02b43124cuda3std6ranges3__45__cpo4prevE,@object
	.size		_ZN34_INTERNAL_a9958d78_4_k_cu_d02b43124cuda3std6ranges3__45__cpo4prevE,(_ZN34_INTERNAL_a9958d78_4_k_cu_d02b43124cuda3std6ranges3__45__cpo9iter_moveE - _ZN34_INTERNAL_a9958d78_4_k_cu_d02b43124cuda3std6ranges3__45__cpo4prevE)
_ZN34_INTERNAL_a9958d78_4_k_cu_d02b43124cuda3std6ranges3__45__cpo4prevE:
	.zero		1
	.type		_ZN34_INTERNAL_a9958d78_4_k_cu_d02b43124cuda3std6ranges3__45__cpo9iter_moveE,@object
	.size		_ZN34_INTERNAL_a9958d78_4_k_cu_d02b43124cuda3std6ranges3__45__cpo9iter_moveE,(_ZN34_INTERNAL_a9958d78_4_k_cu_d02b43126thrust24THRUST_300001_SM_1000_NS6system6detail10sequential3seqE - _ZN34_INTERNAL_a9958d78_4_k_cu_d02b43124cuda3std6ranges3__45__cpo9iter_moveE)
_ZN34_INTERNAL_a9958d78_4_k_cu_d02b43124cuda3std6ranges3__45__cpo9iter_moveE:
	.zero		1
	.type		_ZN34_INTERNAL_a9958d78_4_k_cu_d02b43126thrust24THRUST_300001_SM_1000_NS6system6detail10sequential3seqE,@object
	.size		_ZN34_INTERNAL_a9958d78_4_k_cu_d02b43126thrust24THRUST_300001_SM_1000_NS6system6detail10sequential3seqE,(_ZN34_INTERNAL_a9958d78_4_k_cu_d02b43126thrust24THRUST_300001_SM_1000_NS12placeholders2_9E - _ZN34_INTERNAL_a9958d78_4_k_cu_d02b43126thrust24THRUST_300001_SM_1000_NS6system6detail10sequential3seqE)
_ZN34_INTERNAL_a9958d78_4_k_cu_d02b43126thrust24THRUST_300001_SM_1000_NS6system6detail10sequential3seqE:
	.zero		1
	.type		_ZN34_INTERNAL_a9958d78_4_k_cu_d02b43126thrust24THRUST_300001_SM_1000_NS12placeholders2_9E,@object
	.size		_ZN34_INTERNAL_a9958d78_4_k_cu_d02b43126thrust24THRUST_300001_SM_1000_NS12placeholders2_9E,(_ZN34_INTERNAL_a9958d78_4_k_cu_d02b43124cuda3std3__419piecewise_constructE - _ZN34_INTERNAL_a9958d78_4_k_cu_d02b43126thrust24THRUST_300001_SM_1000_NS12placeholders2_9E)
_ZN34_INTERNAL_a9958d78_4_k_cu_d02b43126thrust24THRUST_300001_SM_1000_NS12placeholders2_9E:
	.zero		1
	.type		_ZN34_INTERNAL_a9958d78_4_k_cu_d02b43124cuda3std3__419piecewise_constructE,@object
	.size		_ZN34_INTERNAL_a9958d78_4_k_cu_d02b43124cuda3std3__419piecewise_constructE,(_ZN34_INTERNAL_a9958d78_4_k_cu_d02b43124cuda3std6ranges3__45__cpo5cdataE - _ZN34_INTERNAL_a9958d78_4_k_cu_d02b43124cuda3std3__419piecewise_constructE)
_ZN34_INTERNAL_a9958d78_4_k_cu_d02b43124cuda3std3__419piecewise_constructE:
	.zero		1
	.type		_ZN34_INTERNAL_a9958d78_4_k_cu_d02b43124cuda3std6ranges3__45__cpo5cdataE,@object
	.size		_ZN34_INTERNAL_a9958d78_4_k_cu_d02b43124cuda3std6ranges3__45__cpo5cdataE,(_ZN34_INTERNAL_a9958d78_4_k_cu_d02b43126thrust24THRUST_300001_SM_1000_NS12placeholders2_1E - _ZN34_INTERNAL_a9958d78_4_k_cu_d02b43124cuda3std6ranges3__45__cpo5cdataE)
_ZN34_INTERNAL_a9958d78_4_k_cu_d02b43124cuda3std6ranges3__45__cpo5cdataE:
	.zero		1
	.type		_ZN34_INTERNAL_a9958d78_4_k_cu_d02b43126thrust24THRUST_300001_SM_1000_NS12placeholders2_1E,@object
	.size		_ZN34_INTERNAL_a9958d78_4_k_cu_d02b43126thrust24THRUST_300001_SM_1000_NS12placeholders2_1E,(_ZN34_INTERNAL_a9958d78_4_k_cu_d02b43124cuda3std3__45__cpo3endE - _ZN34_INTERNAL_a9958d78_4_k_cu_d02b43126thrust24THRUST_300001_SM_1000_NS12placeholders2_1E)
_ZN34_INTERNAL_a9958d78_4_k_cu_d02b43126thrust24THRUST_300001_SM_1000_NS12placeholders2_1E:
	.zero		1
	.type		_ZN34_INTERNAL_a9958d78_4_k_cu_d02b43124cuda3std3__45__cpo3endE,@object
	.size		_ZN34_INTERNAL_a9958d78_4_k_cu_d02b43124cuda3std3__45__cpo3endE,(_ZN34_INTERNAL_a9958d78_4_k_cu_d02b43124cuda3std6ranges3__45__cpo3endE - _ZN34_INTERNAL_a9958d78_4_k_cu_d02b43124cuda3std3__45__cpo3endE)
_ZN34_INTERNAL_a9958d78_4_k_cu_d02b43124cuda3std3__45__cpo3endE:
	.zero		1
	.type		_ZN34_INTERNAL_a9958d78_4_k_cu_d02b43124cuda3std6ranges3__45__cpo3endE,@object
	.size		_ZN34_INTERNAL_a9958d78_4_k_cu_d02b43124cuda3std6ranges3__45__cpo3endE,(_ZN34_INTERNAL_a9958d78_4_k_cu_d02b43126thrust24THRUST_300001_SM_1000_NS12placeholders2_5E - _ZN34_INTERNAL_a9958d78_4_k_cu_d02b43124cuda3std6ranges3__45__cpo3endE)
_ZN34_INTERNAL_a9958d78_4_k_cu_d02b43124cuda3std6ranges3__45__cpo3endE:
	.zero		1
	.type		_ZN34_INTERNAL_a9958d78_4_k_cu_d02b43126thrust24THRUST_300001_SM_1000_NS12placeholders2_5E,@object
	.size		_ZN34_INTERNAL_a9958d78_4_k_cu_d02b43126thrust24THRUST_300001_SM_1000_NS12placeholders2_5E,(_ZN34_INTERNAL_a9958d78_4_k_cu_d02b43124cuda3std3__45__cpo4rendE - _ZN34_INTERNAL_a9958d78_4_k_cu_d02b43126thrust24THRUST_300001_SM_1000_NS12placeholders2_5E)
_ZN34_INTERNAL_a9958d78_4_k_cu_d02b43126thrust24THRUST_300001_SM_1000_NS12placeholders2_5E:
	.zero		1
	.type		_ZN34_INTERNAL_a9958d78_4_k_cu_d02b43124cuda3std3__45__cpo4rendE,@object
	.size		_ZN34_INTERNAL_a9958d78_4_k_cu_d02b43124cuda3std3__45__cpo4rendE,(_ZN34_INTERNAL_a9958d78_4_k_cu_d02b43124cuda3std6ranges3__45__cpo9iter_swapE - _ZN34_INTERNAL_a9958d78_4_k_cu_d02b43124cuda3std3__45__cpo4rendE)
_ZN34_INTERNAL_a9958d78_4_k_cu_d02b43124cuda3std3__45__cpo4rendE:
	.zero		1
	.type		_ZN34_INTERNAL_a9958d78_4_k_cu_d02b43124cuda3std6ranges3__45__cpo9iter_swapE,@object
	.size		_ZN34_INTERNAL_a9958d78_4_k_cu_d02b43124cuda3std6ranges3__45__cpo9iter_swapE,(_ZN34_INTERNAL_a9958d78_4_k_cu_d02b43124cuda3std3__48unexpectE - _ZN34_INTERNAL_a9958d78_4_k_cu_d02b43124cuda3std6ranges3__45__cpo9iter_swapE)
_ZN34_INTERNAL_a9958d78_4_k_cu_d02b43124cuda3std6ranges3__45__cpo9iter_swapE:
	.zero		1
	.type		_ZN34_INTERNAL_a9958d78_4_k_cu_d02b43124cuda3std3__48unexpectE,@object
	.size		_ZN34_INTERNAL_a9958d78_4_k_cu_d02b43124cuda3std3__48unexpectE,(_ZN34_INTERNAL_a9958d78_4_k_cu_d02b43126thrust24THRUST_300001_SM_1000_NS8cuda_cub3parE - _ZN34_INTERNAL_a9958d78_4_k_cu_d02b43124cuda3std3__48unexpectE)
_ZN34_INTERNAL_a9958d78_4_k_cu_d02b43124cuda3std3__48unexpectE:
	.zero		1
	.type		_ZN34_INTERNAL_a9958d78_4_k_cu_d02b43126thrust24THRUST_300001_SM_1000_NS8cuda_cub3parE,@object
	.size		_ZN34_INTERNAL_a9958d78_4_k_cu_d02b43126thrust24THRUST_300001_SM_1000_NS8cuda_cub3parE,(.L_29 - _ZN34_INTERNAL_a9958d78_4_k_cu_d02b43126thrust24THRUST_300001_SM_1000_NS8cuda_cub3parE)
_ZN34_INTERNAL_a9958d78_4_k_cu_d02b43126thrust24THRUST_300001_SM_1000_NS8cuda_cub3parE:
	.zero		1
.L_29:


//--------------------- .nv.shared._ZN3cub18CUB_300001_SM_10006detail10merge_sort30DeviceMergeSortBlockSortKernelINS2_10policy_hubIN6thrust24THRUST_300001_SM_1000_NS10device_ptrI15DetectionResultEEE9Policy600ES9_PNS0_8NullTypeES9_SD_m22DetectionResultCompareS8_SC_EEvbT0_T1_T2_T3_T4_PT6_PT7_T5_NS1_7vsmem_tE --------------------------
	.section	.nv.shared._ZN3cub18CUB_300001_SM_10006detail10merge_sort30DeviceMergeSortBlockSortKernelINS2_10policy_hubIN6thrust24THRUST_300001_SM_1000_NS10device_ptrI15DetectionResultEEE9Policy600ES9_PNS0_8NullTypeES9_SD_m22DetectionResultCompareS8_SC_EEvbT0_T1_T2_T3_T4_PT6_PT7_T5_NS1_7vsmem_tE,"aw",@nobits
	.sectionflags	@""
	.align	16
.nv.shared._ZN3cub18CUB_300001_SM_10006detail10merge_sort30DeviceMergeSortBlockSortKernelINS2_10policy_hubIN6thrust24THRUST_300001_SM_1000_NS10device_ptrI15DetectionResultEEE9Policy600ES9_PNS0_8NullTypeES9_SD_m22DetectionResultCompareS8_SC_EEvbT0_T1_T2_T3_T4_PT6_PT7_T5_NS1_7vsmem_tE:
	.zero		15856


//--------------------- .nv.shared._ZN3cub18CUB_300001_SM_10006detail10merge_sort26DeviceMergeSortMergeKernelINS2_10policy_hubIN6thrust24THRUST_300001_SM_1000_NS10device_ptrI15DetectionResultEEE9Policy600ES9_PNS0_8NullTypeES9_SD_j22DetectionResultCompareS8_SC_EEvbT2_T3_T4_PT6_PT7_T5_PSH_SH_NS1_7vsmem_tE --------------------------
	.section	.nv.shared._ZN3cub18CUB_300001_SM_10006detail10merge_sort26DeviceMergeSortMergeKernelINS2_10policy_hubIN6thrust24THRUST_300001_SM_1000_NS10device_ptrI15DetectionResultEEE9Policy600ES9_PNS0_8NullTypeES9_SD_j22DetectionResultCompareS8_SC_EEvbT2_T3_T4_PT6_PT7_T5_PSH_SH_NS1_7vsmem_tE,"aw",@nobits
	.sectionflags	@""
	.align	16
.nv.shared._ZN3cub18CUB_300001_SM_10006detail10merge_sort26DeviceMergeSortMergeKernelINS2_10policy_hubIN6thrust24THRUST_300001_SM_1000_NS10device_ptrI15DetectionResultEEE9Policy600ES9_PNS0_8NullTypeES9_SD_j22DetectionResultCompareS8_SC_EEvbT2_T3_T4_PT6_PT7_T5_PSH_SH_NS1_7vsmem_tE:
	.zero		15856


//--------------------- .nv.shared._ZN3cub18CUB_300001_SM_10006detail10merge_sort30DeviceMergeSortBlockSortKernelINS2_10policy_hubIN6thrust24THRUST_300001_SM_1000_NS10device_ptrI15DetectionResultEEE9Policy600ES9_PNS0_8NullTypeES9_SD_j22DetectionResultCompareS8_SC_EEvbT0_T1_T2_T3_T4_PT6_PT7_T5_NS1_7vsmem_tE --------------------------
	.section	.nv.shared._ZN3cub18CUB_300001_SM_10006detail10merge_sort30DeviceMergeSortBlockSortKernelINS2_10policy_hubIN6thrust24THRUST_300001_SM_1000_NS10device_ptrI15DetectionResultEEE9Policy600ES9_PNS0_8NullTypeES9_SD_j22DetectionResultCompareS8_SC_EEvbT0_T1_T2_T3_T4_PT6_PT7_T5_NS1_7vsmem_tE,"aw",@nobits
	.sectionflags	@""
	.align	16
.nv.shared._ZN3cub18CUB_300001_SM_10006detail10merge_sort30DeviceMergeSortBlockSortKernelINS2_10policy_hubIN6thrust24THRUST_300001_SM_1000_NS10device_ptrI15DetectionResultEEE9Policy600ES9_PNS0_8NullTypeES9_SD_j22DetectionResultCompareS8_SC_EEvbT0_T1_T2_T3_T4_PT6_PT7_T5_NS1_7vsmem_tE:
	.zero		15856


//--------------------- .nv.constant0._ZN3cub18CUB_300001_SM_10006detail10merge_sort26DeviceMergeSortMergeKernelINS2_10policy_hubIN6thrust24THRUST_300001_SM_1000_NS10device_ptrI15DetectionResultEEE9Policy600ES9_PNS0_8NullTypeES9_SD_m22DetectionResultCompareS8_SC_EEvbT2_T3_T4_PT6_PT7_T5_PSH_SH_NS1_7vsmem_tE --------------------------
	.section	.nv.constant0._ZN3cub18CUB_300001_SM_10006detail10merge_sort26DeviceMergeSortMergeKernelINS2_10policy_hubIN6thrust24THRUST_300001_SM_1000_NS10device_ptrI15DetectionResultEEE9Policy600ES9_PNS0_8NullTypeES9_SD_m22DetectionResultCompareS8_SC_EEvbT2_T3_T4_PT6_PT7_T5_PSH_SH_NS1_7vsmem_tE,"a",@progbits
	.sectionflags	@""
	.align	4
.nv.constant0._ZN3cub18CUB_300001_SM_10006detail10merge_sort26DeviceMergeSortMergeKernelINS2_10policy_hubIN6thrust24THRUST_300001_SM_1000_NS10device_ptrI15DetectionResultEEE9Policy600ES9_PNS0_8NullTypeES9_SD_m22DetectionResultCompareS8_SC_EEvbT2_T3_T4_PT6_PT7_T5_PSH_SH_NS1_7vsmem_tE:
	.zero		976


//--------------------- .nv.constant0._ZN3cub18CUB_300001_SM_10006detail10merge_sort30DeviceMergeSortPartitionKernelIN6thrust24THRUST_300001_SM_1000_NS10device_ptrI15DetectionResultEEm22DetectionResultCompareS7_EEvbT_PT2_T0_SD_PSD_T1_SD_i --------------------------
	.section	.nv.constant0._ZN3cub18CUB_300001_SM_10006detail10merge_sort30DeviceMergeSortPartitionKernelIN6thrust24THRUST_300001_SM_1000_NS10device_ptrI15DetectionResultEEm22DetectionResultCompareS7_EEvbT_PT2_T0_SD_PSD_T1_SD_i,"a",@progbits
	.sectionflags	@""
	.align	4
.nv.constant0._ZN3cub18CUB_300001_SM_10006detail10merge_sort30DeviceMergeSortPartitionKernelIN6thrust24THRUST_300001_SM_1000_NS10device_ptrI15DetectionResultEEm22DetectionResultCompareS7_EEvbT_PT2_T0_SD_PSD_T1_SD_i:
	.zero		964


//--------------------- .nv.constant0._ZN3cub18CUB_300001_SM_10006detail10merge_sort30DeviceMergeSortBlockSortKernelINS2_10policy_hubIN6thrust24THRUST_300001_SM_1000_NS10device_ptrI15DetectionResultEEE9Policy600ES9_PNS0_8NullTypeES9_SD_m22DetectionResultCompareS8_SC_EEvbT0_T1_T2_T3_T4_PT6_PT7_T5_NS1_7vsmem_tE --------------------------
	.section	.nv.constant0._ZN3cub18CUB_300001_SM_10006detail10merge_sort30DeviceMergeSortBlockSortKernelINS2_10policy_hubIN6thrust24THRUST_300001_SM_1000_NS10device_ptrI15DetectionResultEEE9Policy600ES9_PNS0_8NullTypeES9_SD_m22DetectionResultCompareS8_SC_EEvbT0_T1_T2_T3_T4_PT6_PT7_T5_NS1_7vsmem_tE,"a",@progbits
	.sectionflags	@""
	.align	4
.nv.constant0._ZN3cub18CUB_300001_SM_10006detail10merge_sort30DeviceMergeSortBlockSortKernelINS2_10policy_hubIN6thrust24THRUST_300001_SM_1000_NS10device_ptrI15DetectionResultEEE9Policy600ES9_PNS0_8NullTypeES9_SD_m22DetectionResultCompareS8_SC_EEvbT0_T1_T2_T3_T4_PT6_PT7_T5_NS1_7vsmem_tE:
	.zero		976


//--------------------- .nv.constant0._ZN3cub18CUB_300001_SM_10006detail10merge_sort26DeviceMergeSortMergeKernelINS2_10policy_hubIN6thrust24THRUST_300001_SM_1000_NS10device_ptrI15DetectionResultEEE9Policy600ES9_PNS0_8NullTypeES9_SD_j22DetectionResultCompareS8_SC_EEvbT2_T3_T4_PT6_PT7_T5_PSH_SH_NS1_7vsmem_tE --------------------------
	.section	.nv.constant0._ZN3cub18CUB_300001_SM_10006detail10merge_sort26DeviceMergeSortMergeKernelINS2_10policy_hubIN6thrust24THRUST_300001_SM_1000_NS10device_ptrI15DetectionResultEEE9Policy600ES9_PNS0_8NullTypeES9_SD_j22DetectionResultCompareS8_SC_EEvbT2_T3_T4_PT6_PT7_T5_PSH_SH_NS1_7vsmem_tE,"a",@progbits
	.sectionflags	@""
	.align	4
.nv.constant0._ZN3cub18CUB_300001_SM_10006detail10merge_sort26DeviceMergeSortMergeKernelINS2_10policy_hubIN6thrust24THRUST_300001_SM_1000_NS10device_ptrI15DetectionResultEEE9Policy600ES9_PNS0_8NullTypeES9_SD_j22DetectionResultCompareS8_SC_EEvbT2_T3_T4_PT6_PT7_T5_PSH_SH_NS1_7vsmem_tE:
	.zero		976


//--------------------- .nv.constant0._ZN3cub18CUB_300001_SM_10006detail10merge_sort30DeviceMergeSortPartitionKernelIN6thrust24THRUST_300001_SM_1000_NS10device_ptrI15DetectionResultEEj22DetectionResultCompareS7_EEvbT_PT2_T0_SD_PSD_T1_SD_i --------------------------
	.section	.nv.constant0._ZN3cub18CUB_300001_SM_10006detail10merge_sort30DeviceMergeSortPartitionKernelIN6thrust24THRUST_300001_SM_1000_NS10device_ptrI15DetectionResultEEj22DetectionResultCompareS7_EEvbT_PT2_T0_SD_PSD_T1_SD_i,"a",@progbits
	.sectionflags	@""
	.align	4
.nv.constant0._ZN3cub18CUB_300001_SM_10006detail10merge_sort30DeviceMergeSortPartitionKernelIN6thrust24THRUST_300001_SM_1000_NS10device_ptrI15DetectionResultEEj22DetectionResultCompareS7_EEvbT_PT2_T0_SD_PSD_T1_SD_i:
	.zero		948


//--------------------- .nv.constant0._ZN3cub18CUB_300001_SM_10006detail10merge_sort30DeviceMergeSortBlockSortKernelINS2_10policy_hubIN6thrust24THRUST_300001_SM_1000_NS10device_ptrI15DetectionResultEEE9Policy600ES9_PNS0_8NullTypeES9_SD_j22DetectionResultCompareS8_SC_EEvbT0_T1_T2_T3_T4_PT6_PT7_T5_NS1_7vsmem_tE --------------------------
	.section	.nv.constant0._ZN3cub18CUB_300001_SM_10006detail10merge_sort30DeviceMergeSortBlockSortKernelINS2_10policy_hubIN6thrust24THRUST_300001_SM_1000_NS10device_ptrI15DetectionResultEEE9Policy600ES9_PNS0_8NullTypeES9_SD_j22DetectionResultCompareS8_SC_EEvbT0_T1_T2_T3_T4_PT6_PT7_T5_NS1_7vsmem_tE,"a",@progbits
	.sectionflags	@""
	.align	4
.nv.constant0._ZN3cub18CUB_300001_SM_10006detail10merge_sort30DeviceMergeSortBlockSortKernelINS2_10policy_hubIN6thrust24THRUST_300001_SM_1000_NS10device_ptrI15DetectionResultEEE9Policy600ES9_PNS0_8NullTypeES9_SD_j22DetectionResultCompareS8_SC_EEvbT0_T1_T2_T3_T4_PT6_PT7_T5_NS1_7vsmem_tE:
	.zero		976


//--------------------- .nv.constant0._ZN3cub18CUB_300001_SM_10006detail11EmptyKernelIvEEvv --------------------------
	.section	.nv.constant0._ZN3cub18CUB_300001_SM_10006detail11EmptyKernelIvEEvv,"a",@progbits
	.sectionflags	@""
	.align	4
.nv.constant0._ZN3cub18CUB_300001_SM_10006detail11EmptyKernelIvEEvv:
	.zero		896


//--------------------- .nv.constant0._Z9nmsKernelPK15DetectionResultPiS2_if --------------------------
	.section	.nv.constant0._Z9nmsKernelPK15DetectionResultPiS2_if,"a",@progbits
	.sectionflags	@""
	.align	4
.nv.constant0._Z9nmsKernelPK15DetectionResultPiS2_if:
	.zero		928


//--------------------- .nv.constant0._Z22filterDetectionsKernelPKfP15DetectionResultPiiiiiifPfi --------------------------
	.section	.nv.constant0._Z22filterDetectionsKernelPKfP15DetectionResultPiiiiiifPfi,"a",@progbits
	.sectionflags	@""
	.align	4
.nv.constant0._Z22filterDetectionsKernelPKfP15DetectionResultPiiiiiifPfi:
	.zero		956


//--------------------- SYMBOLS --------------------------

	.type		.nv.reservedSmem.offset0,@object
	.size		.nv.reservedSmem.offset0,0x4
	.type		.nv.reservedSmem.cap,@object
	.size		.nv.reservedSmem.cap,0x4
